//
// Generated by NVIDIA NVVM Compiler
//
// Compiler Build ID: CL-36424714
// Cuda compilation tools, release 13.0, V13.0.88
// Based on NVVM 20.0.0
//

.version 9.0
.target sm_100
.address_size 64

	// .globl	_Z19kernel_forward_len2IfEvPKT_S2_PS0_iiii
.extern .func  (.param .b32 func_retval0) vprintf
(
	.param .b64 vprintf_param_0,
	.param .b64 vprintf_param_1
)
;
// _ZZ19kernel_forward_len2IfEvPKT_S2_PS0_iiiiE6result has been demoted
// _ZZ19kernel_forward_len2IfEvPKT_S2_PS0_iiiiE4left has been demoted
// _ZZ19kernel_forward_len2IfEvPKT_S2_PS0_iiiiE5right has been demoted
// _ZZ16kernel_forward_dIfEvPKT_S2_PS0_S3_iiiiiiE6result has been demoted
// _ZZ16kernel_forward_dIfEvPKT_S2_PS0_S3_iiiiiiE4left has been demoted
// _ZZ16kernel_forward_dIfEvPKT_S2_PS0_S3_iiiiiiE5right has been demoted
// _ZZ14kernel_forwardIfEvPKT_S2_PS0_iiiiiE6result has been demoted
// _ZZ14kernel_forwardIfEvPKT_S2_PS0_iiiiiE4left has been demoted
// _ZZ14kernel_forwardIfEvPKT_S2_PS0_iiiiiE5right has been demoted
// _ZZ20kernel_forward_closeIfEvPKT_S2_PS0_S3_iiiiiiE6result has been demoted
// _ZZ20kernel_forward_closeIfEvPKT_S2_PS0_S3_iiiiiiE4left has been demoted
// _ZZ20kernel_forward_closeIfEvPKT_S2_PS0_S3_iiiiiiE5right has been demoted
// _ZZ17kernel_backward_dIfEvPKT_S2_PS0_S3_S3_S3_iiiiiiE4left has been demoted
// _ZZ17kernel_backward_dIfEvPKT_S2_PS0_S3_S3_S3_iiiiiiE5right has been demoted
// _ZZ15kernel_backwardIfEvPKT_S2_PS0_S3_S3_iiiiiE11left_inside has been demoted
// _ZZ15kernel_backwardIfEvPKT_S2_PS0_S3_S3_iiiiiE12right_inside has been demoted
// _ZZ21kernel_backward_closeIfEvPKT_S2_PS0_S3_S3_S3_iiiiiiE4left has been demoted
// _ZZ21kernel_backward_closeIfEvPKT_S2_PS0_S3_S3_S3_iiiiiiE5right has been demoted
// _ZZ20kernel_backward_len2IfEvPKT_S2_PS0_S3_S3_iiiiE2ss has been demoted
// _ZZ20kernel_backward_len2IfEvPKT_S2_PS0_S3_S3_iiiiE3sss has been demoted
// _ZZ26kernel_forward_len2_argmaxIfEvPKT_S2_PS0_iiiiE6result has been demoted
// _ZZ26kernel_forward_len2_argmaxIfEvPKT_S2_PS0_iiiiE10result_idx has been demoted
// _ZZ26kernel_forward_len2_argmaxIfEvPKT_S2_PS0_iiiiE4left has been demoted
// _ZZ26kernel_forward_len2_argmaxIfEvPKT_S2_PS0_iiiiE5right has been demoted
// _ZZ23kernel_forward_d_argmaxIfEvPKT_S2_PS0_S3_iiiiiiE6result has been demoted
// _ZZ23kernel_forward_d_argmaxIfEvPKT_S2_PS0_S3_iiiiiiE10result_idx has been demoted
// _ZZ23kernel_forward_d_argmaxIfEvPKT_S2_PS0_S3_iiiiiiE4left has been demoted
// _ZZ23kernel_forward_d_argmaxIfEvPKT_S2_PS0_S3_iiiiiiE5right has been demoted
// _ZZ21kernel_forward_argmaxIfEvPKT_S2_PS0_iiiiiE6result has been demoted
// _ZZ21kernel_forward_argmaxIfEvPKT_S2_PS0_iiiiiE10result_idx has been demoted
// _ZZ21kernel_forward_argmaxIfEvPKT_S2_PS0_iiiiiE4left has been demoted
// _ZZ21kernel_forward_argmaxIfEvPKT_S2_PS0_iiiiiE5right has been demoted
// _ZZ27kernel_forward_close_argmaxIfEvPKT_S2_PS0_S3_iiiiiiE6result has been demoted
// _ZZ27kernel_forward_close_argmaxIfEvPKT_S2_PS0_S3_iiiiiiE10result_idx has been demoted
// _ZZ27kernel_forward_close_argmaxIfEvPKT_S2_PS0_S3_iiiiiiE4left has been demoted
// _ZZ27kernel_forward_close_argmaxIfEvPKT_S2_PS0_S3_iiiiiiE5right has been demoted
.global .align 1 .b8 $str[3] = {63, 10};

.visible .entry _Z19kernel_forward_len2IfEvPKT_S2_PS0_iiii(
	.param .u64 .ptr .align 1 _Z19kernel_forward_len2IfEvPKT_S2_PS0_iiii_param_0,
	.param .u64 .ptr .align 1 _Z19kernel_forward_len2IfEvPKT_S2_PS0_iiii_param_1,
	.param .u64 .ptr .align 1 _Z19kernel_forward_len2IfEvPKT_S2_PS0_iiii_param_2,
	.param .u32 _Z19kernel_forward_len2IfEvPKT_S2_PS0_iiii_param_3,
	.param .u32 _Z19kernel_forward_len2IfEvPKT_S2_PS0_iiii_param_4,
	.param .u32 _Z19kernel_forward_len2IfEvPKT_S2_PS0_iiii_param_5,
	.param .u32 _Z19kernel_forward_len2IfEvPKT_S2_PS0_iiii_param_6
)
{
	.reg .pred 	%p<31>;
	.reg .b32 	%r<118>;
	.reg .b32 	%f<321>;
	.reg .b64 	%rd<26>;
	// demoted variable
	.shared .align 4 .b8 _ZZ19kernel_forward_len2IfEvPKT_S2_PS0_iiiiE6result[800];
	// demoted variable
	.shared .align 4 .b8 _ZZ19kernel_forward_len2IfEvPKT_S2_PS0_iiiiE4left[800];
	// demoted variable
	.shared .align 4 .b8 _ZZ19kernel_forward_len2IfEvPKT_S2_PS0_iiiiE5right[800];
	ld.param.u64 	%rd5, [_Z19kernel_forward_len2IfEvPKT_S2_PS0_iiii_param_0];
	ld.param.u64 	%rd3, [_Z19kernel_forward_len2IfEvPKT_S2_PS0_iiii_param_1];
	ld.param.u64 	%rd4, [_Z19kernel_forward_len2IfEvPKT_S2_PS0_iiii_param_2];
	ld.param.u32 	%r25, [_Z19kernel_forward_len2IfEvPKT_S2_PS0_iiii_param_4];
	ld.param.u32 	%r26, [_Z19kernel_forward_len2IfEvPKT_S2_PS0_iiii_param_5];
	ld.param.u32 	%r27, [_Z19kernel_forward_len2IfEvPKT_S2_PS0_iiii_param_6];
	cvta.to.global.u64 	%rd1, %rd5;
	mov.u32 	%r1, %ctaid.x;
	mov.u32 	%r2, %ctaid.y;
	mov.u32 	%r3, %ctaid.z;
	mov.u32 	%r4, %tid.x;
	add.s32 	%r5, %r2, 2;
	setp.ge.s32 	%p1, %r5, %r25;
	@%p1 bra 	$L__BB0_15;
	cvta.to.global.u64 	%rd6, %rd3;
	add.s32 	%r6, %r27, %r26;
	mul.lo.s32 	%r28, %r26, %r1;
	mul.lo.s32 	%r29, %r28, %r6;
	mul.lo.s32 	%r30, %r29, %r6;
	cvt.s64.s32 	%rd2, %r30;
	add.s32 	%r31, %r25, -1;
	mul.lo.s32 	%r32, %r31, %r1;
	mad.lo.s32 	%r33, %r27, %r2, %r4;
	mad.lo.s32 	%r34, %r32, %r27, %r33;
	mul.wide.s32 	%rd7, %r34, 4;
	add.s64 	%rd8, %rd6, %rd7;
	ld.global.nc.f32 	%f15, [%rd8];
	shl.b32 	%r35, %r4, 2;
	mov.u32 	%r36, _ZZ19kernel_forward_len2IfEvPKT_S2_PS0_iiiiE4left;
	add.s32 	%r7, %r36, %r35;
	st.shared.f32 	[%r7], %f15;
	mul.wide.s32 	%rd9, %r27, 4;
	add.s64 	%rd10, %rd8, %rd9;
	ld.global.nc.f32 	%f16, [%rd10];
	mov.u32 	%r37, _ZZ19kernel_forward_len2IfEvPKT_S2_PS0_iiiiE5right;
	add.s32 	%r38, %r37, %r35;
	st.shared.f32 	[%r38], %f16;
	bar.sync 	0;
	setp.lt.s32 	%p2, %r27, 1;
	mov.f32 	%f314, 0fFF800000;
	@%p2 bra 	$L__BB0_7;
	ld.shared.f32 	%f1, [%r7];
	add.s32 	%r40, %r26, %r4;
	mad.lo.s32 	%r41, %r6, %r3, %r40;
	mad.lo.s32 	%r8, %r41, %r6, %r26;
	setp.eq.s32 	%p3, %r27, 1;
	mov.f32 	%f314, 0fFF800000;
	mov.b32 	%r114, 0;
	@%p3 bra 	$L__BB0_5;
	and.b32  	%r114, %r27, 2147483646;
	add.s32 	%r112, %r37, 4;
	neg.s32 	%r113, %r114;
	mov.f32 	%f314, 0fFF800000;
	mov.u32 	%r111, %r8;
$L__BB0_4:
	ld.shared.f32 	%f20, [%r112+-4];
	add.f32 	%f21, %f1, %f20;
	add.s32 	%r44, %r111, 1;
	cvt.s64.s32 	%rd11, %r111;
	add.s64 	%rd12, %rd11, %rd2;
	shl.b64 	%rd13, %rd12, 2;
	add.s64 	%rd14, %rd1, %rd13;
	ld.global.nc.f32 	%f22, [%rd14];
	add.f32 	%f23, %f21, %f22;
	max.f32 	%f24, %f314, %f23;
	sub.f32 	%f25, %f314, %f24;
	fma.rn.f32 	%f26, %f25, 0f3BBB989D, 0f3F000000;
	cvt.sat.f32.f32 	%f27, %f26;
	mov.f32 	%f28, 0f4B400001;
	mov.f32 	%f29, 0f437C0000;
	fma.rm.f32 	%f30, %f27, %f29, %f28;
	add.f32 	%f31, %f30, 0fCB40007F;
	neg.f32 	%f32, %f31;
	fma.rn.f32 	%f33, %f25, 0f3FB8AA3B, %f32;
	fma.rn.f32 	%f34, %f25, 0f32A57060, %f33;
	mov.b32 	%r45, %f30;
	shl.b32 	%r46, %r45, 23;
	mov.b32 	%f35, %r46;
	ex2.approx.ftz.f32 	%f36, %f34;
	sub.f32 	%f37, %f23, %f24;
	fma.rn.f32 	%f38, %f37, 0f3BBB989D, 0f3F000000;
	cvt.sat.f32.f32 	%f39, %f38;
	fma.rm.f32 	%f40, %f39, %f29, %f28;
	add.f32 	%f41, %f40, 0fCB40007F;
	neg.f32 	%f42, %f41;
	fma.rn.f32 	%f43, %f37, 0f3FB8AA3B, %f42;
	fma.rn.f32 	%f44, %f37, 0f32A57060, %f43;
	mov.b32 	%r47, %f40;
	shl.b32 	%r48, %r47, 23;
	mov.b32 	%f45, %r48;
	ex2.approx.ftz.f32 	%f46, %f44;
	mul.f32 	%f47, %f46, %f45;
	fma.rn.f32 	%f48, %f36, %f35, %f47;
	setp.lt.f32 	%p4, %f48, 0f00800000;
	mul.f32 	%f49, %f48, 0f4B000000;
	selp.f32 	%f50, %f49, %f48, %p4;
	selp.f32 	%f51, 0fC1B80000, 0f00000000, %p4;
	mov.b32 	%r49, %f50;
	add.s32 	%r50, %r49, -1059760811;
	and.b32  	%r51, %r50, -8388608;
	sub.s32 	%r52, %r49, %r51;
	mov.b32 	%f52, %r52;
	cvt.rn.f32.s32 	%f53, %r51;
	fma.rn.f32 	%f54, %f53, 0f34000000, %f51;
	add.f32 	%f55, %f52, 0fBF800000;
	fma.rn.f32 	%f56, %f55, 0fBE055027, 0f3E1039F6;
	fma.rn.f32 	%f57, %f56, %f55, 0fBDF8CDCC;
	fma.rn.f32 	%f58, %f57, %f55, 0f3E0F2955;
	fma.rn.f32 	%f59, %f58, %f55, 0fBE2AD8B9;
	fma.rn.f32 	%f60, %f59, %f55, 0f3E4CED0B;
	fma.rn.f32 	%f61, %f60, %f55, 0fBE7FFF22;
	fma.rn.f32 	%f62, %f61, %f55, 0f3EAAAA78;
	fma.rn.f32 	%f63, %f62, %f55, 0fBF000000;
	mul.f32 	%f64, %f55, %f63;
	fma.rn.f32 	%f65, %f64, %f55, %f55;
	fma.rn.f32 	%f66, %f54, 0f3F317218, %f65;
	setp.gt.u32 	%p5, %r49, 2139095039;
	fma.rn.f32 	%f67, %f50, 0f7F800000, 0f7F800000;
	selp.f32 	%f68, %f67, %f66, %p5;
	setp.eq.f32 	%p6, %f50, 0f00000000;
	selp.f32 	%f69, 0fFF800000, %f68, %p6;
	add.f32 	%f70, %f24, %f69;
	ld.shared.f32 	%f71, [%r112];
	add.f32 	%f72, %f1, %f71;
	cvt.s64.s32 	%rd15, %r44;
	add.s64 	%rd16, %rd15, %rd2;
	shl.b64 	%rd17, %rd16, 2;
	add.s64 	%rd18, %rd1, %rd17;
	ld.global.nc.f32 	%f73, [%rd18];
	add.f32 	%f74, %f72, %f73;
	max.f32 	%f75, %f70, %f74;
	sub.f32 	%f76, %f70, %f75;
	fma.rn.f32 	%f77, %f76, 0f3BBB989D, 0f3F000000;
	cvt.sat.f32.f32 	%f78, %f77;
	fma.rm.f32 	%f79, %f78, %f29, %f28;
	add.f32 	%f80, %f79, 0fCB40007F;
	neg.f32 	%f81, %f80;
	fma.rn.f32 	%f82, %f76, 0f3FB8AA3B, %f81;
	fma.rn.f32 	%f83, %f76, 0f32A57060, %f82;
	mov.b32 	%r53, %f79;
	shl.b32 	%r54, %r53, 23;
	mov.b32 	%f84, %r54;
	ex2.approx.ftz.f32 	%f85, %f83;
	sub.f32 	%f86, %f74, %f75;
	fma.rn.f32 	%f87, %f86, 0f3BBB989D, 0f3F000000;
	cvt.sat.f32.f32 	%f88, %f87;
	fma.rm.f32 	%f89, %f88, %f29, %f28;
	add.f32 	%f90, %f89, 0fCB40007F;
	neg.f32 	%f91, %f90;
	fma.rn.f32 	%f92, %f86, 0f3FB8AA3B, %f91;
	fma.rn.f32 	%f93, %f86, 0f32A57060, %f92;
	mov.b32 	%r55, %f89;
	shl.b32 	%r56, %r55, 23;
	mov.b32 	%f94, %r56;
	ex2.approx.ftz.f32 	%f95, %f93;
	mul.f32 	%f96, %f95, %f94;
	fma.rn.f32 	%f97, %f85, %f84, %f96;
	setp.lt.f32 	%p7, %f97, 0f00800000;
	mul.f32 	%f98, %f97, 0f4B000000;
	selp.f32 	%f99, %f98, %f97, %p7;
	selp.f32 	%f100, 0fC1B80000, 0f00000000, %p7;
	mov.b32 	%r57, %f99;
	add.s32 	%r58, %r57, -1059760811;
	and.b32  	%r59, %r58, -8388608;
	sub.s32 	%r60, %r57, %r59;
	mov.b32 	%f101, %r60;
	cvt.rn.f32.s32 	%f102, %r59;
	fma.rn.f32 	%f103, %f102, 0f34000000, %f100;
	add.f32 	%f104, %f101, 0fBF800000;
	fma.rn.f32 	%f105, %f104, 0fBE055027, 0f3E1039F6;
	fma.rn.f32 	%f106, %f105, %f104, 0fBDF8CDCC;
	fma.rn.f32 	%f107, %f106, %f104, 0f3E0F2955;
	fma.rn.f32 	%f108, %f107, %f104, 0fBE2AD8B9;
	fma.rn.f32 	%f109, %f108, %f104, 0f3E4CED0B;
	fma.rn.f32 	%f110, %f109, %f104, 0fBE7FFF22;
	fma.rn.f32 	%f111, %f110, %f104, 0f3EAAAA78;
	fma.rn.f32 	%f112, %f111, %f104, 0fBF000000;
	mul.f32 	%f113, %f104, %f112;
	fma.rn.f32 	%f114, %f113, %f104, %f104;
	fma.rn.f32 	%f115, %f103, 0f3F317218, %f114;
	setp.gt.u32 	%p8, %r57, 2139095039;
	fma.rn.f32 	%f116, %f99, 0f7F800000, 0f7F800000;
	selp.f32 	%f117, %f116, %f115, %p8;
	setp.eq.f32 	%p9, %f99, 0f00000000;
	selp.f32 	%f118, 0fFF800000, %f117, %p9;
	add.f32 	%f314, %f75, %f118;
	add.s32 	%r113, %r113, 2;
	add.s32 	%r112, %r112, 8;
	add.s32 	%r111, %r111, 2;
	setp.ne.s32 	%p10, %r113, 0;
	@%p10 bra 	$L__BB0_4;
$L__BB0_5:
	and.b32  	%r61, %r27, 1;
	setp.eq.b32 	%p11, %r61, 1;
	not.pred 	%p12, %p11;
	@%p12 bra 	$L__BB0_7;
	shl.b32 	%r62, %r114, 2;
	add.s32 	%r64, %r37, %r62;
	ld.shared.f32 	%f119, [%r64];
	add.f32 	%f120, %f1, %f119;
	add.s32 	%r65, %r8, %r114;
	cvt.s64.s32 	%rd19, %r65;
	add.s64 	%rd20, %rd19, %rd2;
	shl.b64 	%rd21, %rd20, 2;
	add.s64 	%rd22, %rd1, %rd21;
	ld.global.nc.f32 	%f121, [%rd22];
	add.f32 	%f122, %f120, %f121;
	max.f32 	%f123, %f314, %f122;
	sub.f32 	%f124, %f314, %f123;
	fma.rn.f32 	%f125, %f124, 0f3BBB989D, 0f3F000000;
	cvt.sat.f32.f32 	%f126, %f125;
	mov.f32 	%f127, 0f4B400001;
	mov.f32 	%f128, 0f437C0000;
	fma.rm.f32 	%f129, %f126, %f128, %f127;
	add.f32 	%f130, %f129, 0fCB40007F;
	neg.f32 	%f131, %f130;
	fma.rn.f32 	%f132, %f124, 0f3FB8AA3B, %f131;
	fma.rn.f32 	%f133, %f124, 0f32A57060, %f132;
	mov.b32 	%r66, %f129;
	shl.b32 	%r67, %r66, 23;
	mov.b32 	%f134, %r67;
	ex2.approx.ftz.f32 	%f135, %f133;
	sub.f32 	%f136, %f122, %f123;
	fma.rn.f32 	%f137, %f136, 0f3BBB989D, 0f3F000000;
	cvt.sat.f32.f32 	%f138, %f137;
	fma.rm.f32 	%f139, %f138, %f128, %f127;
	add.f32 	%f140, %f139, 0fCB40007F;
	neg.f32 	%f141, %f140;
	fma.rn.f32 	%f142, %f136, 0f3FB8AA3B, %f141;
	fma.rn.f32 	%f143, %f136, 0f32A57060, %f142;
	mov.b32 	%r68, %f139;
	shl.b32 	%r69, %r68, 23;
	mov.b32 	%f144, %r69;
	ex2.approx.ftz.f32 	%f145, %f143;
	mul.f32 	%f146, %f145, %f144;
	fma.rn.f32 	%f147, %f135, %f134, %f146;
	setp.lt.f32 	%p13, %f147, 0f00800000;
	mul.f32 	%f148, %f147, 0f4B000000;
	selp.f32 	%f149, %f148, %f147, %p13;
	selp.f32 	%f150, 0fC1B80000, 0f00000000, %p13;
	mov.b32 	%r70, %f149;
	add.s32 	%r71, %r70, -1059760811;
	and.b32  	%r72, %r71, -8388608;
	sub.s32 	%r73, %r70, %r72;
	mov.b32 	%f151, %r73;
	cvt.rn.f32.s32 	%f152, %r72;
	fma.rn.f32 	%f153, %f152, 0f34000000, %f150;
	add.f32 	%f154, %f151, 0fBF800000;
	fma.rn.f32 	%f155, %f154, 0fBE055027, 0f3E1039F6;
	fma.rn.f32 	%f156, %f155, %f154, 0fBDF8CDCC;
	fma.rn.f32 	%f157, %f156, %f154, 0f3E0F2955;
	fma.rn.f32 	%f158, %f157, %f154, 0fBE2AD8B9;
	fma.rn.f32 	%f159, %f158, %f154, 0f3E4CED0B;
	fma.rn.f32 	%f160, %f159, %f154, 0fBE7FFF22;
	fma.rn.f32 	%f161, %f160, %f154, 0f3EAAAA78;
	fma.rn.f32 	%f162, %f161, %f154, 0fBF000000;
	mul.f32 	%f163, %f154, %f162;
	fma.rn.f32 	%f164, %f163, %f154, %f154;
	fma.rn.f32 	%f165, %f153, 0f3F317218, %f164;
	setp.gt.u32 	%p14, %r70, 2139095039;
	fma.rn.f32 	%f166, %f149, 0f7F800000, 0f7F800000;
	selp.f32 	%f167, %f166, %f165, %p14;
	setp.eq.f32 	%p15, %f149, 0f00000000;
	selp.f32 	%f168, 0fFF800000, %f167, %p15;
	add.f32 	%f314, %f123, %f168;
$L__BB0_7:
	mov.u32 	%r75, _ZZ19kernel_forward_len2IfEvPKT_S2_PS0_iiiiE6result;
	add.s32 	%r76, %r75, %r35;
	st.shared.f32 	[%r76], %f314;
	bar.sync 	0;
	setp.ne.s32 	%p16, %r4, 0;
	@%p16 bra 	$L__BB0_15;
	setp.lt.s32 	%p17, %r27, 1;
	mov.f32 	%f318, 0fFF800000;
	@%p17 bra 	$L__BB0_14;
	setp.eq.s32 	%p18, %r27, 1;
	mov.f32 	%f318, 0fFF800000;
	mov.b32 	%r117, 0;
	@%p18 bra 	$L__BB0_12;
	and.b32  	%r117, %r27, 2147483646;
	add.s32 	%r115, %r75, 4;
	neg.s32 	%r116, %r117;
	mov.f32 	%f318, 0fFF800000;
$L__BB0_11:
	ld.shared.f32 	%f173, [%r115+-4];
	max.f32 	%f174, %f318, %f173;
	sub.f32 	%f175, %f318, %f174;
	fma.rn.f32 	%f176, %f175, 0f3BBB989D, 0f3F000000;
	cvt.sat.f32.f32 	%f177, %f176;
	mov.f32 	%f178, 0f4B400001;
	mov.f32 	%f179, 0f437C0000;
	fma.rm.f32 	%f180, %f177, %f179, %f178;
	add.f32 	%f181, %f180, 0fCB40007F;
	neg.f32 	%f182, %f181;
	fma.rn.f32 	%f183, %f175, 0f3FB8AA3B, %f182;
	fma.rn.f32 	%f184, %f175, 0f32A57060, %f183;
	mov.b32 	%r80, %f180;
	shl.b32 	%r81, %r80, 23;
	mov.b32 	%f185, %r81;
	ex2.approx.ftz.f32 	%f186, %f184;
	sub.f32 	%f187, %f173, %f174;
	fma.rn.f32 	%f188, %f187, 0f3BBB989D, 0f3F000000;
	cvt.sat.f32.f32 	%f189, %f188;
	fma.rm.f32 	%f190, %f189, %f179, %f178;
	add.f32 	%f191, %f190, 0fCB40007F;
	neg.f32 	%f192, %f191;
	fma.rn.f32 	%f193, %f187, 0f3FB8AA3B, %f192;
	fma.rn.f32 	%f194, %f187, 0f32A57060, %f193;
	mov.b32 	%r82, %f190;
	shl.b32 	%r83, %r82, 23;
	mov.b32 	%f195, %r83;
	ex2.approx.ftz.f32 	%f196, %f194;
	mul.f32 	%f197, %f196, %f195;
	fma.rn.f32 	%f198, %f186, %f185, %f197;
	setp.lt.f32 	%p19, %f198, 0f00800000;
	mul.f32 	%f199, %f198, 0f4B000000;
	selp.f32 	%f200, %f199, %f198, %p19;
	selp.f32 	%f201, 0fC1B80000, 0f00000000, %p19;
	mov.b32 	%r84, %f200;
	add.s32 	%r85, %r84, -1059760811;
	and.b32  	%r86, %r85, -8388608;
	sub.s32 	%r87, %r84, %r86;
	mov.b32 	%f202, %r87;
	cvt.rn.f32.s32 	%f203, %r86;
	fma.rn.f32 	%f204, %f203, 0f34000000, %f201;
	add.f32 	%f205, %f202, 0fBF800000;
	fma.rn.f32 	%f206, %f205, 0fBE055027, 0f3E1039F6;
	fma.rn.f32 	%f207, %f206, %f205, 0fBDF8CDCC;
	fma.rn.f32 	%f208, %f207, %f205, 0f3E0F2955;
	fma.rn.f32 	%f209, %f208, %f205, 0fBE2AD8B9;
	fma.rn.f32 	%f210, %f209, %f205, 0f3E4CED0B;
	fma.rn.f32 	%f211, %f210, %f205, 0fBE7FFF22;
	fma.rn.f32 	%f212, %f211, %f205, 0f3EAAAA78;
	fma.rn.f32 	%f213, %f212, %f205, 0fBF000000;
	mul.f32 	%f214, %f205, %f213;
	fma.rn.f32 	%f215, %f214, %f205, %f205;
	fma.rn.f32 	%f216, %f204, 0f3F317218, %f215;
	setp.gt.u32 	%p20, %r84, 2139095039;
	fma.rn.f32 	%f217, %f200, 0f7F800000, 0f7F800000;
	selp.f32 	%f218, %f217, %f216, %p20;
	setp.eq.f32 	%p21, %f200, 0f00000000;
	selp.f32 	%f219, 0fFF800000, %f218, %p21;
	add.f32 	%f220, %f174, %f219;
	ld.shared.f32 	%f221, [%r115];
	max.f32 	%f222, %f220, %f221;
	sub.f32 	%f223, %f220, %f222;
	fma.rn.f32 	%f224, %f223, 0f3BBB989D, 0f3F000000;
	cvt.sat.f32.f32 	%f225, %f224;
	fma.rm.f32 	%f226, %f225, %f179, %f178;
	add.f32 	%f227, %f226, 0fCB40007F;
	neg.f32 	%f228, %f227;
	fma.rn.f32 	%f229, %f223, 0f3FB8AA3B, %f228;
	fma.rn.f32 	%f230, %f223, 0f32A57060, %f229;
	mov.b32 	%r88, %f226;
	shl.b32 	%r89, %r88, 23;
	mov.b32 	%f231, %r89;
	ex2.approx.ftz.f32 	%f232, %f230;
	sub.f32 	%f233, %f221, %f222;
	fma.rn.f32 	%f234, %f233, 0f3BBB989D, 0f3F000000;
	cvt.sat.f32.f32 	%f235, %f234;
	fma.rm.f32 	%f236, %f235, %f179, %f178;
	add.f32 	%f237, %f236, 0fCB40007F;
	neg.f32 	%f238, %f237;
	fma.rn.f32 	%f239, %f233, 0f3FB8AA3B, %f238;
	fma.rn.f32 	%f240, %f233, 0f32A57060, %f239;
	mov.b32 	%r90, %f236;
	shl.b32 	%r91, %r90, 23;
	mov.b32 	%f241, %r91;
	ex2.approx.ftz.f32 	%f242, %f240;
	mul.f32 	%f243, %f242, %f241;
	fma.rn.f32 	%f244, %f232, %f231, %f243;
	setp.lt.f32 	%p22, %f244, 0f00800000;
	mul.f32 	%f245, %f244, 0f4B000000;
	selp.f32 	%f246, %f245, %f244, %p22;
	selp.f32 	%f247, 0fC1B80000, 0f00000000, %p22;
	mov.b32 	%r92, %f246;
	add.s32 	%r93, %r92, -1059760811;
	and.b32  	%r94, %r93, -8388608;
	sub.s32 	%r95, %r92, %r94;
	mov.b32 	%f248, %r95;
	cvt.rn.f32.s32 	%f249, %r94;
	fma.rn.f32 	%f250, %f249, 0f34000000, %f247;
	add.f32 	%f251, %f248, 0fBF800000;
	fma.rn.f32 	%f252, %f251, 0fBE055027, 0f3E1039F6;
	fma.rn.f32 	%f253, %f252, %f251, 0fBDF8CDCC;
	fma.rn.f32 	%f254, %f253, %f251, 0f3E0F2955;
	fma.rn.f32 	%f255, %f254, %f251, 0fBE2AD8B9;
	fma.rn.f32 	%f256, %f255, %f251, 0f3E4CED0B;
	fma.rn.f32 	%f257, %f256, %f251, 0fBE7FFF22;
	fma.rn.f32 	%f258, %f257, %f251, 0f3EAAAA78;
	fma.rn.f32 	%f259, %f258, %f251, 0fBF000000;
	mul.f32 	%f260, %f251, %f259;
	fma.rn.f32 	%f261, %f260, %f251, %f251;
	fma.rn.f32 	%f262, %f250, 0f3F317218, %f261;
	setp.gt.u32 	%p23, %r92, 2139095039;
	fma.rn.f32 	%f263, %f246, 0f7F800000, 0f7F800000;
	selp.f32 	%f264, %f263, %f262, %p23;
	setp.eq.f32 	%p24, %f246, 0f00000000;
	selp.f32 	%f265, 0fFF800000, %f264, %p24;
	add.f32 	%f318, %f222, %f265;
	add.s32 	%r116, %r116, 2;
	add.s32 	%r115, %r115, 8;
	setp.ne.s32 	%p25, %r116, 0;
	@%p25 bra 	$L__BB0_11;
$L__BB0_12:
	and.b32  	%r96, %r27, 1;
	setp.eq.b32 	%p26, %r96, 1;
	not.pred 	%p27, %p26;
	@%p27 bra 	$L__BB0_14;
	shl.b32 	%r97, %r117, 2;
	add.s32 	%r99, %r75, %r97;
	ld.shared.f32 	%f266, [%r99];
	max.f32 	%f267, %f318, %f266;
	sub.f32 	%f268, %f318, %f267;
	fma.rn.f32 	%f269, %f268, 0f3BBB989D, 0f3F000000;
	cvt.sat.f32.f32 	%f270, %f269;
	mov.f32 	%f271, 0f4B400001;
	mov.f32 	%f272, 0f437C0000;
	fma.rm.f32 	%f273, %f270, %f272, %f271;
	add.f32 	%f274, %f273, 0fCB40007F;
	neg.f32 	%f275, %f274;
	fma.rn.f32 	%f276, %f268, 0f3FB8AA3B, %f275;
	fma.rn.f32 	%f277, %f268, 0f32A57060, %f276;
	mov.b32 	%r100, %f273;
	shl.b32 	%r101, %r100, 23;
	mov.b32 	%f278, %r101;
	ex2.approx.ftz.f32 	%f279, %f277;
	sub.f32 	%f280, %f266, %f267;
	fma.rn.f32 	%f281, %f280, 0f3BBB989D, 0f3F000000;
	cvt.sat.f32.f32 	%f282, %f281;
	fma.rm.f32 	%f283, %f282, %f272, %f271;
	add.f32 	%f284, %f283, 0fCB40007F;
	neg.f32 	%f285, %f284;
	fma.rn.f32 	%f286, %f280, 0f3FB8AA3B, %f285;
	fma.rn.f32 	%f287, %f280, 0f32A57060, %f286;
	mov.b32 	%r102, %f283;
	shl.b32 	%r103, %r102, 23;
	mov.b32 	%f288, %r103;
	ex2.approx.ftz.f32 	%f289, %f287;
	mul.f32 	%f290, %f289, %f288;
	fma.rn.f32 	%f291, %f279, %f278, %f290;
	setp.lt.f32 	%p28, %f291, 0f00800000;
	mul.f32 	%f292, %f291, 0f4B000000;
	selp.f32 	%f293, %f292, %f291, %p28;
	selp.f32 	%f294, 0fC1B80000, 0f00000000, %p28;
	mov.b32 	%r104, %f293;
	add.s32 	%r105, %r104, -1059760811;
	and.b32  	%r106, %r105, -8388608;
	sub.s32 	%r107, %r104, %r106;
	mov.b32 	%f295, %r107;
	cvt.rn.f32.s32 	%f296, %r106;
	fma.rn.f32 	%f297, %f296, 0f34000000, %f294;
	add.f32 	%f298, %f295, 0fBF800000;
	fma.rn.f32 	%f299, %f298, 0fBE055027, 0f3E1039F6;
	fma.rn.f32 	%f300, %f299, %f298, 0fBDF8CDCC;
	fma.rn.f32 	%f301, %f300, %f298, 0f3E0F2955;
	fma.rn.f32 	%f302, %f301, %f298, 0fBE2AD8B9;
	fma.rn.f32 	%f303, %f302, %f298, 0f3E4CED0B;
	fma.rn.f32 	%f304, %f303, %f298, 0fBE7FFF22;
	fma.rn.f32 	%f305, %f304, %f298, 0f3EAAAA78;
	fma.rn.f32 	%f306, %f305, %f298, 0fBF000000;
	mul.f32 	%f307, %f298, %f306;
	fma.rn.f32 	%f308, %f307, %f298, %f298;
	fma.rn.f32 	%f309, %f297, 0f3F317218, %f308;
	setp.gt.u32 	%p29, %r104, 2139095039;
	fma.rn.f32 	%f310, %f293, 0f7F800000, 0f7F800000;
	selp.f32 	%f311, %f310, %f309, %p29;
	setp.eq.f32 	%p30, %f293, 0f00000000;
	selp.f32 	%f312, 0fFF800000, %f311, %p30;
	add.f32 	%f318, %f267, %f312;
$L__BB0_14:
	mad.lo.s32 	%r108, %r25, %r1, %r2;
	mad.lo.s32 	%r109, %r108, %r25, %r5;
	mad.lo.s32 	%r110, %r109, %r26, %r3;
	cvta.to.global.u64 	%rd23, %rd4;
	mul.wide.s32 	%rd24, %r110, 4;
	add.s64 	%rd25, %rd23, %rd24;
	st.global.f32 	[%rd25], %f318;
$L__BB0_15:
	ret;

}
	// .globl	_Z16kernel_forward_dIfEvPKT_S2_PS0_S3_iiiiii
.visible .entry _Z16kernel_forward_dIfEvPKT_S2_PS0_S3_iiiiii(
	.param .u64 .ptr .align 1 _Z16kernel_forward_dIfEvPKT_S2_PS0_S3_iiiiii_param_0,
	.param .u64 .ptr .align 1 _Z16kernel_forward_dIfEvPKT_S2_PS0_S3_iiiiii_param_1,
	.param .u64 .ptr .align 1 _Z16kernel_forward_dIfEvPKT_S2_PS0_S3_iiiiii_param_2,
	.param .u64 .ptr .align 1 _Z16kernel_forward_dIfEvPKT_S2_PS0_S3_iiiiii_param_3,
	.param .u32 _Z16kernel_forward_dIfEvPKT_S2_PS0_S3_iiiiii_param_4,
	.param .u32 _Z16kernel_forward_dIfEvPKT_S2_PS0_S3_iiiiii_param_5,
	.param .u32 _Z16kernel_forward_dIfEvPKT_S2_PS0_S3_iiiiii_param_6,
	.param .u32 _Z16kernel_forward_dIfEvPKT_S2_PS0_S3_iiiiii_param_7,
	.param .u32 _Z16kernel_forward_dIfEvPKT_S2_PS0_S3_iiiiii_param_8,
	.param .u32 _Z16kernel_forward_dIfEvPKT_S2_PS0_S3_iiiiii_param_9
)
{
	.reg .pred 	%p<93>;
	.reg .b32 	%r<428>;
	.reg .b32 	%f<532>;
	.reg .b64 	%rd<76>;
	// demoted variable
	.shared .align 4 .b8 _ZZ16kernel_forward_dIfEvPKT_S2_PS0_S3_iiiiiiE6result[800];
	// demoted variable
	.shared .align 4 .b8 _ZZ16kernel_forward_dIfEvPKT_S2_PS0_S3_iiiiiiE4left[800];
	// demoted variable
	.shared .align 4 .b8 _ZZ16kernel_forward_dIfEvPKT_S2_PS0_S3_iiiiiiE5right[800];
	ld.param.u64 	%rd7, [_Z16kernel_forward_dIfEvPKT_S2_PS0_S3_iiiiii_param_1];
	ld.param.u32 	%r111, [_Z16kernel_forward_dIfEvPKT_S2_PS0_S3_iiiiii_param_5];
	ld.param.u32 	%r112, [_Z16kernel_forward_dIfEvPKT_S2_PS0_S3_iiiiii_param_6];
	ld.param.u32 	%r113, [_Z16kernel_forward_dIfEvPKT_S2_PS0_S3_iiiiii_param_7];
	ld.param.u32 	%r114, [_Z16kernel_forward_dIfEvPKT_S2_PS0_S3_iiiiii_param_8];
	ld.param.u32 	%r115, [_Z16kernel_forward_dIfEvPKT_S2_PS0_S3_iiiiii_param_9];
	cvta.to.global.u64 	%rd1, %rd7;
	mov.u32 	%r116, %ctaid.x;
	sub.s32 	%r1, %r111, %r112;
	div.u32 	%r2, %r116, %r1;
	mul.lo.s32 	%r117, %r2, %r1;
	sub.s32 	%r3, %r116, %r117;
	mov.u32 	%r4, %ctaid.y;
	rem.u32 	%r5, %r4, %r1;
	add.s32 	%r6, %r5, 1;
	add.s32 	%r7, %r3, %r112;
	add.s32 	%r8, %r6, %r7;
	setp.ge.s32 	%p1, %r8, %r111;
	@%p1 bra 	$L__BB1_78;
	mov.u32 	%r9, %ctaid.z;
	mov.u32 	%r10, %tid.x;
	add.s32 	%r11, %r114, %r113;
	div.u32 	%r118, %r4, %r1;
	add.s32 	%r119, %r118, 1;
	add.s32 	%r12, %r119, %r3;
	add.s32 	%r13, %r6, %r12;
	setp.ge.s32 	%p2, %r119, %r112;
	@%p2 bra 	$L__BB1_78;
	ld.param.u64 	%rd74, [_Z16kernel_forward_dIfEvPKT_S2_PS0_S3_iiiiii_param_2];
	ld.param.u64 	%rd73, [_Z16kernel_forward_dIfEvPKT_S2_PS0_S3_iiiiii_param_0];
	mul.lo.s32 	%r14, %r111, %r111;
	mul.lo.s32 	%r15, %r14, %r2;
	mul.lo.s32 	%r120, %r15, %r113;
	cvta.to.global.u64 	%rd8, %rd74;
	mul.wide.s32 	%rd9, %r120, 4;
	add.s64 	%rd2, %rd8, %rd9;
	mul.lo.s32 	%r121, %r11, %r115;
	mul.lo.s32 	%r122, %r121, %r11;
	mul.lo.s32 	%r123, %r122, %r2;
	cvta.to.global.u64 	%rd10, %rd73;
	mul.wide.s32 	%rd11, %r123, 4;
	add.s64 	%rd3, %rd10, %rd11;
	bar.sync 	0;
	setp.gt.u32 	%p3, %r1, %r4;
	@%p3 bra 	$L__BB1_22;
	setp.ge.s32 	%p4, %r10, %r113;
	@%p4 bra 	$L__BB1_9;
	mad.lo.s32 	%r124, %r3, %r111, %r12;
	mul.lo.s32 	%r16, %r124, %r113;
	add.s32 	%r125, %r10, %r115;
	max.s32 	%r126, %r113, %r125;
	setp.lt.s32 	%p5, %r125, %r113;
	selp.u32 	%r127, 1, 0, %p5;
	add.s32 	%r128, %r125, %r127;
	sub.s32 	%r129, %r126, %r128;
	div.u32 	%r130, %r129, %r115;
	add.s32 	%r17, %r130, %r127;
	and.b32  	%r131, %r17, 3;
	setp.eq.s32 	%p6, %r131, 3;
	mov.u32 	%r392, %r10;
	@%p6 bra 	$L__BB1_7;
	mov.b32 	%r391, 0;
	mov.u32 	%r392, %r10;
$L__BB1_6:
	.pragma "nounroll";
	add.s32 	%r133, %r392, %r16;
	mul.wide.s32 	%rd12, %r133, 4;
	add.s64 	%rd13, %rd2, %rd12;
	ld.global.nc.f32 	%f31, [%rd13];
	shl.b32 	%r134, %r392, 2;
	mov.u32 	%r135, _ZZ16kernel_forward_dIfEvPKT_S2_PS0_S3_iiiiiiE4left;
	add.s32 	%r136, %r135, %r134;
	st.shared.f32 	[%r136], %f31;
	add.s32 	%r392, %r392, %r115;
	add.s32 	%r391, %r391, 1;
	add.s32 	%r137, %r17, 1;
	and.b32  	%r138, %r137, 3;
	setp.ne.s32 	%p7, %r391, %r138;
	@%p7 bra 	$L__BB1_6;
$L__BB1_7:
	setp.lt.u32 	%p8, %r17, 3;
	@%p8 bra 	$L__BB1_9;
$L__BB1_8:
	add.s32 	%r139, %r392, %r16;
	mul.wide.s32 	%rd14, %r139, 4;
	add.s64 	%rd15, %rd2, %rd14;
	ld.global.nc.f32 	%f32, [%rd15];
	shl.b32 	%r140, %r392, 2;
	mov.u32 	%r141, _ZZ16kernel_forward_dIfEvPKT_S2_PS0_S3_iiiiiiE4left;
	add.s32 	%r142, %r141, %r140;
	st.shared.f32 	[%r142], %f32;
	mul.wide.s32 	%rd16, %r115, 4;
	add.s64 	%rd17, %rd15, %rd16;
	ld.global.nc.f32 	%f33, [%rd17];
	shl.b32 	%r143, %r115, 2;
	add.s32 	%r144, %r142, %r143;
	st.shared.f32 	[%r144], %f33;
	add.s64 	%rd18, %rd17, %rd16;
	ld.global.nc.f32 	%f34, [%rd18];
	add.s32 	%r145, %r144, %r143;
	st.shared.f32 	[%r145], %f34;
	add.s64 	%rd19, %rd18, %rd16;
	ld.global.nc.f32 	%f35, [%rd19];
	add.s32 	%r146, %r145, %r143;
	st.shared.f32 	[%r146], %f35;
	add.s32 	%r392, %r143, %r392;
	setp.lt.s32 	%p9, %r392, %r113;
	@%p9 bra 	$L__BB1_8;
$L__BB1_9:
	bar.sync 	0;
	add.s32 	%r147, %r5, %r7;
	setp.eq.s32 	%p10, %r13, %r147;
	@%p10 bra 	$L__BB1_57;
	setp.ge.s32 	%p11, %r10, %r113;
	@%p11 bra 	$L__BB1_16;
	mad.lo.s32 	%r148, %r13, %r111, %r8;
	mul.lo.s32 	%r72, %r148, %r113;
	add.s32 	%r149, %r10, %r115;
	max.s32 	%r150, %r113, %r149;
	setp.lt.s32 	%p12, %r149, %r113;
	selp.u32 	%r151, 1, 0, %p12;
	add.s32 	%r152, %r149, %r151;
	sub.s32 	%r153, %r150, %r152;
	div.u32 	%r154, %r153, %r115;
	add.s32 	%r73, %r154, %r151;
	and.b32  	%r155, %r73, 3;
	setp.eq.s32 	%p13, %r155, 3;
	mov.u32 	%r415, %r10;
	@%p13 bra 	$L__BB1_14;
	add.s32 	%r157, %r73, 1;
	and.b32  	%r74, %r157, 3;
	mov.b32 	%r414, 0;
	mov.u32 	%r415, %r10;
$L__BB1_13:
	.pragma "nounroll";
	add.s32 	%r158, %r415, %r72;
	mul.wide.s32 	%rd20, %r158, 4;
	add.s64 	%rd21, %rd2, %rd20;
	ld.global.nc.f32 	%f36, [%rd21];
	shl.b32 	%r159, %r415, 2;
	mov.u32 	%r160, _ZZ16kernel_forward_dIfEvPKT_S2_PS0_S3_iiiiiiE5right;
	add.s32 	%r161, %r160, %r159;
	st.shared.f32 	[%r161], %f36;
	add.s32 	%r415, %r415, %r115;
	add.s32 	%r414, %r414, 1;
	setp.ne.s32 	%p14, %r414, %r74;
	@%p14 bra 	$L__BB1_13;
$L__BB1_14:
	setp.lt.u32 	%p15, %r73, 3;
	@%p15 bra 	$L__BB1_16;
$L__BB1_15:
	add.s32 	%r162, %r415, %r72;
	mul.wide.s32 	%rd22, %r162, 4;
	add.s64 	%rd23, %rd2, %rd22;
	ld.global.nc.f32 	%f37, [%rd23];
	shl.b32 	%r163, %r415, 2;
	mov.u32 	%r164, _ZZ16kernel_forward_dIfEvPKT_S2_PS0_S3_iiiiiiE5right;
	add.s32 	%r165, %r164, %r163;
	st.shared.f32 	[%r165], %f37;
	mul.wide.s32 	%rd24, %r115, 4;
	add.s64 	%rd25, %rd23, %rd24;
	ld.global.nc.f32 	%f38, [%rd25];
	shl.b32 	%r166, %r115, 2;
	add.s32 	%r167, %r165, %r166;
	st.shared.f32 	[%r167], %f38;
	add.s64 	%rd26, %rd25, %rd24;
	ld.global.nc.f32 	%f39, [%rd26];
	add.s32 	%r168, %r167, %r166;
	st.shared.f32 	[%r168], %f39;
	add.s64 	%rd27, %rd26, %rd24;
	ld.global.nc.f32 	%f40, [%rd27];
	add.s32 	%r169, %r168, %r166;
	st.shared.f32 	[%r169], %f40;
	add.s32 	%r415, %r166, %r415;
	setp.lt.s32 	%p16, %r415, %r113;
	@%p16 bra 	$L__BB1_15;
$L__BB1_16:
	bar.sync 	0;
	setp.lt.s32 	%p17, %r113, 1;
	mov.f32 	%f527, 0fFF800000;
	@%p17 bra 	$L__BB1_70;
	mul.lo.s32 	%r98, %r11, %r9;
	mov.f32 	%f527, 0fFF800000;
	mov.b32 	%r423, 0;
$L__BB1_18:
	setp.ge.s32 	%p18, %r10, %r113;
	@%p18 bra 	$L__BB1_21;
	shl.b32 	%r171, %r423, 2;
	mov.u32 	%r172, _ZZ16kernel_forward_dIfEvPKT_S2_PS0_S3_iiiiiiE4left;
	add.s32 	%r173, %r172, %r171;
	ld.shared.f32 	%f20, [%r173];
	add.s32 	%r174, %r423, %r98;
	mul.lo.s32 	%r100, %r174, %r11;
	mov.u32 	%r424, %r10;
$L__BB1_20:
	shl.b32 	%r175, %r424, 2;
	mov.u32 	%r176, _ZZ16kernel_forward_dIfEvPKT_S2_PS0_S3_iiiiiiE5right;
	add.s32 	%r177, %r176, %r175;
	ld.shared.f32 	%f43, [%r177];
	add.f32 	%f44, %f20, %f43;
	add.s32 	%r178, %r424, %r100;
	mul.wide.s32 	%rd28, %r178, 4;
	add.s64 	%rd29, %rd3, %rd28;
	ld.global.nc.f32 	%f45, [%rd29];
	add.f32 	%f46, %f44, %f45;
	max.f32 	%f47, %f527, %f46;
	sub.f32 	%f48, %f527, %f47;
	fma.rn.f32 	%f49, %f48, 0f3BBB989D, 0f3F000000;
	cvt.sat.f32.f32 	%f50, %f49;
	mov.f32 	%f51, 0f4B400001;
	mov.f32 	%f52, 0f437C0000;
	fma.rm.f32 	%f53, %f50, %f52, %f51;
	add.f32 	%f54, %f53, 0fCB40007F;
	neg.f32 	%f55, %f54;
	fma.rn.f32 	%f56, %f48, 0f3FB8AA3B, %f55;
	fma.rn.f32 	%f57, %f48, 0f32A57060, %f56;
	mov.b32 	%r179, %f53;
	shl.b32 	%r180, %r179, 23;
	mov.b32 	%f58, %r180;
	ex2.approx.ftz.f32 	%f59, %f57;
	sub.f32 	%f60, %f46, %f47;
	fma.rn.f32 	%f61, %f60, 0f3BBB989D, 0f3F000000;
	cvt.sat.f32.f32 	%f62, %f61;
	fma.rm.f32 	%f63, %f62, %f52, %f51;
	add.f32 	%f64, %f63, 0fCB40007F;
	neg.f32 	%f65, %f64;
	fma.rn.f32 	%f66, %f60, 0f3FB8AA3B, %f65;
	fma.rn.f32 	%f67, %f60, 0f32A57060, %f66;
	mov.b32 	%r181, %f63;
	shl.b32 	%r182, %r181, 23;
	mov.b32 	%f68, %r182;
	ex2.approx.ftz.f32 	%f69, %f67;
	mul.f32 	%f70, %f69, %f68;
	fma.rn.f32 	%f71, %f59, %f58, %f70;
	setp.lt.f32 	%p19, %f71, 0f00800000;
	mul.f32 	%f72, %f71, 0f4B000000;
	selp.f32 	%f73, %f72, %f71, %p19;
	selp.f32 	%f74, 0fC1B80000, 0f00000000, %p19;
	mov.b32 	%r183, %f73;
	add.s32 	%r184, %r183, -1059760811;
	and.b32  	%r185, %r184, -8388608;
	sub.s32 	%r186, %r183, %r185;
	mov.b32 	%f75, %r186;
	cvt.rn.f32.s32 	%f76, %r185;
	fma.rn.f32 	%f77, %f76, 0f34000000, %f74;
	add.f32 	%f78, %f75, 0fBF800000;
	fma.rn.f32 	%f79, %f78, 0fBE055027, 0f3E1039F6;
	fma.rn.f32 	%f80, %f79, %f78, 0fBDF8CDCC;
	fma.rn.f32 	%f81, %f80, %f78, 0f3E0F2955;
	fma.rn.f32 	%f82, %f81, %f78, 0fBE2AD8B9;
	fma.rn.f32 	%f83, %f82, %f78, 0f3E4CED0B;
	fma.rn.f32 	%f84, %f83, %f78, 0fBE7FFF22;
	fma.rn.f32 	%f85, %f84, %f78, 0f3EAAAA78;
	fma.rn.f32 	%f86, %f85, %f78, 0fBF000000;
	mul.f32 	%f87, %f78, %f86;
	fma.rn.f32 	%f88, %f87, %f78, %f78;
	fma.rn.f32 	%f89, %f77, 0f3F317218, %f88;
	setp.gt.u32 	%p20, %r183, 2139095039;
	fma.rn.f32 	%f90, %f73, 0f7F800000, 0f7F800000;
	selp.f32 	%f91, %f90, %f89, %p20;
	setp.eq.f32 	%p21, %f73, 0f00000000;
	selp.f32 	%f92, 0fFF800000, %f91, %p21;
	add.f32 	%f527, %f47, %f92;
	add.s32 	%r424, %r424, %r115;
	setp.lt.s32 	%p22, %r424, %r113;
	@%p22 bra 	$L__BB1_20;
$L__BB1_21:
	add.s32 	%r423, %r423, 1;
	setp.ne.s32 	%p23, %r423, %r113;
	@%p23 bra 	$L__BB1_18;
	bra.uni 	$L__BB1_70;
$L__BB1_22:
	setp.ge.s32 	%p37, %r10, %r114;
	@%p37 bra 	$L__BB1_29;
	add.s32 	%r227, %r111, -1;
	mad.lo.s32 	%r228, %r2, %r227, %r3;
	mul.lo.s32 	%r23, %r228, %r114;
	add.s32 	%r229, %r10, %r115;
	max.s32 	%r230, %r114, %r229;
	setp.lt.s32 	%p38, %r229, %r114;
	selp.u32 	%r231, 1, 0, %p38;
	add.s32 	%r232, %r229, %r231;
	sub.s32 	%r233, %r230, %r232;
	div.u32 	%r234, %r233, %r115;
	add.s32 	%r24, %r234, %r231;
	and.b32  	%r235, %r24, 3;
	setp.eq.s32 	%p39, %r235, 3;
	mov.u32 	%r395, %r10;
	@%p39 bra 	$L__BB1_26;
	mov.b32 	%r394, 0;
	mov.u32 	%r395, %r10;
$L__BB1_25:
	.pragma "nounroll";
	add.s32 	%r237, %r395, %r23;
	mul.wide.s32 	%rd40, %r237, 4;
	add.s64 	%rd41, %rd1, %rd40;
	ld.global.nc.f32 	%f150, [%rd41];
	shl.b32 	%r238, %r395, 2;
	mov.u32 	%r239, _ZZ16kernel_forward_dIfEvPKT_S2_PS0_S3_iiiiiiE4left;
	add.s32 	%r240, %r239, %r238;
	st.shared.f32 	[%r240], %f150;
	add.s32 	%r395, %r395, %r115;
	add.s32 	%r394, %r394, 1;
	add.s32 	%r241, %r24, 1;
	and.b32  	%r242, %r241, 3;
	setp.ne.s32 	%p40, %r394, %r242;
	@%p40 bra 	$L__BB1_25;
$L__BB1_26:
	setp.lt.u32 	%p41, %r24, 3;
	@%p41 bra 	$L__BB1_29;
	mov.u32 	%r245, _ZZ16kernel_forward_dIfEvPKT_S2_PS0_S3_iiiiiiE4left;
	mul.wide.s32 	%rd44, %r115, 4;
	shl.b32 	%r247, %r115, 2;
$L__BB1_28:
	add.s32 	%r243, %r395, %r23;
	mul.wide.s32 	%rd42, %r243, 4;
	add.s64 	%rd43, %rd1, %rd42;
	ld.global.nc.f32 	%f151, [%rd43];
	shl.b32 	%r244, %r395, 2;
	add.s32 	%r246, %r245, %r244;
	st.shared.f32 	[%r246], %f151;
	add.s64 	%rd45, %rd43, %rd44;
	ld.global.nc.f32 	%f152, [%rd45];
	add.s32 	%r248, %r246, %r247;
	st.shared.f32 	[%r248], %f152;
	add.s64 	%rd46, %rd45, %rd44;
	ld.global.nc.f32 	%f153, [%rd46];
	add.s32 	%r249, %r248, %r247;
	st.shared.f32 	[%r249], %f153;
	add.s64 	%rd47, %rd46, %rd44;
	ld.global.nc.f32 	%f154, [%rd47];
	add.s32 	%r250, %r249, %r247;
	st.shared.f32 	[%r250], %f154;
	add.s32 	%r395, %r247, %r395;
	setp.lt.s32 	%p42, %r395, %r114;
	@%p42 bra 	$L__BB1_28;
$L__BB1_29:
	bar.sync 	0;
	add.s32 	%r251, %r5, %r7;
	setp.eq.s32 	%p43, %r13, %r251;
	@%p43 bra 	$L__BB1_42;
	setp.ge.s32 	%p44, %r10, %r113;
	@%p44 bra 	$L__BB1_36;
	mad.lo.s32 	%r252, %r13, %r111, %r8;
	mul.lo.s32 	%r32, %r252, %r113;
	add.s32 	%r253, %r10, %r115;
	max.s32 	%r254, %r113, %r253;
	setp.lt.s32 	%p45, %r253, %r113;
	selp.u32 	%r255, 1, 0, %p45;
	add.s32 	%r256, %r253, %r255;
	sub.s32 	%r257, %r254, %r256;
	div.u32 	%r258, %r257, %r115;
	add.s32 	%r33, %r258, %r255;
	and.b32  	%r259, %r33, 3;
	setp.eq.s32 	%p46, %r259, 3;
	mov.u32 	%r399, %r10;
	@%p46 bra 	$L__BB1_34;
	add.s32 	%r261, %r33, 1;
	and.b32  	%r34, %r261, 3;
	mov.b32 	%r398, 0;
	mov.u32 	%r399, %r10;
$L__BB1_33:
	.pragma "nounroll";
	add.s32 	%r262, %r399, %r32;
	mul.wide.s32 	%rd48, %r262, 4;
	add.s64 	%rd49, %rd2, %rd48;
	ld.global.nc.f32 	%f155, [%rd49];
	shl.b32 	%r263, %r399, 2;
	mov.u32 	%r264, _ZZ16kernel_forward_dIfEvPKT_S2_PS0_S3_iiiiiiE5right;
	add.s32 	%r265, %r264, %r263;
	st.shared.f32 	[%r265], %f155;
	add.s32 	%r399, %r399, %r115;
	add.s32 	%r398, %r398, 1;
	setp.ne.s32 	%p47, %r398, %r34;
	@%p47 bra 	$L__BB1_33;
$L__BB1_34:
	setp.lt.u32 	%p48, %r33, 3;
	@%p48 bra 	$L__BB1_36;
$L__BB1_35:
	add.s32 	%r266, %r399, %r32;
	mul.wide.s32 	%rd50, %r266, 4;
	add.s64 	%rd51, %rd2, %rd50;
	ld.global.nc.f32 	%f156, [%rd51];
	shl.b32 	%r267, %r399, 2;
	mov.u32 	%r268, _ZZ16kernel_forward_dIfEvPKT_S2_PS0_S3_iiiiiiE5right;
	add.s32 	%r269, %r268, %r267;
	st.shared.f32 	[%r269], %f156;
	mul.wide.s32 	%rd52, %r115, 4;
	add.s64 	%rd53, %rd51, %rd52;
	ld.global.nc.f32 	%f157, [%rd53];
	shl.b32 	%r270, %r115, 2;
	add.s32 	%r271, %r269, %r270;
	st.shared.f32 	[%r271], %f157;
	add.s64 	%rd54, %rd53, %rd52;
	ld.global.nc.f32 	%f158, [%rd54];
	add.s32 	%r272, %r271, %r270;
	st.shared.f32 	[%r272], %f158;
	add.s64 	%rd55, %rd54, %rd52;
	ld.global.nc.f32 	%f159, [%rd55];
	add.s32 	%r273, %r272, %r270;
	st.shared.f32 	[%r273], %f159;
	add.s32 	%r399, %r270, %r399;
	setp.lt.s32 	%p49, %r399, %r113;
	@%p49 bra 	$L__BB1_35;
$L__BB1_36:
	bar.sync 	0;
	setp.lt.s32 	%p50, %r114, 1;
	mov.f32 	%f527, 0fFF800000;
	@%p50 bra 	$L__BB1_70;
	mad.lo.s32 	%r64, %r11, %r9, %r113;
	mov.f32 	%f527, 0fFF800000;
	mov.b32 	%r410, 0;
$L__BB1_38:
	setp.ge.s32 	%p51, %r10, %r113;
	@%p51 bra 	$L__BB1_41;
	shl.b32 	%r275, %r410, 2;
	mov.u32 	%r276, _ZZ16kernel_forward_dIfEvPKT_S2_PS0_S3_iiiiiiE4left;
	add.s32 	%r277, %r276, %r275;
	ld.shared.f32 	%f10, [%r277];
	add.s32 	%r278, %r64, %r410;
	mul.lo.s32 	%r66, %r278, %r11;
	mov.u32 	%r411, %r10;
$L__BB1_40:
	shl.b32 	%r279, %r411, 2;
	mov.u32 	%r280, _ZZ16kernel_forward_dIfEvPKT_S2_PS0_S3_iiiiiiE5right;
	add.s32 	%r281, %r280, %r279;
	ld.shared.f32 	%f162, [%r281];
	add.f32 	%f163, %f10, %f162;
	add.s32 	%r282, %r411, %r66;
	mul.wide.s32 	%rd56, %r282, 4;
	add.s64 	%rd57, %rd3, %rd56;
	ld.global.nc.f32 	%f164, [%rd57];
	add.f32 	%f165, %f163, %f164;
	max.f32 	%f166, %f527, %f165;
	sub.f32 	%f167, %f527, %f166;
	fma.rn.f32 	%f168, %f167, 0f3BBB989D, 0f3F000000;
	cvt.sat.f32.f32 	%f169, %f168;
	mov.f32 	%f170, 0f4B400001;
	mov.f32 	%f171, 0f437C0000;
	fma.rm.f32 	%f172, %f169, %f171, %f170;
	add.f32 	%f173, %f172, 0fCB40007F;
	neg.f32 	%f174, %f173;
	fma.rn.f32 	%f175, %f167, 0f3FB8AA3B, %f174;
	fma.rn.f32 	%f176, %f167, 0f32A57060, %f175;
	mov.b32 	%r283, %f172;
	shl.b32 	%r284, %r283, 23;
	mov.b32 	%f177, %r284;
	ex2.approx.ftz.f32 	%f178, %f176;
	sub.f32 	%f179, %f165, %f166;
	fma.rn.f32 	%f180, %f179, 0f3BBB989D, 0f3F000000;
	cvt.sat.f32.f32 	%f181, %f180;
	fma.rm.f32 	%f182, %f181, %f171, %f170;
	add.f32 	%f183, %f182, 0fCB40007F;
	neg.f32 	%f184, %f183;
	fma.rn.f32 	%f185, %f179, 0f3FB8AA3B, %f184;
	fma.rn.f32 	%f186, %f179, 0f32A57060, %f185;
	mov.b32 	%r285, %f182;
	shl.b32 	%r286, %r285, 23;
	mov.b32 	%f187, %r286;
	ex2.approx.ftz.f32 	%f188, %f186;
	mul.f32 	%f189, %f188, %f187;
	fma.rn.f32 	%f190, %f178, %f177, %f189;
	setp.lt.f32 	%p52, %f190, 0f00800000;
	mul.f32 	%f191, %f190, 0f4B000000;
	selp.f32 	%f192, %f191, %f190, %p52;
	selp.f32 	%f193, 0fC1B80000, 0f00000000, %p52;
	mov.b32 	%r287, %f192;
	add.s32 	%r288, %r287, -1059760811;
	and.b32  	%r289, %r288, -8388608;
	sub.s32 	%r290, %r287, %r289;
	mov.b32 	%f194, %r290;
	cvt.rn.f32.s32 	%f195, %r289;
	fma.rn.f32 	%f196, %f195, 0f34000000, %f193;
	add.f32 	%f197, %f194, 0fBF800000;
	fma.rn.f32 	%f198, %f197, 0fBE055027, 0f3E1039F6;
	fma.rn.f32 	%f199, %f198, %f197, 0fBDF8CDCC;
	fma.rn.f32 	%f200, %f199, %f197, 0f3E0F2955;
	fma.rn.f32 	%f201, %f200, %f197, 0fBE2AD8B9;
	fma.rn.f32 	%f202, %f201, %f197, 0f3E4CED0B;
	fma.rn.f32 	%f203, %f202, %f197, 0fBE7FFF22;
	fma.rn.f32 	%f204, %f203, %f197, 0f3EAAAA78;
	fma.rn.f32 	%f205, %f204, %f197, 0fBF000000;
	mul.f32 	%f206, %f197, %f205;
	fma.rn.f32 	%f207, %f206, %f197, %f197;
	fma.rn.f32 	%f208, %f196, 0f3F317218, %f207;
	setp.gt.u32 	%p53, %r287, 2139095039;
	fma.rn.f32 	%f209, %f192, 0f7F800000, 0f7F800000;
	selp.f32 	%f210, %f209, %f208, %p53;
	setp.eq.f32 	%p54, %f192, 0f00000000;
	selp.f32 	%f211, 0fFF800000, %f210, %p54;
	add.f32 	%f527, %f166, %f211;
	add.s32 	%r411, %r411, %r115;
	setp.lt.s32 	%p55, %r411, %r113;
	@%p55 bra 	$L__BB1_40;
$L__BB1_41:
	add.s32 	%r410, %r410, 1;
	setp.eq.s32 	%p56, %r410, %r114;
	@%p56 bra 	$L__BB1_70;
	bra.uni 	$L__BB1_38;
$L__BB1_42:
	setp.ge.s32 	%p57, %r10, %r114;
	@%p57 bra 	$L__BB1_49;
	add.s32 	%r291, %r111, -1;
	mad.lo.s32 	%r292, %r2, %r291, %r13;
	mul.lo.s32 	%r40, %r292, %r114;
	add.s32 	%r293, %r10, %r115;
	max.s32 	%r294, %r114, %r293;
	setp.lt.s32 	%p58, %r293, %r114;
	selp.u32 	%r295, 1, 0, %p58;
	add.s32 	%r296, %r293, %r295;
	sub.s32 	%r297, %r294, %r296;
	div.u32 	%r298, %r297, %r115;
	add.s32 	%r41, %r298, %r295;
	and.b32  	%r299, %r41, 3;
	setp.eq.s32 	%p59, %r299, 3;
	mov.u32 	%r402, %r10;
	@%p59 bra 	$L__BB1_46;
	add.s32 	%r301, %r41, 1;
	and.b32  	%r42, %r301, 3;
	mov.b32 	%r401, 0;
	mov.u32 	%r402, %r10;
$L__BB1_45:
	.pragma "nounroll";
	add.s32 	%r302, %r402, %r40;
	mul.wide.s32 	%rd58, %r302, 4;
	add.s64 	%rd59, %rd1, %rd58;
	ld.global.nc.f32 	%f212, [%rd59];
	shl.b32 	%r303, %r402, 2;
	mov.u32 	%r304, _ZZ16kernel_forward_dIfEvPKT_S2_PS0_S3_iiiiiiE5right;
	add.s32 	%r305, %r304, %r303;
	st.shared.f32 	[%r305], %f212;
	add.s32 	%r402, %r402, %r115;
	add.s32 	%r401, %r401, 1;
	setp.ne.s32 	%p60, %r401, %r42;
	@%p60 bra 	$L__BB1_45;
$L__BB1_46:
	setp.lt.u32 	%p61, %r41, 3;
	@%p61 bra 	$L__BB1_49;
	mov.u32 	%r308, _ZZ16kernel_forward_dIfEvPKT_S2_PS0_S3_iiiiiiE5right;
	mul.wide.s32 	%rd62, %r115, 4;
	shl.b32 	%r310, %r115, 2;
$L__BB1_48:
	add.s32 	%r306, %r402, %r40;
	mul.wide.s32 	%rd60, %r306, 4;
	add.s64 	%rd61, %rd1, %rd60;
	ld.global.nc.f32 	%f213, [%rd61];
	shl.b32 	%r307, %r402, 2;
	add.s32 	%r309, %r308, %r307;
	st.shared.f32 	[%r309], %f213;
	add.s64 	%rd63, %rd61, %rd62;
	ld.global.nc.f32 	%f214, [%rd63];
	add.s32 	%r311, %r309, %r310;
	st.shared.f32 	[%r311], %f214;
	add.s64 	%rd64, %rd63, %rd62;
	ld.global.nc.f32 	%f215, [%rd64];
	add.s32 	%r312, %r311, %r310;
	st.shared.f32 	[%r312], %f215;
	add.s64 	%rd65, %rd64, %rd62;
	ld.global.nc.f32 	%f216, [%rd65];
	add.s32 	%r313, %r312, %r310;
	st.shared.f32 	[%r313], %f216;
	add.s32 	%r402, %r310, %r402;
	setp.lt.s32 	%p62, %r402, %r114;
	@%p62 bra 	$L__BB1_48;
$L__BB1_49:
	setp.ge.s32 	%p63, %r10, %r114;
	bar.sync 	0;
	mov.f32 	%f527, 0fFF800000;
	@%p63 bra 	$L__BB1_70;
	and.b32  	%r50, %r114, -2;
	neg.s32 	%r51, %r50;
	mov.f32 	%f527, 0fFF800000;
	mov.u32 	%r316, _ZZ16kernel_forward_dIfEvPKT_S2_PS0_S3_iiiiiiE4left;
	mad.lo.s32 	%r318, %r11, %r9, %r113;
	mov.u32 	%r404, %r10;
$L__BB1_51:
	setp.eq.s32 	%p64, %r114, 1;
	shl.b32 	%r315, %r404, 2;
	add.s32 	%r317, %r316, %r315;
	ld.shared.f32 	%f2, [%r317];
	add.s32 	%r319, %r318, %r404;
	mad.lo.s32 	%r53, %r319, %r11, %r113;
	mov.b32 	%r408, 0;
	@%p64 bra 	$L__BB1_54;
	mov.u32 	%r321, _ZZ16kernel_forward_dIfEvPKT_S2_PS0_S3_iiiiiiE5right;
	add.s32 	%r406, %r321, 4;
	mov.u32 	%r405, %r53;
	mov.u32 	%r407, %r51;
$L__BB1_53:
	ld.shared.f32 	%f220, [%r406+-4];
	add.f32 	%f221, %f2, %f220;
	mul.wide.s32 	%rd66, %r405, 4;
	add.s64 	%rd67, %rd3, %rd66;
	ld.global.nc.f32 	%f222, [%rd67];
	add.f32 	%f223, %f221, %f222;
	max.f32 	%f224, %f527, %f223;
	sub.f32 	%f225, %f527, %f224;
	fma.rn.f32 	%f226, %f225, 0f3BBB989D, 0f3F000000;
	cvt.sat.f32.f32 	%f227, %f226;
	mov.f32 	%f228, 0f4B400001;
	mov.f32 	%f229, 0f437C0000;
	fma.rm.f32 	%f230, %f227, %f229, %f228;
	add.f32 	%f231, %f230, 0fCB40007F;
	neg.f32 	%f232, %f231;
	fma.rn.f32 	%f233, %f225, 0f3FB8AA3B, %f232;
	fma.rn.f32 	%f234, %f225, 0f32A57060, %f233;
	mov.b32 	%r322, %f230;
	shl.b32 	%r323, %r322, 23;
	mov.b32 	%f235, %r323;
	ex2.approx.ftz.f32 	%f236, %f234;
	sub.f32 	%f237, %f223, %f224;
	fma.rn.f32 	%f238, %f237, 0f3BBB989D, 0f3F000000;
	cvt.sat.f32.f32 	%f239, %f238;
	fma.rm.f32 	%f240, %f239, %f229, %f228;
	add.f32 	%f241, %f240, 0fCB40007F;
	neg.f32 	%f242, %f241;
	fma.rn.f32 	%f243, %f237, 0f3FB8AA3B, %f242;
	fma.rn.f32 	%f244, %f237, 0f32A57060, %f243;
	mov.b32 	%r324, %f240;
	shl.b32 	%r325, %r324, 23;
	mov.b32 	%f245, %r325;
	ex2.approx.ftz.f32 	%f246, %f244;
	mul.f32 	%f247, %f246, %f245;
	fma.rn.f32 	%f248, %f236, %f235, %f247;
	setp.lt.f32 	%p65, %f248, 0f00800000;
	mul.f32 	%f249, %f248, 0f4B000000;
	selp.f32 	%f250, %f249, %f248, %p65;
	selp.f32 	%f251, 0fC1B80000, 0f00000000, %p65;
	mov.b32 	%r326, %f250;
	add.s32 	%r327, %r326, -1059760811;
	and.b32  	%r328, %r327, -8388608;
	sub.s32 	%r329, %r326, %r328;
	mov.b32 	%f252, %r329;
	cvt.rn.f32.s32 	%f253, %r328;
	fma.rn.f32 	%f254, %f253, 0f34000000, %f251;
	add.f32 	%f255, %f252, 0fBF800000;
	fma.rn.f32 	%f256, %f255, 0fBE055027, 0f3E1039F6;
	fma.rn.f32 	%f257, %f256, %f255, 0fBDF8CDCC;
	fma.rn.f32 	%f258, %f257, %f255, 0f3E0F2955;
	fma.rn.f32 	%f259, %f258, %f255, 0fBE2AD8B9;
	fma.rn.f32 	%f260, %f259, %f255, 0f3E4CED0B;
	fma.rn.f32 	%f261, %f260, %f255, 0fBE7FFF22;
	fma.rn.f32 	%f262, %f261, %f255, 0f3EAAAA78;
	fma.rn.f32 	%f263, %f262, %f255, 0fBF000000;
	mul.f32 	%f264, %f255, %f263;
	fma.rn.f32 	%f265, %f264, %f255, %f255;
	fma.rn.f32 	%f266, %f254, 0f3F317218, %f265;
	setp.gt.u32 	%p66, %r326, 2139095039;
	fma.rn.f32 	%f267, %f250, 0f7F800000, 0f7F800000;
	selp.f32 	%f268, %f267, %f266, %p66;
	setp.eq.f32 	%p67, %f250, 0f00000000;
	selp.f32 	%f269, 0fFF800000, %f268, %p67;
	add.f32 	%f270, %f224, %f269;
	ld.shared.f32 	%f271, [%r406];
	add.f32 	%f272, %f2, %f271;
	ld.global.nc.f32 	%f273, [%rd67+4];
	add.f32 	%f274, %f272, %f273;
	max.f32 	%f275, %f270, %f274;
	sub.f32 	%f276, %f270, %f275;
	fma.rn.f32 	%f277, %f276, 0f3BBB989D, 0f3F000000;
	cvt.sat.f32.f32 	%f278, %f277;
	fma.rm.f32 	%f279, %f278, %f229, %f228;
	add.f32 	%f280, %f279, 0fCB40007F;
	neg.f32 	%f281, %f280;
	fma.rn.f32 	%f282, %f276, 0f3FB8AA3B, %f281;
	fma.rn.f32 	%f283, %f276, 0f32A57060, %f282;
	mov.b32 	%r330, %f279;
	shl.b32 	%r331, %r330, 23;
	mov.b32 	%f284, %r331;
	ex2.approx.ftz.f32 	%f285, %f283;
	sub.f32 	%f286, %f274, %f275;
	fma.rn.f32 	%f287, %f286, 0f3BBB989D, 0f3F000000;
	cvt.sat.f32.f32 	%f288, %f287;
	fma.rm.f32 	%f289, %f288, %f229, %f228;
	add.f32 	%f290, %f289, 0fCB40007F;
	neg.f32 	%f291, %f290;
	fma.rn.f32 	%f292, %f286, 0f3FB8AA3B, %f291;
	fma.rn.f32 	%f293, %f286, 0f32A57060, %f292;
	mov.b32 	%r332, %f289;
	shl.b32 	%r333, %r332, 23;
	mov.b32 	%f294, %r333;
	ex2.approx.ftz.f32 	%f295, %f293;
	mul.f32 	%f296, %f295, %f294;
	fma.rn.f32 	%f297, %f285, %f284, %f296;
	setp.lt.f32 	%p68, %f297, 0f00800000;
	mul.f32 	%f298, %f297, 0f4B000000;
	selp.f32 	%f299, %f298, %f297, %p68;
	selp.f32 	%f300, 0fC1B80000, 0f00000000, %p68;
	mov.b32 	%r334, %f299;
	add.s32 	%r335, %r334, -1059760811;
	and.b32  	%r336, %r335, -8388608;
	sub.s32 	%r337, %r334, %r336;
	mov.b32 	%f301, %r337;
	cvt.rn.f32.s32 	%f302, %r336;
	fma.rn.f32 	%f303, %f302, 0f34000000, %f300;
	add.f32 	%f304, %f301, 0fBF800000;
	fma.rn.f32 	%f305, %f304, 0fBE055027, 0f3E1039F6;
	fma.rn.f32 	%f306, %f305, %f304, 0fBDF8CDCC;
	fma.rn.f32 	%f307, %f306, %f304, 0f3E0F2955;
	fma.rn.f32 	%f308, %f307, %f304, 0fBE2AD8B9;
	fma.rn.f32 	%f309, %f308, %f304, 0f3E4CED0B;
	fma.rn.f32 	%f310, %f309, %f304, 0fBE7FFF22;
	fma.rn.f32 	%f311, %f310, %f304, 0f3EAAAA78;
	fma.rn.f32 	%f312, %f311, %f304, 0fBF000000;
	mul.f32 	%f313, %f304, %f312;
	fma.rn.f32 	%f314, %f313, %f304, %f304;
	fma.rn.f32 	%f315, %f303, 0f3F317218, %f314;
	setp.gt.u32 	%p69, %r334, 2139095039;
	fma.rn.f32 	%f316, %f299, 0f7F800000, 0f7F800000;
	selp.f32 	%f317, %f316, %f315, %p69;
	setp.eq.f32 	%p70, %f299, 0f00000000;
	selp.f32 	%f318, 0fFF800000, %f317, %p70;
	add.f32 	%f527, %f275, %f318;
	add.s32 	%r407, %r407, 2;
	add.s32 	%r406, %r406, 8;
	add.s32 	%r405, %r405, 2;
	setp.ne.s32 	%p71, %r407, 0;
	mov.u32 	%r408, %r50;
	@%p71 bra 	$L__BB1_53;
$L__BB1_54:
	and.b32  	%r338, %r114, 1;
	setp.eq.b32 	%p72, %r338, 1;
	not.pred 	%p73, %p72;
	@%p73 bra 	$L__BB1_56;
	shl.b32 	%r339, %r408, 2;
	mov.u32 	%r340, _ZZ16kernel_forward_dIfEvPKT_S2_PS0_S3_iiiiiiE5right;
	add.s32 	%r341, %r340, %r339;
	ld.shared.f32 	%f319, [%r341];
	add.f32 	%f320, %f2, %f319;
	add.s32 	%r342, %r53, %r408;
	mul.wide.s32 	%rd68, %r342, 4;
	add.s64 	%rd69, %rd3, %rd68;
	ld.global.nc.f32 	%f321, [%rd69];
	add.f32 	%f322, %f320, %f321;
	max.f32 	%f323, %f527, %f322;
	sub.f32 	%f324, %f527, %f323;
	fma.rn.f32 	%f325, %f324, 0f3BBB989D, 0f3F000000;
	cvt.sat.f32.f32 	%f326, %f325;
	mov.f32 	%f327, 0f4B400001;
	mov.f32 	%f328, 0f437C0000;
	fma.rm.f32 	%f329, %f326, %f328, %f327;
	add.f32 	%f330, %f329, 0fCB40007F;
	neg.f32 	%f331, %f330;
	fma.rn.f32 	%f332, %f324, 0f3FB8AA3B, %f331;
	fma.rn.f32 	%f333, %f324, 0f32A57060, %f332;
	mov.b32 	%r343, %f329;
	shl.b32 	%r344, %r343, 23;
	mov.b32 	%f334, %r344;
	ex2.approx.ftz.f32 	%f335, %f333;
	sub.f32 	%f336, %f322, %f323;
	fma.rn.f32 	%f337, %f336, 0f3BBB989D, 0f3F000000;
	cvt.sat.f32.f32 	%f338, %f337;
	fma.rm.f32 	%f339, %f338, %f328, %f327;
	add.f32 	%f340, %f339, 0fCB40007F;
	neg.f32 	%f341, %f340;
	fma.rn.f32 	%f342, %f336, 0f3FB8AA3B, %f341;
	fma.rn.f32 	%f343, %f336, 0f32A57060, %f342;
	mov.b32 	%r345, %f339;
	shl.b32 	%r346, %r345, 23;
	mov.b32 	%f344, %r346;
	ex2.approx.ftz.f32 	%f345, %f343;
	mul.f32 	%f346, %f345, %f344;
	fma.rn.f32 	%f347, %f335, %f334, %f346;
	setp.lt.f32 	%p74, %f347, 0f00800000;
	mul.f32 	%f348, %f347, 0f4B000000;
	selp.f32 	%f349, %f348, %f347, %p74;
	selp.f32 	%f350, 0fC1B80000, 0f00000000, %p74;
	mov.b32 	%r347, %f349;
	add.s32 	%r348, %r347, -1059760811;
	and.b32  	%r349, %r348, -8388608;
	sub.s32 	%r350, %r347, %r349;
	mov.b32 	%f351, %r350;
	cvt.rn.f32.s32 	%f352, %r349;
	fma.rn.f32 	%f353, %f352, 0f34000000, %f350;
	add.f32 	%f354, %f351, 0fBF800000;
	fma.rn.f32 	%f355, %f354, 0fBE055027, 0f3E1039F6;
	fma.rn.f32 	%f356, %f355, %f354, 0fBDF8CDCC;
	fma.rn.f32 	%f357, %f356, %f354, 0f3E0F2955;
	fma.rn.f32 	%f358, %f357, %f354, 0fBE2AD8B9;
	fma.rn.f32 	%f359, %f358, %f354, 0f3E4CED0B;
	fma.rn.f32 	%f360, %f359, %f354, 0fBE7FFF22;
	fma.rn.f32 	%f361, %f360, %f354, 0f3EAAAA78;
	fma.rn.f32 	%f362, %f361, %f354, 0fBF000000;
	mul.f32 	%f363, %f354, %f362;
	fma.rn.f32 	%f364, %f363, %f354, %f354;
	fma.rn.f32 	%f365, %f353, 0f3F317218, %f364;
	setp.gt.u32 	%p75, %r347, 2139095039;
	fma.rn.f32 	%f366, %f349, 0f7F800000, 0f7F800000;
	selp.f32 	%f367, %f366, %f365, %p75;
	setp.eq.f32 	%p76, %f349, 0f00000000;
	selp.f32 	%f368, 0fFF800000, %f367, %p76;
	add.f32 	%f527, %f323, %f368;
$L__BB1_56:
	add.s32 	%r404, %r404, %r115;
	setp.lt.s32 	%p77, %r404, %r114;
	@%p77 bra 	$L__BB1_51;
	bra.uni 	$L__BB1_70;
$L__BB1_57:
	setp.ge.s32 	%p24, %r10, %r114;
	@%p24 bra 	$L__BB1_64;
	add.s32 	%r187, %r111, -1;
	mad.lo.s32 	%r188, %r2, %r187, %r13;
	mul.lo.s32 	%r80, %r188, %r114;
	add.s32 	%r189, %r10, %r115;
	max.s32 	%r190, %r114, %r189;
	setp.lt.s32 	%p25, %r189, %r114;
	selp.u32 	%r191, 1, 0, %p25;
	add.s32 	%r192, %r189, %r191;
	sub.s32 	%r193, %r190, %r192;
	div.u32 	%r194, %r193, %r115;
	add.s32 	%r81, %r194, %r191;
	and.b32  	%r195, %r81, 3;
	setp.eq.s32 	%p26, %r195, 3;
	mov.u32 	%r418, %r10;
	@%p26 bra 	$L__BB1_61;
	add.s32 	%r197, %r81, 1;
	and.b32  	%r82, %r197, 3;
	mov.b32 	%r417, 0;
	mov.u32 	%r418, %r10;
$L__BB1_60:
	.pragma "nounroll";
	add.s32 	%r198, %r418, %r80;
	mul.wide.s32 	%rd30, %r198, 4;
	add.s64 	%rd31, %rd1, %rd30;
	ld.global.nc.f32 	%f93, [%rd31];
	shl.b32 	%r199, %r418, 2;
	mov.u32 	%r200, _ZZ16kernel_forward_dIfEvPKT_S2_PS0_S3_iiiiiiE5right;
	add.s32 	%r201, %r200, %r199;
	st.shared.f32 	[%r201], %f93;
	add.s32 	%r418, %r418, %r115;
	add.s32 	%r417, %r417, 1;
	setp.ne.s32 	%p27, %r417, %r82;
	@%p27 bra 	$L__BB1_60;
$L__BB1_61:
	setp.lt.u32 	%p28, %r81, 3;
	@%p28 bra 	$L__BB1_64;
	mov.u32 	%r204, _ZZ16kernel_forward_dIfEvPKT_S2_PS0_S3_iiiiiiE5right;
	mul.wide.s32 	%rd34, %r115, 4;
	shl.b32 	%r206, %r115, 2;
$L__BB1_63:
	add.s32 	%r202, %r418, %r80;
	mul.wide.s32 	%rd32, %r202, 4;
	add.s64 	%rd33, %rd1, %rd32;
	ld.global.nc.f32 	%f94, [%rd33];
	shl.b32 	%r203, %r418, 2;
	add.s32 	%r205, %r204, %r203;
	st.shared.f32 	[%r205], %f94;
	add.s64 	%rd35, %rd33, %rd34;
	ld.global.nc.f32 	%f95, [%rd35];
	add.s32 	%r207, %r205, %r206;
	st.shared.f32 	[%r207], %f95;
	add.s64 	%rd36, %rd35, %rd34;
	ld.global.nc.f32 	%f96, [%rd36];
	add.s32 	%r208, %r207, %r206;
	st.shared.f32 	[%r208], %f96;
	add.s64 	%rd37, %rd36, %rd34;
	ld.global.nc.f32 	%f97, [%rd37];
	add.s32 	%r209, %r208, %r206;
	st.shared.f32 	[%r209], %f97;
	add.s32 	%r418, %r206, %r418;
	setp.lt.s32 	%p29, %r418, %r114;
	@%p29 bra 	$L__BB1_63;
$L__BB1_64:
	bar.sync 	0;
	setp.lt.s32 	%p30, %r114, 1;
	mov.f32 	%f527, 0fFF800000;
	@%p30 bra 	$L__BB1_70;
	mul.lo.s32 	%r90, %r11, %r9;
	mov.f32 	%f527, 0fFF800000;
	mov.b32 	%r420, 0;
$L__BB1_66:
	setp.ge.s32 	%p31, %r10, %r113;
	@%p31 bra 	$L__BB1_69;
	shl.b32 	%r211, %r420, 2;
	mov.u32 	%r212, _ZZ16kernel_forward_dIfEvPKT_S2_PS0_S3_iiiiiiE5right;
	add.s32 	%r213, %r212, %r211;
	ld.shared.f32 	%f15, [%r213];
	add.s32 	%r92, %r420, %r113;
	mov.u32 	%r421, %r10;
$L__BB1_68:
	shl.b32 	%r214, %r421, 2;
	mov.u32 	%r215, _ZZ16kernel_forward_dIfEvPKT_S2_PS0_S3_iiiiiiE4left;
	add.s32 	%r216, %r215, %r214;
	ld.shared.f32 	%f100, [%r216];
	add.f32 	%f101, %f100, %f15;
	add.s32 	%r217, %r421, %r90;
	mad.lo.s32 	%r218, %r217, %r11, %r92;
	mul.wide.s32 	%rd38, %r218, 4;
	add.s64 	%rd39, %rd3, %rd38;
	ld.global.nc.f32 	%f102, [%rd39];
	add.f32 	%f103, %f101, %f102;
	max.f32 	%f104, %f527, %f103;
	sub.f32 	%f105, %f527, %f104;
	fma.rn.f32 	%f106, %f105, 0f3BBB989D, 0f3F000000;
	cvt.sat.f32.f32 	%f107, %f106;
	mov.f32 	%f108, 0f4B400001;
	mov.f32 	%f109, 0f437C0000;
	fma.rm.f32 	%f110, %f107, %f109, %f108;
	add.f32 	%f111, %f110, 0fCB40007F;
	neg.f32 	%f112, %f111;
	fma.rn.f32 	%f113, %f105, 0f3FB8AA3B, %f112;
	fma.rn.f32 	%f114, %f105, 0f32A57060, %f113;
	mov.b32 	%r219, %f110;
	shl.b32 	%r220, %r219, 23;
	mov.b32 	%f115, %r220;
	ex2.approx.ftz.f32 	%f116, %f114;
	sub.f32 	%f117, %f103, %f104;
	fma.rn.f32 	%f118, %f117, 0f3BBB989D, 0f3F000000;
	cvt.sat.f32.f32 	%f119, %f118;
	fma.rm.f32 	%f120, %f119, %f109, %f108;
	add.f32 	%f121, %f120, 0fCB40007F;
	neg.f32 	%f122, %f121;
	fma.rn.f32 	%f123, %f117, 0f3FB8AA3B, %f122;
	fma.rn.f32 	%f124, %f117, 0f32A57060, %f123;
	mov.b32 	%r221, %f120;
	shl.b32 	%r222, %r221, 23;
	mov.b32 	%f125, %r222;
	ex2.approx.ftz.f32 	%f126, %f124;
	mul.f32 	%f127, %f126, %f125;
	fma.rn.f32 	%f128, %f116, %f115, %f127;
	setp.lt.f32 	%p32, %f128, 0f00800000;
	mul.f32 	%f129, %f128, 0f4B000000;
	selp.f32 	%f130, %f129, %f128, %p32;
	selp.f32 	%f131, 0fC1B80000, 0f00000000, %p32;
	mov.b32 	%r223, %f130;
	add.s32 	%r224, %r223, -1059760811;
	and.b32  	%r225, %r224, -8388608;
	sub.s32 	%r226, %r223, %r225;
	mov.b32 	%f132, %r226;
	cvt.rn.f32.s32 	%f133, %r225;
	fma.rn.f32 	%f134, %f133, 0f34000000, %f131;
	add.f32 	%f135, %f132, 0fBF800000;
	fma.rn.f32 	%f136, %f135, 0fBE055027, 0f3E1039F6;
	fma.rn.f32 	%f137, %f136, %f135, 0fBDF8CDCC;
	fma.rn.f32 	%f138, %f137, %f135, 0f3E0F2955;
	fma.rn.f32 	%f139, %f138, %f135, 0fBE2AD8B9;
	fma.rn.f32 	%f140, %f139, %f135, 0f3E4CED0B;
	fma.rn.f32 	%f141, %f140, %f135, 0fBE7FFF22;
	fma.rn.f32 	%f142, %f141, %f135, 0f3EAAAA78;
	fma.rn.f32 	%f143, %f142, %f135, 0fBF000000;
	mul.f32 	%f144, %f135, %f143;
	fma.rn.f32 	%f145, %f144, %f135, %f135;
	fma.rn.f32 	%f146, %f134, 0f3F317218, %f145;
	setp.gt.u32 	%p33, %r223, 2139095039;
	fma.rn.f32 	%f147, %f130, 0f7F800000, 0f7F800000;
	selp.f32 	%f148, %f147, %f146, %p33;
	setp.eq.f32 	%p34, %f130, 0f00000000;
	selp.f32 	%f149, 0fFF800000, %f148, %p34;
	add.f32 	%f527, %f104, %f149;
	add.s32 	%r421, %r421, %r115;
	setp.lt.s32 	%p35, %r421, %r113;
	@%p35 bra 	$L__BB1_68;
$L__BB1_69:
	add.s32 	%r420, %r420, 1;
	setp.eq.s32 	%p36, %r420, %r114;
	@%p36 bra 	$L__BB1_70;
	bra.uni 	$L__BB1_66;
$L__BB1_70:
	shl.b32 	%r351, %r10, 2;
	mov.u32 	%r352, _ZZ16kernel_forward_dIfEvPKT_S2_PS0_S3_iiiiiiE6result;
	add.s32 	%r353, %r352, %r351;
	st.shared.f32 	[%r353], %f527;
	bar.sync 	0;
	setp.ne.s32 	%p78, %r10, 0;
	@%p78 bra 	$L__BB1_78;
	setp.lt.s32 	%p79, %r115, 1;
	mov.f32 	%f529, 0fFF800000;
	@%p79 bra 	$L__BB1_77;
	setp.eq.s32 	%p80, %r115, 1;
	mov.f32 	%f529, 0fFF800000;
	mov.b32 	%r427, 0;
	@%p80 bra 	$L__BB1_75;
	and.b32  	%r427, %r115, 2147483646;
	add.s32 	%r425, %r352, 4;
	neg.s32 	%r426, %r427;
	mov.f32 	%f529, 0fFF800000;
$L__BB1_74:
	ld.shared.f32 	%f373, [%r425+-4];
	max.f32 	%f374, %f529, %f373;
	sub.f32 	%f375, %f529, %f374;
	fma.rn.f32 	%f376, %f375, 0f3BBB989D, 0f3F000000;
	cvt.sat.f32.f32 	%f377, %f376;
	mov.f32 	%f378, 0f4B400001;
	mov.f32 	%f379, 0f437C0000;
	fma.rm.f32 	%f380, %f377, %f379, %f378;
	add.f32 	%f381, %f380, 0fCB40007F;
	neg.f32 	%f382, %f381;
	fma.rn.f32 	%f383, %f375, 0f3FB8AA3B, %f382;
	fma.rn.f32 	%f384, %f375, 0f32A57060, %f383;
	mov.b32 	%r357, %f380;
	shl.b32 	%r358, %r357, 23;
	mov.b32 	%f385, %r358;
	ex2.approx.ftz.f32 	%f386, %f384;
	sub.f32 	%f387, %f373, %f374;
	fma.rn.f32 	%f388, %f387, 0f3BBB989D, 0f3F000000;
	cvt.sat.f32.f32 	%f389, %f388;
	fma.rm.f32 	%f390, %f389, %f379, %f378;
	add.f32 	%f391, %f390, 0fCB40007F;
	neg.f32 	%f392, %f391;
	fma.rn.f32 	%f393, %f387, 0f3FB8AA3B, %f392;
	fma.rn.f32 	%f394, %f387, 0f32A57060, %f393;
	mov.b32 	%r359, %f390;
	shl.b32 	%r360, %r359, 23;
	mov.b32 	%f395, %r360;
	ex2.approx.ftz.f32 	%f396, %f394;
	mul.f32 	%f397, %f396, %f395;
	fma.rn.f32 	%f398, %f386, %f385, %f397;
	setp.lt.f32 	%p81, %f398, 0f00800000;
	mul.f32 	%f399, %f398, 0f4B000000;
	selp.f32 	%f400, %f399, %f398, %p81;
	selp.f32 	%f401, 0fC1B80000, 0f00000000, %p81;
	mov.b32 	%r361, %f400;
	add.s32 	%r362, %r361, -1059760811;
	and.b32  	%r363, %r362, -8388608;
	sub.s32 	%r364, %r361, %r363;
	mov.b32 	%f402, %r364;
	cvt.rn.f32.s32 	%f403, %r363;
	fma.rn.f32 	%f404, %f403, 0f34000000, %f401;
	add.f32 	%f405, %f402, 0fBF800000;
	fma.rn.f32 	%f406, %f405, 0fBE055027, 0f3E1039F6;
	fma.rn.f32 	%f407, %f406, %f405, 0fBDF8CDCC;
	fma.rn.f32 	%f408, %f407, %f405, 0f3E0F2955;
	fma.rn.f32 	%f409, %f408, %f405, 0fBE2AD8B9;
	fma.rn.f32 	%f410, %f409, %f405, 0f3E4CED0B;
	fma.rn.f32 	%f411, %f410, %f405, 0fBE7FFF22;
	fma.rn.f32 	%f412, %f411, %f405, 0f3EAAAA78;
	fma.rn.f32 	%f413, %f412, %f405, 0fBF000000;
	mul.f32 	%f414, %f405, %f413;
	fma.rn.f32 	%f415, %f414, %f405, %f405;
	fma.rn.f32 	%f416, %f404, 0f3F317218, %f415;
	setp.gt.u32 	%p82, %r361, 2139095039;
	fma.rn.f32 	%f417, %f400, 0f7F800000, 0f7F800000;
	selp.f32 	%f418, %f417, %f416, %p82;
	setp.eq.f32 	%p83, %f400, 0f00000000;
	selp.f32 	%f419, 0fFF800000, %f418, %p83;
	add.f32 	%f420, %f374, %f419;
	ld.shared.f32 	%f421, [%r425];
	max.f32 	%f422, %f420, %f421;
	sub.f32 	%f423, %f420, %f422;
	fma.rn.f32 	%f424, %f423, 0f3BBB989D, 0f3F000000;
	cvt.sat.f32.f32 	%f425, %f424;
	fma.rm.f32 	%f426, %f425, %f379, %f378;
	add.f32 	%f427, %f426, 0fCB40007F;
	neg.f32 	%f428, %f427;
	fma.rn.f32 	%f429, %f423, 0f3FB8AA3B, %f428;
	fma.rn.f32 	%f430, %f423, 0f32A57060, %f429;
	mov.b32 	%r365, %f426;
	shl.b32 	%r366, %r365, 23;
	mov.b32 	%f431, %r366;
	ex2.approx.ftz.f32 	%f432, %f430;
	sub.f32 	%f433, %f421, %f422;
	fma.rn.f32 	%f434, %f433, 0f3BBB989D, 0f3F000000;
	cvt.sat.f32.f32 	%f435, %f434;
	fma.rm.f32 	%f436, %f435, %f379, %f378;
	add.f32 	%f437, %f436, 0fCB40007F;
	neg.f32 	%f438, %f437;
	fma.rn.f32 	%f439, %f433, 0f3FB8AA3B, %f438;
	fma.rn.f32 	%f440, %f433, 0f32A57060, %f439;
	mov.b32 	%r367, %f436;
	shl.b32 	%r368, %r367, 23;
	mov.b32 	%f441, %r368;
	ex2.approx.ftz.f32 	%f442, %f440;
	mul.f32 	%f443, %f442, %f441;
	fma.rn.f32 	%f444, %f432, %f431, %f443;
	setp.lt.f32 	%p84, %f444, 0f00800000;
	mul.f32 	%f445, %f444, 0f4B000000;
	selp.f32 	%f446, %f445, %f444, %p84;
	selp.f32 	%f447, 0fC1B80000, 0f00000000, %p84;
	mov.b32 	%r369, %f446;
	add.s32 	%r370, %r369, -1059760811;
	and.b32  	%r371, %r370, -8388608;
	sub.s32 	%r372, %r369, %r371;
	mov.b32 	%f448, %r372;
	cvt.rn.f32.s32 	%f449, %r371;
	fma.rn.f32 	%f450, %f449, 0f34000000, %f447;
	add.f32 	%f451, %f448, 0fBF800000;
	fma.rn.f32 	%f452, %f451, 0fBE055027, 0f3E1039F6;
	fma.rn.f32 	%f453, %f452, %f451, 0fBDF8CDCC;
	fma.rn.f32 	%f454, %f453, %f451, 0f3E0F2955;
	fma.rn.f32 	%f455, %f454, %f451, 0fBE2AD8B9;
	fma.rn.f32 	%f456, %f455, %f451, 0f3E4CED0B;
	fma.rn.f32 	%f457, %f456, %f451, 0fBE7FFF22;
	fma.rn.f32 	%f458, %f457, %f451, 0f3EAAAA78;
	fma.rn.f32 	%f459, %f458, %f451, 0fBF000000;
	mul.f32 	%f460, %f451, %f459;
	fma.rn.f32 	%f461, %f460, %f451, %f451;
	fma.rn.f32 	%f462, %f450, 0f3F317218, %f461;
	setp.gt.u32 	%p85, %r369, 2139095039;
	fma.rn.f32 	%f463, %f446, 0f7F800000, 0f7F800000;
	selp.f32 	%f464, %f463, %f462, %p85;
	setp.eq.f32 	%p86, %f446, 0f00000000;
	selp.f32 	%f465, 0fFF800000, %f464, %p86;
	add.f32 	%f529, %f422, %f465;
	add.s32 	%r426, %r426, 2;
	add.s32 	%r425, %r425, 8;
	setp.ne.s32 	%p87, %r426, 0;
	@%p87 bra 	$L__BB1_74;
$L__BB1_75:
	and.b32  	%r373, %r115, 1;
	setp.eq.b32 	%p88, %r373, 1;
	not.pred 	%p89, %p88;
	@%p89 bra 	$L__BB1_77;
	shl.b32 	%r374, %r427, 2;
	add.s32 	%r376, %r352, %r374;
	ld.shared.f32 	%f466, [%r376];
	max.f32 	%f467, %f529, %f466;
	sub.f32 	%f468, %f529, %f467;
	fma.rn.f32 	%f469, %f468, 0f3BBB989D, 0f3F000000;
	cvt.sat.f32.f32 	%f470, %f469;
	mov.f32 	%f471, 0f4B400001;
	mov.f32 	%f472, 0f437C0000;
	fma.rm.f32 	%f473, %f470, %f472, %f471;
	add.f32 	%f474, %f473, 0fCB40007F;
	neg.f32 	%f475, %f474;
	fma.rn.f32 	%f476, %f468, 0f3FB8AA3B, %f475;
	fma.rn.f32 	%f477, %f468, 0f32A57060, %f476;
	mov.b32 	%r377, %f473;
	shl.b32 	%r378, %r377, 23;
	mov.b32 	%f478, %r378;
	ex2.approx.ftz.f32 	%f479, %f477;
	sub.f32 	%f480, %f466, %f467;
	fma.rn.f32 	%f481, %f480, 0f3BBB989D, 0f3F000000;
	cvt.sat.f32.f32 	%f482, %f481;
	fma.rm.f32 	%f483, %f482, %f472, %f471;
	add.f32 	%f484, %f483, 0fCB40007F;
	neg.f32 	%f485, %f484;
	fma.rn.f32 	%f486, %f480, 0f3FB8AA3B, %f485;
	fma.rn.f32 	%f487, %f480, 0f32A57060, %f486;
	mov.b32 	%r379, %f483;
	shl.b32 	%r380, %r379, 23;
	mov.b32 	%f488, %r380;
	ex2.approx.ftz.f32 	%f489, %f487;
	mul.f32 	%f490, %f489, %f488;
	fma.rn.f32 	%f491, %f479, %f478, %f490;
	setp.lt.f32 	%p90, %f491, 0f00800000;
	mul.f32 	%f492, %f491, 0f4B000000;
	selp.f32 	%f493, %f492, %f491, %p90;
	selp.f32 	%f494, 0fC1B80000, 0f00000000, %p90;
	mov.b32 	%r381, %f493;
	add.s32 	%r382, %r381, -1059760811;
	and.b32  	%r383, %r382, -8388608;
	sub.s32 	%r384, %r381, %r383;
	mov.b32 	%f495, %r384;
	cvt.rn.f32.s32 	%f496, %r383;
	fma.rn.f32 	%f497, %f496, 0f34000000, %f494;
	add.f32 	%f498, %f495, 0fBF800000;
	fma.rn.f32 	%f499, %f498, 0fBE055027, 0f3E1039F6;
	fma.rn.f32 	%f500, %f499, %f498, 0fBDF8CDCC;
	fma.rn.f32 	%f501, %f500, %f498, 0f3E0F2955;
	fma.rn.f32 	%f502, %f501, %f498, 0fBE2AD8B9;
	fma.rn.f32 	%f503, %f502, %f498, 0f3E4CED0B;
	fma.rn.f32 	%f504, %f503, %f498, 0fBE7FFF22;
	fma.rn.f32 	%f505, %f504, %f498, 0f3EAAAA78;
	fma.rn.f32 	%f506, %f505, %f498, 0fBF000000;
	mul.f32 	%f507, %f498, %f506;
	fma.rn.f32 	%f508, %f507, %f498, %f498;
	fma.rn.f32 	%f509, %f497, 0f3F317218, %f508;
	setp.gt.u32 	%p91, %r381, 2139095039;
	fma.rn.f32 	%f510, %f493, 0f7F800000, 0f7F800000;
	selp.f32 	%f511, %f510, %f509, %p91;
	setp.eq.f32 	%p92, %f493, 0f00000000;
	selp.f32 	%f512, 0fFF800000, %f511, %p92;
	add.f32 	%f529, %f467, %f512;
$L__BB1_77:
	ld.param.u64 	%rd75, [_Z16kernel_forward_dIfEvPKT_S2_PS0_S3_iiiiii_param_3];
	mad.lo.s32 	%r385, %r14, %r3, %r13;
	mad.lo.s32 	%r386, %r15, %r111, %r385;
	mad.lo.s32 	%r387, %r12, %r111, %r386;
	mad.lo.s32 	%r388, %r387, %r111, %r8;
	mad.lo.s32 	%r389, %r388, %r115, %r9;
	cvta.to.global.u64 	%rd70, %rd75;
	mul.wide.s32 	%rd71, %r389, 4;
	add.s64 	%rd72, %rd70, %rd71;
	st.global.f32 	[%rd72], %f529;
$L__BB1_78:
	ret;

}
	// .globl	_Z14kernel_forwardIfEvPKT_S2_PS0_iiiii
.visible .entry _Z14kernel_forwardIfEvPKT_S2_PS0_iiiii(
	.param .u64 .ptr .align 1 _Z14kernel_forwardIfEvPKT_S2_PS0_iiiii_param_0,
	.param .u64 .ptr .align 1 _Z14kernel_forwardIfEvPKT_S2_PS0_iiiii_param_1,
	.param .u64 .ptr .align 1 _Z14kernel_forwardIfEvPKT_S2_PS0_iiiii_param_2,
	.param .u32 _Z14kernel_forwardIfEvPKT_S2_PS0_iiiii_param_3,
	.param .u32 _Z14kernel_forwardIfEvPKT_S2_PS0_iiiii_param_4,
	.param .u32 _Z14kernel_forwardIfEvPKT_S2_PS0_iiiii_param_5,
	.param .u32 _Z14kernel_forwardIfEvPKT_S2_PS0_iiiii_param_6,
	.param .u32 _Z14kernel_forwardIfEvPKT_S2_PS0_iiiii_param_7
)
{
	.reg .pred 	%p<61>;
	.reg .b32 	%r<225>;
	.reg .b32 	%f<649>;
	.reg .b64 	%rd<43>;
	// demoted variable
	.shared .align 4 .b8 _ZZ14kernel_forwardIfEvPKT_S2_PS0_iiiiiE6result[800];
	// demoted variable
	.shared .align 4 .b8 _ZZ14kernel_forwardIfEvPKT_S2_PS0_iiiiiE4left[800];
	// demoted variable
	.shared .align 4 .b8 _ZZ14kernel_forwardIfEvPKT_S2_PS0_iiiiiE5right[800];
	ld.param.u64 	%rd5, [_Z14kernel_forwardIfEvPKT_S2_PS0_iiiii_param_0];
	ld.param.u64 	%rd6, [_Z14kernel_forwardIfEvPKT_S2_PS0_iiiii_param_1];
	ld.param.u64 	%rd7, [_Z14kernel_forwardIfEvPKT_S2_PS0_iiiii_param_2];
	ld.param.u32 	%r53, [_Z14kernel_forwardIfEvPKT_S2_PS0_iiiii_param_4];
	ld.param.u32 	%r56, [_Z14kernel_forwardIfEvPKT_S2_PS0_iiiii_param_5];
	ld.param.u32 	%r54, [_Z14kernel_forwardIfEvPKT_S2_PS0_iiiii_param_6];
	ld.param.u32 	%r55, [_Z14kernel_forwardIfEvPKT_S2_PS0_iiiii_param_7];
	cvta.to.global.u64 	%rd1, %rd6;
	cvta.to.global.u64 	%rd2, %rd7;
	mov.u32 	%r1, %ctaid.x;
	mov.u32 	%r2, %ctaid.y;
	mov.u32 	%r3, %ctaid.z;
	mov.u32 	%r4, %tid.x;
	add.s32 	%r5, %r55, %r54;
	add.s32 	%r6, %r56, %r2;
	setp.ge.s32 	%p1, %r6, %r53;
	@%p1 bra 	$L__BB2_30;
	cvta.to.global.u64 	%rd8, %rd5;
	mul.lo.s32 	%r7, %r53, %r1;
	mul.lo.s32 	%r57, %r7, %r53;
	mul.lo.s32 	%r8, %r57, %r54;
	mul.wide.s32 	%rd9, %r8, 4;
	add.s64 	%rd3, %rd2, %rd9;
	mul.lo.s32 	%r58, %r54, %r1;
	mul.lo.s32 	%r59, %r58, %r5;
	mul.lo.s32 	%r60, %r59, %r5;
	mul.wide.s32 	%rd10, %r60, 4;
	add.s64 	%rd4, %rd8, %rd10;
	mad.lo.s32 	%r61, %r53, %r2, %r53;
	mul.lo.s32 	%r9, %r6, %r54;
	add.s32 	%r10, %r9, %r4;
	mad.lo.s32 	%r62, %r61, %r54, %r10;
	mul.wide.s32 	%rd11, %r62, 4;
	add.s64 	%rd12, %rd3, %rd11;
	ld.global.f32 	%f31, [%rd12];
	shl.b32 	%r63, %r4, 2;
	mov.u32 	%r64, _ZZ14kernel_forwardIfEvPKT_S2_PS0_iiiiiE5right;
	add.s32 	%r11, %r64, %r63;
	st.shared.f32 	[%r11], %f31;
	bar.sync 	0;
	setp.lt.s32 	%p2, %r55, 1;
	mov.f32 	%f639, 0fFF800000;
	@%p2 bra 	$L__BB2_7;
	sub.s32 	%r66, %r7, %r1;
	add.s32 	%r67, %r66, %r2;
	mul.lo.s32 	%r12, %r67, %r55;
	ld.shared.f32 	%f1, [%r11];
	mad.lo.s32 	%r13, %r5, %r3, %r54;
	setp.eq.s32 	%p3, %r55, 1;
	mov.f32 	%f639, 0fFF800000;
	mov.b32 	%r212, 0;
	@%p3 bra 	$L__BB2_5;
	and.b32  	%r212, %r55, 2147483646;
	mov.f32 	%f639, 0fFF800000;
	mov.b32 	%r211, 0;
	mul.wide.s32 	%rd17, %r5, 4;
$L__BB2_4:
	add.s32 	%r69, %r211, %r12;
	mul.wide.s32 	%rd13, %r69, 4;
	add.s64 	%rd14, %rd1, %rd13;
	ld.global.nc.f32 	%f35, [%rd14];
	add.f32 	%f36, %f35, %f1;
	add.s32 	%r70, %r13, %r211;
	mad.lo.s32 	%r71, %r70, %r5, %r4;
	mul.wide.s32 	%rd15, %r71, 4;
	add.s64 	%rd16, %rd4, %rd15;
	ld.global.nc.f32 	%f37, [%rd16];
	add.f32 	%f38, %f36, %f37;
	max.f32 	%f39, %f639, %f38;
	sub.f32 	%f40, %f639, %f39;
	fma.rn.f32 	%f41, %f40, 0f3BBB989D, 0f3F000000;
	cvt.sat.f32.f32 	%f42, %f41;
	mov.f32 	%f43, 0f4B400001;
	mov.f32 	%f44, 0f437C0000;
	fma.rm.f32 	%f45, %f42, %f44, %f43;
	add.f32 	%f46, %f45, 0fCB40007F;
	neg.f32 	%f47, %f46;
	fma.rn.f32 	%f48, %f40, 0f3FB8AA3B, %f47;
	fma.rn.f32 	%f49, %f40, 0f32A57060, %f48;
	mov.b32 	%r72, %f45;
	shl.b32 	%r73, %r72, 23;
	mov.b32 	%f50, %r73;
	ex2.approx.ftz.f32 	%f51, %f49;
	sub.f32 	%f52, %f38, %f39;
	fma.rn.f32 	%f53, %f52, 0f3BBB989D, 0f3F000000;
	cvt.sat.f32.f32 	%f54, %f53;
	fma.rm.f32 	%f55, %f54, %f44, %f43;
	add.f32 	%f56, %f55, 0fCB40007F;
	neg.f32 	%f57, %f56;
	fma.rn.f32 	%f58, %f52, 0f3FB8AA3B, %f57;
	fma.rn.f32 	%f59, %f52, 0f32A57060, %f58;
	mov.b32 	%r74, %f55;
	shl.b32 	%r75, %r74, 23;
	mov.b32 	%f60, %r75;
	ex2.approx.ftz.f32 	%f61, %f59;
	mul.f32 	%f62, %f61, %f60;
	fma.rn.f32 	%f63, %f51, %f50, %f62;
	setp.lt.f32 	%p4, %f63, 0f00800000;
	mul.f32 	%f64, %f63, 0f4B000000;
	selp.f32 	%f65, %f64, %f63, %p4;
	selp.f32 	%f66, 0fC1B80000, 0f00000000, %p4;
	mov.b32 	%r76, %f65;
	add.s32 	%r77, %r76, -1059760811;
	and.b32  	%r78, %r77, -8388608;
	sub.s32 	%r79, %r76, %r78;
	mov.b32 	%f67, %r79;
	cvt.rn.f32.s32 	%f68, %r78;
	fma.rn.f32 	%f69, %f68, 0f34000000, %f66;
	add.f32 	%f70, %f67, 0fBF800000;
	fma.rn.f32 	%f71, %f70, 0fBE055027, 0f3E1039F6;
	fma.rn.f32 	%f72, %f71, %f70, 0fBDF8CDCC;
	fma.rn.f32 	%f73, %f72, %f70, 0f3E0F2955;
	fma.rn.f32 	%f74, %f73, %f70, 0fBE2AD8B9;
	fma.rn.f32 	%f75, %f74, %f70, 0f3E4CED0B;
	fma.rn.f32 	%f76, %f75, %f70, 0fBE7FFF22;
	fma.rn.f32 	%f77, %f76, %f70, 0f3EAAAA78;
	fma.rn.f32 	%f78, %f77, %f70, 0fBF000000;
	mul.f32 	%f79, %f70, %f78;
	fma.rn.f32 	%f80, %f79, %f70, %f70;
	fma.rn.f32 	%f81, %f69, 0f3F317218, %f80;
	setp.gt.u32 	%p5, %r76, 2139095039;
	fma.rn.f32 	%f82, %f65, 0f7F800000, 0f7F800000;
	selp.f32 	%f83, %f82, %f81, %p5;
	setp.eq.f32 	%p6, %f65, 0f00000000;
	selp.f32 	%f84, 0fFF800000, %f83, %p6;
	add.f32 	%f85, %f39, %f84;
	ld.global.nc.f32 	%f86, [%rd14+4];
	add.f32 	%f87, %f86, %f1;
	add.s64 	%rd18, %rd16, %rd17;
	ld.global.nc.f32 	%f88, [%rd18];
	add.f32 	%f89, %f87, %f88;
	max.f32 	%f90, %f85, %f89;
	sub.f32 	%f91, %f85, %f90;
	fma.rn.f32 	%f92, %f91, 0f3BBB989D, 0f3F000000;
	cvt.sat.f32.f32 	%f93, %f92;
	fma.rm.f32 	%f94, %f93, %f44, %f43;
	add.f32 	%f95, %f94, 0fCB40007F;
	neg.f32 	%f96, %f95;
	fma.rn.f32 	%f97, %f91, 0f3FB8AA3B, %f96;
	fma.rn.f32 	%f98, %f91, 0f32A57060, %f97;
	mov.b32 	%r80, %f94;
	shl.b32 	%r81, %r80, 23;
	mov.b32 	%f99, %r81;
	ex2.approx.ftz.f32 	%f100, %f98;
	sub.f32 	%f101, %f89, %f90;
	fma.rn.f32 	%f102, %f101, 0f3BBB989D, 0f3F000000;
	cvt.sat.f32.f32 	%f103, %f102;
	fma.rm.f32 	%f104, %f103, %f44, %f43;
	add.f32 	%f105, %f104, 0fCB40007F;
	neg.f32 	%f106, %f105;
	fma.rn.f32 	%f107, %f101, 0f3FB8AA3B, %f106;
	fma.rn.f32 	%f108, %f101, 0f32A57060, %f107;
	mov.b32 	%r82, %f104;
	shl.b32 	%r83, %r82, 23;
	mov.b32 	%f109, %r83;
	ex2.approx.ftz.f32 	%f110, %f108;
	mul.f32 	%f111, %f110, %f109;
	fma.rn.f32 	%f112, %f100, %f99, %f111;
	setp.lt.f32 	%p7, %f112, 0f00800000;
	mul.f32 	%f113, %f112, 0f4B000000;
	selp.f32 	%f114, %f113, %f112, %p7;
	selp.f32 	%f115, 0fC1B80000, 0f00000000, %p7;
	mov.b32 	%r84, %f114;
	add.s32 	%r85, %r84, -1059760811;
	and.b32  	%r86, %r85, -8388608;
	sub.s32 	%r87, %r84, %r86;
	mov.b32 	%f116, %r87;
	cvt.rn.f32.s32 	%f117, %r86;
	fma.rn.f32 	%f118, %f117, 0f34000000, %f115;
	add.f32 	%f119, %f116, 0fBF800000;
	fma.rn.f32 	%f120, %f119, 0fBE055027, 0f3E1039F6;
	fma.rn.f32 	%f121, %f120, %f119, 0fBDF8CDCC;
	fma.rn.f32 	%f122, %f121, %f119, 0f3E0F2955;
	fma.rn.f32 	%f123, %f122, %f119, 0fBE2AD8B9;
	fma.rn.f32 	%f124, %f123, %f119, 0f3E4CED0B;
	fma.rn.f32 	%f125, %f124, %f119, 0fBE7FFF22;
	fma.rn.f32 	%f126, %f125, %f119, 0f3EAAAA78;
	fma.rn.f32 	%f127, %f126, %f119, 0fBF000000;
	mul.f32 	%f128, %f119, %f127;
	fma.rn.f32 	%f129, %f128, %f119, %f119;
	fma.rn.f32 	%f130, %f118, 0f3F317218, %f129;
	setp.gt.u32 	%p8, %r84, 2139095039;
	fma.rn.f32 	%f131, %f114, 0f7F800000, 0f7F800000;
	selp.f32 	%f132, %f131, %f130, %p8;
	setp.eq.f32 	%p9, %f114, 0f00000000;
	selp.f32 	%f133, 0fFF800000, %f132, %p9;
	add.f32 	%f639, %f90, %f133;
	add.s32 	%r211, %r211, 2;
	setp.ne.s32 	%p10, %r211, %r212;
	@%p10 bra 	$L__BB2_4;
$L__BB2_5:
	and.b32  	%r88, %r55, 1;
	setp.eq.b32 	%p11, %r88, 1;
	not.pred 	%p12, %p11;
	@%p12 bra 	$L__BB2_7;
	add.s32 	%r89, %r212, %r12;
	mul.wide.s32 	%rd19, %r89, 4;
	add.s64 	%rd20, %rd1, %rd19;
	ld.global.nc.f32 	%f134, [%rd20];
	add.f32 	%f135, %f134, %f1;
	add.s32 	%r90, %r13, %r212;
	mad.lo.s32 	%r91, %r90, %r5, %r4;
	mul.wide.s32 	%rd21, %r91, 4;
	add.s64 	%rd22, %rd4, %rd21;
	ld.global.nc.f32 	%f136, [%rd22];
	add.f32 	%f137, %f135, %f136;
	max.f32 	%f138, %f639, %f137;
	sub.f32 	%f139, %f639, %f138;
	fma.rn.f32 	%f140, %f139, 0f3BBB989D, 0f3F000000;
	cvt.sat.f32.f32 	%f141, %f140;
	mov.f32 	%f142, 0f4B400001;
	mov.f32 	%f143, 0f437C0000;
	fma.rm.f32 	%f144, %f141, %f143, %f142;
	add.f32 	%f145, %f144, 0fCB40007F;
	neg.f32 	%f146, %f145;
	fma.rn.f32 	%f147, %f139, 0f3FB8AA3B, %f146;
	fma.rn.f32 	%f148, %f139, 0f32A57060, %f147;
	mov.b32 	%r92, %f144;
	shl.b32 	%r93, %r92, 23;
	mov.b32 	%f149, %r93;
	ex2.approx.ftz.f32 	%f150, %f148;
	sub.f32 	%f151, %f137, %f138;
	fma.rn.f32 	%f152, %f151, 0f3BBB989D, 0f3F000000;
	cvt.sat.f32.f32 	%f153, %f152;
	fma.rm.f32 	%f154, %f153, %f143, %f142;
	add.f32 	%f155, %f154, 0fCB40007F;
	neg.f32 	%f156, %f155;
	fma.rn.f32 	%f157, %f151, 0f3FB8AA3B, %f156;
	fma.rn.f32 	%f158, %f151, 0f32A57060, %f157;
	mov.b32 	%r94, %f154;
	shl.b32 	%r95, %r94, 23;
	mov.b32 	%f159, %r95;
	ex2.approx.ftz.f32 	%f160, %f158;
	mul.f32 	%f161, %f160, %f159;
	fma.rn.f32 	%f162, %f150, %f149, %f161;
	setp.lt.f32 	%p13, %f162, 0f00800000;
	mul.f32 	%f163, %f162, 0f4B000000;
	selp.f32 	%f164, %f163, %f162, %p13;
	selp.f32 	%f165, 0fC1B80000, 0f00000000, %p13;
	mov.b32 	%r96, %f164;
	add.s32 	%r97, %r96, -1059760811;
	and.b32  	%r98, %r97, -8388608;
	sub.s32 	%r99, %r96, %r98;
	mov.b32 	%f166, %r99;
	cvt.rn.f32.s32 	%f167, %r98;
	fma.rn.f32 	%f168, %f167, 0f34000000, %f165;
	add.f32 	%f169, %f166, 0fBF800000;
	fma.rn.f32 	%f170, %f169, 0fBE055027, 0f3E1039F6;
	fma.rn.f32 	%f171, %f170, %f169, 0fBDF8CDCC;
	fma.rn.f32 	%f172, %f171, %f169, 0f3E0F2955;
	fma.rn.f32 	%f173, %f172, %f169, 0fBE2AD8B9;
	fma.rn.f32 	%f174, %f173, %f169, 0f3E4CED0B;
	fma.rn.f32 	%f175, %f174, %f169, 0fBE7FFF22;
	fma.rn.f32 	%f176, %f175, %f169, 0f3EAAAA78;
	fma.rn.f32 	%f177, %f176, %f169, 0fBF000000;
	mul.f32 	%f178, %f169, %f177;
	fma.rn.f32 	%f179, %f178, %f169, %f169;
	fma.rn.f32 	%f180, %f168, 0f3F317218, %f179;
	setp.gt.u32 	%p14, %r96, 2139095039;
	fma.rn.f32 	%f181, %f164, 0f7F800000, 0f7F800000;
	selp.f32 	%f182, %f181, %f180, %p14;
	setp.eq.f32 	%p15, %f164, 0f00000000;
	selp.f32 	%f183, 0fFF800000, %f182, %p15;
	add.f32 	%f639, %f138, %f183;
$L__BB2_7:
	bar.sync 	0;
	add.s32 	%r213, %r2, 2;
	add.s32 	%r19, %r6, -1;
	setp.ge.s32 	%p16, %r213, %r19;
	shl.b32 	%r100, %r4, 2;
	mov.u32 	%r101, _ZZ14kernel_forwardIfEvPKT_S2_PS0_iiiiiE4left;
	add.s32 	%r20, %r101, %r100;
	@%p16 bra 	$L__BB2_16;
	mul.lo.s32 	%r21, %r54, %r53;
	and.b32  	%r22, %r54, 2147483646;
	neg.s32 	%r23, %r22;
$L__BB2_9:
	setp.lt.s32 	%p17, %r54, 1;
	mad.lo.s32 	%r102, %r53, %r2, %r213;
	mad.lo.s32 	%r103, %r102, %r54, %r4;
	mul.wide.s32 	%rd23, %r103, 4;
	add.s64 	%rd24, %rd3, %rd23;
	ld.global.f32 	%f184, [%rd24];
	st.shared.f32 	[%r20], %f184;
	mad.lo.s32 	%r104, %r21, %r213, %r10;
	mul.wide.s32 	%rd25, %r104, 4;
	add.s64 	%rd26, %rd3, %rd25;
	ld.global.f32 	%f185, [%rd26];
	st.shared.f32 	[%r11], %f185;
	bar.sync 	0;
	@%p17 bra 	$L__BB2_15;
	setp.eq.s32 	%p18, %r54, 1;
	ld.shared.f32 	%f9, [%r20];
	mov.b32 	%r217, 0;
	@%p18 bra 	$L__BB2_13;
	mad.lo.s32 	%r107, %r5, %r3, %r4;
	mul.lo.s32 	%r215, %r107, %r5;
	mov.u32 	%r108, _ZZ14kernel_forwardIfEvPKT_S2_PS0_iiiiiE5right;
	add.s32 	%r214, %r108, 4;
	mov.u32 	%r216, %r23;
$L__BB2_12:
	ld.shared.f32 	%f187, [%r214+-4];
	add.f32 	%f188, %f9, %f187;
	mul.wide.s32 	%rd27, %r215, 4;
	add.s64 	%rd28, %rd4, %rd27;
	ld.global.nc.f32 	%f189, [%rd28];
	add.f32 	%f190, %f188, %f189;
	max.f32 	%f191, %f639, %f190;
	sub.f32 	%f192, %f639, %f191;
	fma.rn.f32 	%f193, %f192, 0f3BBB989D, 0f3F000000;
	cvt.sat.f32.f32 	%f194, %f193;
	mov.f32 	%f195, 0f4B400001;
	mov.f32 	%f196, 0f437C0000;
	fma.rm.f32 	%f197, %f194, %f196, %f195;
	add.f32 	%f198, %f197, 0fCB40007F;
	neg.f32 	%f199, %f198;
	fma.rn.f32 	%f200, %f192, 0f3FB8AA3B, %f199;
	fma.rn.f32 	%f201, %f192, 0f32A57060, %f200;
	mov.b32 	%r109, %f197;
	shl.b32 	%r110, %r109, 23;
	mov.b32 	%f202, %r110;
	ex2.approx.ftz.f32 	%f203, %f201;
	sub.f32 	%f204, %f190, %f191;
	fma.rn.f32 	%f205, %f204, 0f3BBB989D, 0f3F000000;
	cvt.sat.f32.f32 	%f206, %f205;
	fma.rm.f32 	%f207, %f206, %f196, %f195;
	add.f32 	%f208, %f207, 0fCB40007F;
	neg.f32 	%f209, %f208;
	fma.rn.f32 	%f210, %f204, 0f3FB8AA3B, %f209;
	fma.rn.f32 	%f211, %f204, 0f32A57060, %f210;
	mov.b32 	%r111, %f207;
	shl.b32 	%r112, %r111, 23;
	mov.b32 	%f212, %r112;
	ex2.approx.ftz.f32 	%f213, %f211;
	mul.f32 	%f214, %f213, %f212;
	fma.rn.f32 	%f215, %f203, %f202, %f214;
	setp.lt.f32 	%p19, %f215, 0f00800000;
	mul.f32 	%f216, %f215, 0f4B000000;
	selp.f32 	%f217, %f216, %f215, %p19;
	selp.f32 	%f218, 0fC1B80000, 0f00000000, %p19;
	mov.b32 	%r113, %f217;
	add.s32 	%r114, %r113, -1059760811;
	and.b32  	%r115, %r114, -8388608;
	sub.s32 	%r116, %r113, %r115;
	mov.b32 	%f219, %r116;
	cvt.rn.f32.s32 	%f220, %r115;
	fma.rn.f32 	%f221, %f220, 0f34000000, %f218;
	add.f32 	%f222, %f219, 0fBF800000;
	fma.rn.f32 	%f223, %f222, 0fBE055027, 0f3E1039F6;
	fma.rn.f32 	%f224, %f223, %f222, 0fBDF8CDCC;
	fma.rn.f32 	%f225, %f224, %f222, 0f3E0F2955;
	fma.rn.f32 	%f226, %f225, %f222, 0fBE2AD8B9;
	fma.rn.f32 	%f227, %f226, %f222, 0f3E4CED0B;
	fma.rn.f32 	%f228, %f227, %f222, 0fBE7FFF22;
	fma.rn.f32 	%f229, %f228, %f222, 0f3EAAAA78;
	fma.rn.f32 	%f230, %f229, %f222, 0fBF000000;
	mul.f32 	%f231, %f222, %f230;
	fma.rn.f32 	%f232, %f231, %f222, %f222;
	fma.rn.f32 	%f233, %f221, 0f3F317218, %f232;
	setp.gt.u32 	%p20, %r113, 2139095039;
	fma.rn.f32 	%f234, %f217, 0f7F800000, 0f7F800000;
	selp.f32 	%f235, %f234, %f233, %p20;
	setp.eq.f32 	%p21, %f217, 0f00000000;
	selp.f32 	%f236, 0fFF800000, %f235, %p21;
	add.f32 	%f237, %f191, %f236;
	ld.shared.f32 	%f238, [%r214];
	add.f32 	%f239, %f9, %f238;
	ld.global.nc.f32 	%f240, [%rd28+4];
	add.f32 	%f241, %f239, %f240;
	max.f32 	%f242, %f237, %f241;
	sub.f32 	%f243, %f237, %f242;
	fma.rn.f32 	%f244, %f243, 0f3BBB989D, 0f3F000000;
	cvt.sat.f32.f32 	%f245, %f244;
	fma.rm.f32 	%f246, %f245, %f196, %f195;
	add.f32 	%f247, %f246, 0fCB40007F;
	neg.f32 	%f248, %f247;
	fma.rn.f32 	%f249, %f243, 0f3FB8AA3B, %f248;
	fma.rn.f32 	%f250, %f243, 0f32A57060, %f249;
	mov.b32 	%r117, %f246;
	shl.b32 	%r118, %r117, 23;
	mov.b32 	%f251, %r118;
	ex2.approx.ftz.f32 	%f252, %f250;
	sub.f32 	%f253, %f241, %f242;
	fma.rn.f32 	%f254, %f253, 0f3BBB989D, 0f3F000000;
	cvt.sat.f32.f32 	%f255, %f254;
	fma.rm.f32 	%f256, %f255, %f196, %f195;
	add.f32 	%f257, %f256, 0fCB40007F;
	neg.f32 	%f258, %f257;
	fma.rn.f32 	%f259, %f253, 0f3FB8AA3B, %f258;
	fma.rn.f32 	%f260, %f253, 0f32A57060, %f259;
	mov.b32 	%r119, %f256;
	shl.b32 	%r120, %r119, 23;
	mov.b32 	%f261, %r120;
	ex2.approx.ftz.f32 	%f262, %f260;
	mul.f32 	%f263, %f262, %f261;
	fma.rn.f32 	%f264, %f252, %f251, %f263;
	setp.lt.f32 	%p22, %f264, 0f00800000;
	mul.f32 	%f265, %f264, 0f4B000000;
	selp.f32 	%f266, %f265, %f264, %p22;
	selp.f32 	%f267, 0fC1B80000, 0f00000000, %p22;
	mov.b32 	%r121, %f266;
	add.s32 	%r122, %r121, -1059760811;
	and.b32  	%r123, %r122, -8388608;
	sub.s32 	%r124, %r121, %r123;
	mov.b32 	%f268, %r124;
	cvt.rn.f32.s32 	%f269, %r123;
	fma.rn.f32 	%f270, %f269, 0f34000000, %f267;
	add.f32 	%f271, %f268, 0fBF800000;
	fma.rn.f32 	%f272, %f271, 0fBE055027, 0f3E1039F6;
	fma.rn.f32 	%f273, %f272, %f271, 0fBDF8CDCC;
	fma.rn.f32 	%f274, %f273, %f271, 0f3E0F2955;
	fma.rn.f32 	%f275, %f274, %f271, 0fBE2AD8B9;
	fma.rn.f32 	%f276, %f275, %f271, 0f3E4CED0B;
	fma.rn.f32 	%f277, %f276, %f271, 0fBE7FFF22;
	fma.rn.f32 	%f278, %f277, %f271, 0f3EAAAA78;
	fma.rn.f32 	%f279, %f278, %f271, 0fBF000000;
	mul.f32 	%f280, %f271, %f279;
	fma.rn.f32 	%f281, %f280, %f271, %f271;
	fma.rn.f32 	%f282, %f270, 0f3F317218, %f281;
	setp.gt.u32 	%p23, %r121, 2139095039;
	fma.rn.f32 	%f283, %f266, 0f7F800000, 0f7F800000;
	selp.f32 	%f284, %f283, %f282, %p23;
	setp.eq.f32 	%p24, %f266, 0f00000000;
	selp.f32 	%f285, 0fFF800000, %f284, %p24;
	add.f32 	%f639, %f242, %f285;
	add.s32 	%r216, %r216, 2;
	add.s32 	%r215, %r215, 2;
	add.s32 	%r214, %r214, 8;
	setp.ne.s32 	%p25, %r216, 0;
	mov.u32 	%r217, %r22;
	@%p25 bra 	$L__BB2_12;
$L__BB2_13:
	and.b32  	%r125, %r54, 1;
	setp.eq.b32 	%p26, %r125, 1;
	not.pred 	%p27, %p26;
	@%p27 bra 	$L__BB2_15;
	shl.b32 	%r126, %r217, 2;
	mov.u32 	%r127, _ZZ14kernel_forwardIfEvPKT_S2_PS0_iiiiiE5right;
	add.s32 	%r128, %r127, %r126;
	ld.shared.f32 	%f286, [%r128];
	add.f32 	%f287, %f9, %f286;
	mad.lo.s32 	%r129, %r5, %r3, %r4;
	mad.lo.s32 	%r130, %r129, %r5, %r217;
	mul.wide.s32 	%rd29, %r130, 4;
	add.s64 	%rd30, %rd4, %rd29;
	ld.global.nc.f32 	%f288, [%rd30];
	add.f32 	%f289, %f287, %f288;
	max.f32 	%f290, %f639, %f289;
	sub.f32 	%f291, %f639, %f290;
	fma.rn.f32 	%f292, %f291, 0f3BBB989D, 0f3F000000;
	cvt.sat.f32.f32 	%f293, %f292;
	mov.f32 	%f294, 0f4B400001;
	mov.f32 	%f295, 0f437C0000;
	fma.rm.f32 	%f296, %f293, %f295, %f294;
	add.f32 	%f297, %f296, 0fCB40007F;
	neg.f32 	%f298, %f297;
	fma.rn.f32 	%f299, %f291, 0f3FB8AA3B, %f298;
	fma.rn.f32 	%f300, %f291, 0f32A57060, %f299;
	mov.b32 	%r131, %f296;
	shl.b32 	%r132, %r131, 23;
	mov.b32 	%f301, %r132;
	ex2.approx.ftz.f32 	%f302, %f300;
	sub.f32 	%f303, %f289, %f290;
	fma.rn.f32 	%f304, %f303, 0f3BBB989D, 0f3F000000;
	cvt.sat.f32.f32 	%f305, %f304;
	fma.rm.f32 	%f306, %f305, %f295, %f294;
	add.f32 	%f307, %f306, 0fCB40007F;
	neg.f32 	%f308, %f307;
	fma.rn.f32 	%f309, %f303, 0f3FB8AA3B, %f308;
	fma.rn.f32 	%f310, %f303, 0f32A57060, %f309;
	mov.b32 	%r133, %f306;
	shl.b32 	%r134, %r133, 23;
	mov.b32 	%f311, %r134;
	ex2.approx.ftz.f32 	%f312, %f310;
	mul.f32 	%f313, %f312, %f311;
	fma.rn.f32 	%f314, %f302, %f301, %f313;
	setp.lt.f32 	%p28, %f314, 0f00800000;
	mul.f32 	%f315, %f314, 0f4B000000;
	selp.f32 	%f316, %f315, %f314, %p28;
	selp.f32 	%f317, 0fC1B80000, 0f00000000, %p28;
	mov.b32 	%r135, %f316;
	add.s32 	%r136, %r135, -1059760811;
	and.b32  	%r137, %r136, -8388608;
	sub.s32 	%r138, %r135, %r137;
	mov.b32 	%f318, %r138;
	cvt.rn.f32.s32 	%f319, %r137;
	fma.rn.f32 	%f320, %f319, 0f34000000, %f317;
	add.f32 	%f321, %f318, 0fBF800000;
	fma.rn.f32 	%f322, %f321, 0fBE055027, 0f3E1039F6;
	fma.rn.f32 	%f323, %f322, %f321, 0fBDF8CDCC;
	fma.rn.f32 	%f324, %f323, %f321, 0f3E0F2955;
	fma.rn.f32 	%f325, %f324, %f321, 0fBE2AD8B9;
	fma.rn.f32 	%f326, %f325, %f321, 0f3E4CED0B;
	fma.rn.f32 	%f327, %f326, %f321, 0fBE7FFF22;
	fma.rn.f32 	%f328, %f327, %f321, 0f3EAAAA78;
	fma.rn.f32 	%f329, %f328, %f321, 0fBF000000;
	mul.f32 	%f330, %f321, %f329;
	fma.rn.f32 	%f331, %f330, %f321, %f321;
	fma.rn.f32 	%f332, %f320, 0f3F317218, %f331;
	setp.gt.u32 	%p29, %r135, 2139095039;
	fma.rn.f32 	%f333, %f316, 0f7F800000, 0f7F800000;
	selp.f32 	%f334, %f333, %f332, %p29;
	setp.eq.f32 	%p30, %f316, 0f00000000;
	selp.f32 	%f335, 0fFF800000, %f334, %p30;
	add.f32 	%f639, %f290, %f335;
$L__BB2_15:
	bar.sync 	0;
	add.s32 	%r213, %r213, 1;
	setp.ne.s32 	%p31, %r213, %r19;
	@%p31 bra 	$L__BB2_9;
$L__BB2_16:
	setp.lt.s32 	%p32, %r55, 1;
	mul.lo.s32 	%r139, %r53, %r2;
	mul.lo.s32 	%r34, %r139, %r54;
	sub.s32 	%r140, %r9, %r54;
	add.s32 	%r141, %r34, %r4;
	add.s32 	%r142, %r141, %r140;
	mul.wide.s32 	%rd31, %r142, 4;
	add.s64 	%rd32, %rd3, %rd31;
	ld.global.f32 	%f336, [%rd32];
	st.shared.f32 	[%r20], %f336;
	bar.sync 	0;
	@%p32 bra 	$L__BB2_22;
	ld.shared.f32 	%f17, [%r20];
	sub.s32 	%r144, %r7, %r1;
	add.s32 	%r145, %r144, %r19;
	mul.lo.s32 	%r35, %r145, %r55;
	mad.lo.s32 	%r146, %r5, %r3, %r4;
	mad.lo.s32 	%r36, %r146, %r5, %r54;
	setp.eq.s32 	%p33, %r55, 1;
	mov.b32 	%r221, 0;
	@%p33 bra 	$L__BB2_20;
	and.b32  	%r221, %r55, 2147483646;
	neg.s32 	%r220, %r221;
	mov.u32 	%r218, %r36;
	mov.u32 	%r219, %r35;
$L__BB2_19:
	mul.wide.s32 	%rd33, %r219, 4;
	add.s64 	%rd34, %rd1, %rd33;
	ld.global.nc.f32 	%f338, [%rd34];
	add.f32 	%f339, %f17, %f338;
	mul.wide.s32 	%rd35, %r218, 4;
	add.s64 	%rd36, %rd4, %rd35;
	ld.global.nc.f32 	%f340, [%rd36];
	add.f32 	%f341, %f339, %f340;
	max.f32 	%f342, %f639, %f341;
	sub.f32 	%f343, %f639, %f342;
	fma.rn.f32 	%f344, %f343, 0f3BBB989D, 0f3F000000;
	cvt.sat.f32.f32 	%f345, %f344;
	mov.f32 	%f346, 0f4B400001;
	mov.f32 	%f347, 0f437C0000;
	fma.rm.f32 	%f348, %f345, %f347, %f346;
	add.f32 	%f349, %f348, 0fCB40007F;
	neg.f32 	%f350, %f349;
	fma.rn.f32 	%f351, %f343, 0f3FB8AA3B, %f350;
	fma.rn.f32 	%f352, %f343, 0f32A57060, %f351;
	mov.b32 	%r147, %f348;
	shl.b32 	%r148, %r147, 23;
	mov.b32 	%f353, %r148;
	ex2.approx.ftz.f32 	%f354, %f352;
	sub.f32 	%f355, %f341, %f342;
	fma.rn.f32 	%f356, %f355, 0f3BBB989D, 0f3F000000;
	cvt.sat.f32.f32 	%f357, %f356;
	fma.rm.f32 	%f358, %f357, %f347, %f346;
	add.f32 	%f359, %f358, 0fCB40007F;
	neg.f32 	%f360, %f359;
	fma.rn.f32 	%f361, %f355, 0f3FB8AA3B, %f360;
	fma.rn.f32 	%f362, %f355, 0f32A57060, %f361;
	mov.b32 	%r149, %f358;
	shl.b32 	%r150, %r149, 23;
	mov.b32 	%f363, %r150;
	ex2.approx.ftz.f32 	%f364, %f362;
	mul.f32 	%f365, %f364, %f363;
	fma.rn.f32 	%f366, %f354, %f353, %f365;
	setp.lt.f32 	%p34, %f366, 0f00800000;
	mul.f32 	%f367, %f366, 0f4B000000;
	selp.f32 	%f368, %f367, %f366, %p34;
	selp.f32 	%f369, 0fC1B80000, 0f00000000, %p34;
	mov.b32 	%r151, %f368;
	add.s32 	%r152, %r151, -1059760811;
	and.b32  	%r153, %r152, -8388608;
	sub.s32 	%r154, %r151, %r153;
	mov.b32 	%f370, %r154;
	cvt.rn.f32.s32 	%f371, %r153;
	fma.rn.f32 	%f372, %f371, 0f34000000, %f369;
	add.f32 	%f373, %f370, 0fBF800000;
	fma.rn.f32 	%f374, %f373, 0fBE055027, 0f3E1039F6;
	fma.rn.f32 	%f375, %f374, %f373, 0fBDF8CDCC;
	fma.rn.f32 	%f376, %f375, %f373, 0f3E0F2955;
	fma.rn.f32 	%f377, %f376, %f373, 0fBE2AD8B9;
	fma.rn.f32 	%f378, %f377, %f373, 0f3E4CED0B;
	fma.rn.f32 	%f379, %f378, %f373, 0fBE7FFF22;
	fma.rn.f32 	%f380, %f379, %f373, 0f3EAAAA78;
	fma.rn.f32 	%f381, %f380, %f373, 0fBF000000;
	mul.f32 	%f382, %f373, %f381;
	fma.rn.f32 	%f383, %f382, %f373, %f373;
	fma.rn.f32 	%f384, %f372, 0f3F317218, %f383;
	setp.gt.u32 	%p35, %r151, 2139095039;
	fma.rn.f32 	%f385, %f368, 0f7F800000, 0f7F800000;
	selp.f32 	%f386, %f385, %f384, %p35;
	setp.eq.f32 	%p36, %f368, 0f00000000;
	selp.f32 	%f387, 0fFF800000, %f386, %p36;
	add.f32 	%f388, %f342, %f387;
	ld.global.nc.f32 	%f389, [%rd34+4];
	add.f32 	%f390, %f17, %f389;
	ld.global.nc.f32 	%f391, [%rd36+4];
	add.f32 	%f392, %f390, %f391;
	max.f32 	%f393, %f388, %f392;
	sub.f32 	%f394, %f388, %f393;
	fma.rn.f32 	%f395, %f394, 0f3BBB989D, 0f3F000000;
	cvt.sat.f32.f32 	%f396, %f395;
	fma.rm.f32 	%f397, %f396, %f347, %f346;
	add.f32 	%f398, %f397, 0fCB40007F;
	neg.f32 	%f399, %f398;
	fma.rn.f32 	%f400, %f394, 0f3FB8AA3B, %f399;
	fma.rn.f32 	%f401, %f394, 0f32A57060, %f400;
	mov.b32 	%r155, %f397;
	shl.b32 	%r156, %r155, 23;
	mov.b32 	%f402, %r156;
	ex2.approx.ftz.f32 	%f403, %f401;
	sub.f32 	%f404, %f392, %f393;
	fma.rn.f32 	%f405, %f404, 0f3BBB989D, 0f3F000000;
	cvt.sat.f32.f32 	%f406, %f405;
	fma.rm.f32 	%f407, %f406, %f347, %f346;
	add.f32 	%f408, %f407, 0fCB40007F;
	neg.f32 	%f409, %f408;
	fma.rn.f32 	%f410, %f404, 0f3FB8AA3B, %f409;
	fma.rn.f32 	%f411, %f404, 0f32A57060, %f410;
	mov.b32 	%r157, %f407;
	shl.b32 	%r158, %r157, 23;
	mov.b32 	%f412, %r158;
	ex2.approx.ftz.f32 	%f413, %f411;
	mul.f32 	%f414, %f413, %f412;
	fma.rn.f32 	%f415, %f403, %f402, %f414;
	setp.lt.f32 	%p37, %f415, 0f00800000;
	mul.f32 	%f416, %f415, 0f4B000000;
	selp.f32 	%f417, %f416, %f415, %p37;
	selp.f32 	%f418, 0fC1B80000, 0f00000000, %p37;
	mov.b32 	%r159, %f417;
	add.s32 	%r160, %r159, -1059760811;
	and.b32  	%r161, %r160, -8388608;
	sub.s32 	%r162, %r159, %r161;
	mov.b32 	%f419, %r162;
	cvt.rn.f32.s32 	%f420, %r161;
	fma.rn.f32 	%f421, %f420, 0f34000000, %f418;
	add.f32 	%f422, %f419, 0fBF800000;
	fma.rn.f32 	%f423, %f422, 0fBE055027, 0f3E1039F6;
	fma.rn.f32 	%f424, %f423, %f422, 0fBDF8CDCC;
	fma.rn.f32 	%f425, %f424, %f422, 0f3E0F2955;
	fma.rn.f32 	%f426, %f425, %f422, 0fBE2AD8B9;
	fma.rn.f32 	%f427, %f426, %f422, 0f3E4CED0B;
	fma.rn.f32 	%f428, %f427, %f422, 0fBE7FFF22;
	fma.rn.f32 	%f429, %f428, %f422, 0f3EAAAA78;
	fma.rn.f32 	%f430, %f429, %f422, 0fBF000000;
	mul.f32 	%f431, %f422, %f430;
	fma.rn.f32 	%f432, %f431, %f422, %f422;
	fma.rn.f32 	%f433, %f421, 0f3F317218, %f432;
	setp.gt.u32 	%p38, %r159, 2139095039;
	fma.rn.f32 	%f434, %f417, 0f7F800000, 0f7F800000;
	selp.f32 	%f435, %f434, %f433, %p38;
	setp.eq.f32 	%p39, %f417, 0f00000000;
	selp.f32 	%f436, 0fFF800000, %f435, %p39;
	add.f32 	%f639, %f393, %f436;
	add.s32 	%r220, %r220, 2;
	add.s32 	%r219, %r219, 2;
	add.s32 	%r218, %r218, 2;
	setp.ne.s32 	%p40, %r220, 0;
	@%p40 bra 	$L__BB2_19;
$L__BB2_20:
	and.b32  	%r163, %r55, 1;
	setp.eq.b32 	%p41, %r163, 1;
	not.pred 	%p42, %p41;
	@%p42 bra 	$L__BB2_22;
	add.s32 	%r164, %r221, %r35;
	mul.wide.s32 	%rd37, %r164, 4;
	add.s64 	%rd38, %rd1, %rd37;
	ld.global.nc.f32 	%f437, [%rd38];
	add.f32 	%f438, %f17, %f437;
	add.s32 	%r165, %r36, %r221;
	mul.wide.s32 	%rd39, %r165, 4;
	add.s64 	%rd40, %rd4, %rd39;
	ld.global.nc.f32 	%f439, [%rd40];
	add.f32 	%f440, %f438, %f439;
	max.f32 	%f441, %f639, %f440;
	sub.f32 	%f442, %f639, %f441;
	fma.rn.f32 	%f443, %f442, 0f3BBB989D, 0f3F000000;
	cvt.sat.f32.f32 	%f444, %f443;
	mov.f32 	%f445, 0f4B400001;
	mov.f32 	%f446, 0f437C0000;
	fma.rm.f32 	%f447, %f444, %f446, %f445;
	add.f32 	%f448, %f447, 0fCB40007F;
	neg.f32 	%f449, %f448;
	fma.rn.f32 	%f450, %f442, 0f3FB8AA3B, %f449;
	fma.rn.f32 	%f451, %f442, 0f32A57060, %f450;
	mov.b32 	%r166, %f447;
	shl.b32 	%r167, %r166, 23;
	mov.b32 	%f452, %r167;
	ex2.approx.ftz.f32 	%f453, %f451;
	sub.f32 	%f454, %f440, %f441;
	fma.rn.f32 	%f455, %f454, 0f3BBB989D, 0f3F000000;
	cvt.sat.f32.f32 	%f456, %f455;
	fma.rm.f32 	%f457, %f456, %f446, %f445;
	add.f32 	%f458, %f457, 0fCB40007F;
	neg.f32 	%f459, %f458;
	fma.rn.f32 	%f460, %f454, 0f3FB8AA3B, %f459;
	fma.rn.f32 	%f461, %f454, 0f32A57060, %f460;
	mov.b32 	%r168, %f457;
	shl.b32 	%r169, %r168, 23;
	mov.b32 	%f462, %r169;
	ex2.approx.ftz.f32 	%f463, %f461;
	mul.f32 	%f464, %f463, %f462;
	fma.rn.f32 	%f465, %f453, %f452, %f464;
	setp.lt.f32 	%p43, %f465, 0f00800000;
	mul.f32 	%f466, %f465, 0f4B000000;
	selp.f32 	%f467, %f466, %f465, %p43;
	selp.f32 	%f468, 0fC1B80000, 0f00000000, %p43;
	mov.b32 	%r170, %f467;
	add.s32 	%r171, %r170, -1059760811;
	and.b32  	%r172, %r171, -8388608;
	sub.s32 	%r173, %r170, %r172;
	mov.b32 	%f469, %r173;
	cvt.rn.f32.s32 	%f470, %r172;
	fma.rn.f32 	%f471, %f470, 0f34000000, %f468;
	add.f32 	%f472, %f469, 0fBF800000;
	fma.rn.f32 	%f473, %f472, 0fBE055027, 0f3E1039F6;
	fma.rn.f32 	%f474, %f473, %f472, 0fBDF8CDCC;
	fma.rn.f32 	%f475, %f474, %f472, 0f3E0F2955;
	fma.rn.f32 	%f476, %f475, %f472, 0fBE2AD8B9;
	fma.rn.f32 	%f477, %f476, %f472, 0f3E4CED0B;
	fma.rn.f32 	%f478, %f477, %f472, 0fBE7FFF22;
	fma.rn.f32 	%f479, %f478, %f472, 0f3EAAAA78;
	fma.rn.f32 	%f480, %f479, %f472, 0fBF000000;
	mul.f32 	%f481, %f472, %f480;
	fma.rn.f32 	%f482, %f481, %f472, %f472;
	fma.rn.f32 	%f483, %f471, 0f3F317218, %f482;
	setp.gt.u32 	%p44, %r170, 2139095039;
	fma.rn.f32 	%f484, %f467, 0f7F800000, 0f7F800000;
	selp.f32 	%f485, %f484, %f483, %p44;
	setp.eq.f32 	%p45, %f467, 0f00000000;
	selp.f32 	%f486, 0fFF800000, %f485, %p45;
	add.f32 	%f639, %f441, %f486;
$L__BB2_22:
	shl.b32 	%r174, %r4, 2;
	mov.u32 	%r175, _ZZ14kernel_forwardIfEvPKT_S2_PS0_iiiiiE6result;
	add.s32 	%r176, %r175, %r174;
	st.shared.f32 	[%r176], %f639;
	bar.sync 	0;
	setp.ne.s32 	%p46, %r4, 0;
	@%p46 bra 	$L__BB2_30;
	setp.lt.s32 	%p47, %r54, 1;
	mov.f32 	%f646, 0fFF800000;
	@%p47 bra 	$L__BB2_29;
	setp.eq.s32 	%p48, %r54, 1;
	mov.f32 	%f646, 0fFF800000;
	mov.b32 	%r224, 0;
	@%p48 bra 	$L__BB2_27;
	and.b32  	%r224, %r54, 2147483646;
	add.s32 	%r222, %r175, 4;
	neg.s32 	%r223, %r224;
	mov.f32 	%f646, 0fFF800000;
$L__BB2_26:
	ld.shared.f32 	%f491, [%r222+-4];
	max.f32 	%f492, %f646, %f491;
	sub.f32 	%f493, %f646, %f492;
	fma.rn.f32 	%f494, %f493, 0f3BBB989D, 0f3F000000;
	cvt.sat.f32.f32 	%f495, %f494;
	mov.f32 	%f496, 0f4B400001;
	mov.f32 	%f497, 0f437C0000;
	fma.rm.f32 	%f498, %f495, %f497, %f496;
	add.f32 	%f499, %f498, 0fCB40007F;
	neg.f32 	%f500, %f499;
	fma.rn.f32 	%f501, %f493, 0f3FB8AA3B, %f500;
	fma.rn.f32 	%f502, %f493, 0f32A57060, %f501;
	mov.b32 	%r180, %f498;
	shl.b32 	%r181, %r180, 23;
	mov.b32 	%f503, %r181;
	ex2.approx.ftz.f32 	%f504, %f502;
	sub.f32 	%f505, %f491, %f492;
	fma.rn.f32 	%f506, %f505, 0f3BBB989D, 0f3F000000;
	cvt.sat.f32.f32 	%f507, %f506;
	fma.rm.f32 	%f508, %f507, %f497, %f496;
	add.f32 	%f509, %f508, 0fCB40007F;
	neg.f32 	%f510, %f509;
	fma.rn.f32 	%f511, %f505, 0f3FB8AA3B, %f510;
	fma.rn.f32 	%f512, %f505, 0f32A57060, %f511;
	mov.b32 	%r182, %f508;
	shl.b32 	%r183, %r182, 23;
	mov.b32 	%f513, %r183;
	ex2.approx.ftz.f32 	%f514, %f512;
	mul.f32 	%f515, %f514, %f513;
	fma.rn.f32 	%f516, %f504, %f503, %f515;
	setp.lt.f32 	%p49, %f516, 0f00800000;
	mul.f32 	%f517, %f516, 0f4B000000;
	selp.f32 	%f518, %f517, %f516, %p49;
	selp.f32 	%f519, 0fC1B80000, 0f00000000, %p49;
	mov.b32 	%r184, %f518;
	add.s32 	%r185, %r184, -1059760811;
	and.b32  	%r186, %r185, -8388608;
	sub.s32 	%r187, %r184, %r186;
	mov.b32 	%f520, %r187;
	cvt.rn.f32.s32 	%f521, %r186;
	fma.rn.f32 	%f522, %f521, 0f34000000, %f519;
	add.f32 	%f523, %f520, 0fBF800000;
	fma.rn.f32 	%f524, %f523, 0fBE055027, 0f3E1039F6;
	fma.rn.f32 	%f525, %f524, %f523, 0fBDF8CDCC;
	fma.rn.f32 	%f526, %f525, %f523, 0f3E0F2955;
	fma.rn.f32 	%f527, %f526, %f523, 0fBE2AD8B9;
	fma.rn.f32 	%f528, %f527, %f523, 0f3E4CED0B;
	fma.rn.f32 	%f529, %f528, %f523, 0fBE7FFF22;
	fma.rn.f32 	%f530, %f529, %f523, 0f3EAAAA78;
	fma.rn.f32 	%f531, %f530, %f523, 0fBF000000;
	mul.f32 	%f532, %f523, %f531;
	fma.rn.f32 	%f533, %f532, %f523, %f523;
	fma.rn.f32 	%f534, %f522, 0f3F317218, %f533;
	setp.gt.u32 	%p50, %r184, 2139095039;
	fma.rn.f32 	%f535, %f518, 0f7F800000, 0f7F800000;
	selp.f32 	%f536, %f535, %f534, %p50;
	setp.eq.f32 	%p51, %f518, 0f00000000;
	selp.f32 	%f537, 0fFF800000, %f536, %p51;
	add.f32 	%f538, %f492, %f537;
	ld.shared.f32 	%f539, [%r222];
	max.f32 	%f540, %f538, %f539;
	sub.f32 	%f541, %f538, %f540;
	fma.rn.f32 	%f542, %f541, 0f3BBB989D, 0f3F000000;
	cvt.sat.f32.f32 	%f543, %f542;
	fma.rm.f32 	%f544, %f543, %f497, %f496;
	add.f32 	%f545, %f544, 0fCB40007F;
	neg.f32 	%f546, %f545;
	fma.rn.f32 	%f547, %f541, 0f3FB8AA3B, %f546;
	fma.rn.f32 	%f548, %f541, 0f32A57060, %f547;
	mov.b32 	%r188, %f544;
	shl.b32 	%r189, %r188, 23;
	mov.b32 	%f549, %r189;
	ex2.approx.ftz.f32 	%f550, %f548;
	sub.f32 	%f551, %f539, %f540;
	fma.rn.f32 	%f552, %f551, 0f3BBB989D, 0f3F000000;
	cvt.sat.f32.f32 	%f553, %f552;
	fma.rm.f32 	%f554, %f553, %f497, %f496;
	add.f32 	%f555, %f554, 0fCB40007F;
	neg.f32 	%f556, %f555;
	fma.rn.f32 	%f557, %f551, 0f3FB8AA3B, %f556;
	fma.rn.f32 	%f558, %f551, 0f32A57060, %f557;
	mov.b32 	%r190, %f554;
	shl.b32 	%r191, %r190, 23;
	mov.b32 	%f559, %r191;
	ex2.approx.ftz.f32 	%f560, %f558;
	mul.f32 	%f561, %f560, %f559;
	fma.rn.f32 	%f562, %f550, %f549, %f561;
	setp.lt.f32 	%p52, %f562, 0f00800000;
	mul.f32 	%f563, %f562, 0f4B000000;
	selp.f32 	%f564, %f563, %f562, %p52;
	selp.f32 	%f565, 0fC1B80000, 0f00000000, %p52;
	mov.b32 	%r192, %f564;
	add.s32 	%r193, %r192, -1059760811;
	and.b32  	%r194, %r193, -8388608;
	sub.s32 	%r195, %r192, %r194;
	mov.b32 	%f566, %r195;
	cvt.rn.f32.s32 	%f567, %r194;
	fma.rn.f32 	%f568, %f567, 0f34000000, %f565;
	add.f32 	%f569, %f566, 0fBF800000;
	fma.rn.f32 	%f570, %f569, 0fBE055027, 0f3E1039F6;
	fma.rn.f32 	%f571, %f570, %f569, 0fBDF8CDCC;
	fma.rn.f32 	%f572, %f571, %f569, 0f3E0F2955;
	fma.rn.f32 	%f573, %f572, %f569, 0fBE2AD8B9;
	fma.rn.f32 	%f574, %f573, %f569, 0f3E4CED0B;
	fma.rn.f32 	%f575, %f574, %f569, 0fBE7FFF22;
	fma.rn.f32 	%f576, %f575, %f569, 0f3EAAAA78;
	fma.rn.f32 	%f577, %f576, %f569, 0fBF000000;
	mul.f32 	%f578, %f569, %f577;
	fma.rn.f32 	%f579, %f578, %f569, %f569;
	fma.rn.f32 	%f580, %f568, 0f3F317218, %f579;
	setp.gt.u32 	%p53, %r192, 2139095039;
	fma.rn.f32 	%f581, %f564, 0f7F800000, 0f7F800000;
	selp.f32 	%f582, %f581, %f580, %p53;
	setp.eq.f32 	%p54, %f564, 0f00000000;
	selp.f32 	%f583, 0fFF800000, %f582, %p54;
	add.f32 	%f646, %f540, %f583;
	add.s32 	%r223, %r223, 2;
	add.s32 	%r222, %r222, 8;
	setp.ne.s32 	%p55, %r223, 0;
	@%p55 bra 	$L__BB2_26;
$L__BB2_27:
	and.b32  	%r196, %r54, 1;
	setp.eq.b32 	%p56, %r196, 1;
	not.pred 	%p57, %p56;
	@%p57 bra 	$L__BB2_29;
	shl.b32 	%r197, %r224, 2;
	add.s32 	%r199, %r175, %r197;
	ld.shared.f32 	%f584, [%r199];
	max.f32 	%f585, %f646, %f584;
	sub.f32 	%f586, %f646, %f585;
	fma.rn.f32 	%f587, %f586, 0f3BBB989D, 0f3F000000;
	cvt.sat.f32.f32 	%f588, %f587;
	mov.f32 	%f589, 0f4B400001;
	mov.f32 	%f590, 0f437C0000;
	fma.rm.f32 	%f591, %f588, %f590, %f589;
	add.f32 	%f592, %f591, 0fCB40007F;
	neg.f32 	%f593, %f592;
	fma.rn.f32 	%f594, %f586, 0f3FB8AA3B, %f593;
	fma.rn.f32 	%f595, %f586, 0f32A57060, %f594;
	mov.b32 	%r200, %f591;
	shl.b32 	%r201, %r200, 23;
	mov.b32 	%f596, %r201;
	ex2.approx.ftz.f32 	%f597, %f595;
	sub.f32 	%f598, %f584, %f585;
	fma.rn.f32 	%f599, %f598, 0f3BBB989D, 0f3F000000;
	cvt.sat.f32.f32 	%f600, %f599;
	fma.rm.f32 	%f601, %f600, %f590, %f589;
	add.f32 	%f602, %f601, 0fCB40007F;
	neg.f32 	%f603, %f602;
	fma.rn.f32 	%f604, %f598, 0f3FB8AA3B, %f603;
	fma.rn.f32 	%f605, %f598, 0f32A57060, %f604;
	mov.b32 	%r202, %f601;
	shl.b32 	%r203, %r202, 23;
	mov.b32 	%f606, %r203;
	ex2.approx.ftz.f32 	%f607, %f605;
	mul.f32 	%f608, %f607, %f606;
	fma.rn.f32 	%f609, %f597, %f596, %f608;
	setp.lt.f32 	%p58, %f609, 0f00800000;
	mul.f32 	%f610, %f609, 0f4B000000;
	selp.f32 	%f611, %f610, %f609, %p58;
	selp.f32 	%f612, 0fC1B80000, 0f00000000, %p58;
	mov.b32 	%r204, %f611;
	add.s32 	%r205, %r204, -1059760811;
	and.b32  	%r206, %r205, -8388608;
	sub.s32 	%r207, %r204, %r206;
	mov.b32 	%f613, %r207;
	cvt.rn.f32.s32 	%f614, %r206;
	fma.rn.f32 	%f615, %f614, 0f34000000, %f612;
	add.f32 	%f616, %f613, 0fBF800000;
	fma.rn.f32 	%f617, %f616, 0fBE055027, 0f3E1039F6;
	fma.rn.f32 	%f618, %f617, %f616, 0fBDF8CDCC;
	fma.rn.f32 	%f619, %f618, %f616, 0f3E0F2955;
	fma.rn.f32 	%f620, %f619, %f616, 0fBE2AD8B9;
	fma.rn.f32 	%f621, %f620, %f616, 0f3E4CED0B;
	fma.rn.f32 	%f622, %f621, %f616, 0fBE7FFF22;
	fma.rn.f32 	%f623, %f622, %f616, 0f3EAAAA78;
	fma.rn.f32 	%f624, %f623, %f616, 0fBF000000;
	mul.f32 	%f625, %f616, %f624;
	fma.rn.f32 	%f626, %f625, %f616, %f616;
	fma.rn.f32 	%f627, %f615, 0f3F317218, %f626;
	setp.gt.u32 	%p59, %r204, 2139095039;
	fma.rn.f32 	%f628, %f611, 0f7F800000, 0f7F800000;
	selp.f32 	%f629, %f628, %f627, %p59;
	setp.eq.f32 	%p60, %f611, 0f00000000;
	selp.f32 	%f630, 0fFF800000, %f629, %p60;
	add.f32 	%f646, %f585, %f630;
$L__BB2_29:
	add.s32 	%r208, %r34, %r3;
	add.s32 	%r209, %r208, %r8;
	add.s32 	%r210, %r209, %r9;
	mul.wide.s32 	%rd41, %r210, 4;
	add.s64 	%rd42, %rd2, %rd41;
	st.global.f32 	[%rd42], %f646;
$L__BB2_30:
	ret;

}
	// .globl	_Z20kernel_forward_closeIfEvPKT_S2_PS0_S3_iiiiii
.visible .entry _Z20kernel_forward_closeIfEvPKT_S2_PS0_S3_iiiiii(
	.param .u64 .ptr .align 1 _Z20kernel_forward_closeIfEvPKT_S2_PS0_S3_iiiiii_param_0,
	.param .u64 .ptr .align 1 _Z20kernel_forward_closeIfEvPKT_S2_PS0_S3_iiiiii_param_1,
	.param .u64 .ptr .align 1 _Z20kernel_forward_closeIfEvPKT_S2_PS0_S3_iiiiii_param_2,
	.param .u64 .ptr .align 1 _Z20kernel_forward_closeIfEvPKT_S2_PS0_S3_iiiiii_param_3,
	.param .u32 _Z20kernel_forward_closeIfEvPKT_S2_PS0_S3_iiiiii_param_4,
	.param .u32 _Z20kernel_forward_closeIfEvPKT_S2_PS0_S3_iiiiii_param_5,
	.param .u32 _Z20kernel_forward_closeIfEvPKT_S2_PS0_S3_iiiiii_param_6,
	.param .u32 _Z20kernel_forward_closeIfEvPKT_S2_PS0_S3_iiiiii_param_7,
	.param .u32 _Z20kernel_forward_closeIfEvPKT_S2_PS0_S3_iiiiii_param_8,
	.param .u32 _Z20kernel_forward_closeIfEvPKT_S2_PS0_S3_iiiiii_param_9
)
{
	.reg .pred 	%p<55>;
	.reg .b32 	%r<207>;
	.reg .b32 	%f<536>;
	.reg .b64 	%rd<40>;
	// demoted variable
	.shared .align 4 .b8 _ZZ20kernel_forward_closeIfEvPKT_S2_PS0_S3_iiiiiiE6result[800];
	// demoted variable
	.shared .align 4 .b8 _ZZ20kernel_forward_closeIfEvPKT_S2_PS0_S3_iiiiiiE4left[800];
	// demoted variable
	.shared .align 4 .b8 _ZZ20kernel_forward_closeIfEvPKT_S2_PS0_S3_iiiiiiE5right[800];
	ld.param.u64 	%rd7, [_Z20kernel_forward_closeIfEvPKT_S2_PS0_S3_iiiiii_param_0];
	ld.param.u64 	%rd8, [_Z20kernel_forward_closeIfEvPKT_S2_PS0_S3_iiiiii_param_1];
	ld.param.u64 	%rd10, [_Z20kernel_forward_closeIfEvPKT_S2_PS0_S3_iiiiii_param_2];
	ld.param.u32 	%r49, [_Z20kernel_forward_closeIfEvPKT_S2_PS0_S3_iiiiii_param_5];
	ld.param.u32 	%r53, [_Z20kernel_forward_closeIfEvPKT_S2_PS0_S3_iiiiii_param_6];
	ld.param.u32 	%r50, [_Z20kernel_forward_closeIfEvPKT_S2_PS0_S3_iiiiii_param_7];
	ld.param.u32 	%r51, [_Z20kernel_forward_closeIfEvPKT_S2_PS0_S3_iiiiii_param_8];
	ld.param.u32 	%r52, [_Z20kernel_forward_closeIfEvPKT_S2_PS0_S3_iiiiii_param_9];
	cvta.to.global.u64 	%rd1, %rd10;
	mov.u32 	%r1, %ctaid.y;
	mov.u32 	%r2, %ctaid.z;
	mov.u32 	%r3, %tid.x;
	add.s32 	%r4, %r51, %r50;
	add.s32 	%r5, %r53, %r1;
	setp.ge.s32 	%p1, %r5, %r49;
	@%p1 bra 	$L__BB3_34;
	mov.u32 	%r54, %ctaid.x;
	cvta.to.global.u64 	%rd11, %rd7;
	mul.lo.s32 	%r55, %r49, %r54;
	mul.lo.s32 	%r56, %r55, %r49;
	mul.lo.s32 	%r57, %r56, %r50;
	cvt.s64.s32 	%rd2, %r57;
	mul.lo.s32 	%r6, %r49, %r49;
	mul.lo.s32 	%r58, %r6, %r56;
	mul.lo.s32 	%r59, %r58, %r52;
	cvt.s64.s32 	%rd3, %r59;
	mul.lo.s32 	%r60, %r50, %r54;
	mul.lo.s32 	%r61, %r60, %r52;
	mul.lo.s32 	%r62, %r61, %r4;
	cvt.s64.s32 	%rd12, %r62;
	mul.lo.s32 	%r63, %r52, %r2;
	mul.lo.s32 	%r64, %r63, %r4;
	cvt.s64.s32 	%rd13, %r64;
	add.s64 	%rd14, %rd12, %rd13;
	shl.b64 	%rd15, %rd14, 2;
	add.s64 	%rd4, %rd11, %rd15;
	sub.s32 	%r65, %r55, %r54;
	mul.lo.s32 	%r7, %r65, %r51;
	add.s32 	%r193, %r1, 1;
	add.s32 	%r9, %r5, -1;
	setp.ge.s32 	%p2, %r193, %r9;
	mov.f32 	%f530, 0fFF800000;
	@%p2 bra 	$L__BB3_26;
	shl.b32 	%r66, %r3, 2;
	mov.u32 	%r67, _ZZ20kernel_forward_closeIfEvPKT_S2_PS0_S3_iiiiiiE4left;
	add.s32 	%r10, %r67, %r66;
	mul.lo.s32 	%r11, %r4, %r3;
	add.s32 	%r12, %r11, %r50;
	and.b32  	%r13, %r50, 1;
	and.b32  	%r14, %r50, 2147483646;
	and.b32  	%r15, %r51, 1;
	and.b32  	%r16, %r51, 2147483646;
	shl.b32 	%r17, %r52, 2;
	cvta.to.global.u64 	%rd5, %rd8;
	cvt.s64.s32 	%rd6, %r7;
	mov.f32 	%f530, 0fFF800000;
	mov.u32 	%r194, %r1;
	bra.uni 	$L__BB3_4;
$L__BB3_3:
	add.s32 	%r193, %r194, 1;
	setp.eq.s32 	%p36, %r193, %r9;
	@%p36 bra 	$L__BB3_26;
$L__BB3_4:
	mov.u32 	%r20, %r194;
	mov.u32 	%r194, %r193;
	add.s32 	%r21, %r20, 2;
	setp.ge.s32 	%p3, %r21, %r5;
	@%p3 bra 	$L__BB3_3;
	mul.lo.s32 	%r22, %r194, %r49;
	mul.lo.s32 	%r23, %r194, %r51;
	mov.u32 	%r195, %r21;
$L__BB3_6:
	ld.param.u64 	%rd39, [_Z20kernel_forward_closeIfEvPKT_S2_PS0_S3_iiiiii_param_3];
	mad.lo.s32 	%r68, %r49, %r1, %r194;
	mad.lo.s32 	%r69, %r6, %r68, %r5;
	mad.lo.s32 	%r70, %r195, %r49, %r69;
	mad.lo.s32 	%r71, %r70, %r52, %r3;
	cvt.s64.s32 	%rd16, %r71;
	add.s64 	%rd17, %rd16, %rd3;
	cvta.to.global.u64 	%rd18, %rd39;
	shl.b64 	%rd19, %rd17, 2;
	add.s64 	%rd20, %rd18, %rd19;
	ld.global.nc.f32 	%f26, [%rd20];
	st.shared.f32 	[%r10], %f26;
	bar.sync 	0;
	setp.eq.s32 	%p4, %r195, %r21;
	@%p4 bra 	$L__BB3_16;
	setp.ge.s32 	%p5, %r3, %r50;
	@%p5 bra 	$L__BB3_10;
	shl.b32 	%r72, %r3, 2;
	mov.u32 	%r73, _ZZ20kernel_forward_closeIfEvPKT_S2_PS0_S3_iiiiiiE5right;
	add.s32 	%r199, %r73, %r72;
	add.s32 	%r74, %r195, %r22;
	mad.lo.s32 	%r198, %r74, %r50, %r3;
	mov.u32 	%r200, %r3;
$L__BB3_9:
	cvt.s64.s32 	%rd21, %r198;
	add.s64 	%rd22, %rd2, %rd21;
	shl.b64 	%rd23, %rd22, 2;
	add.s64 	%rd24, %rd1, %rd23;
	ld.global.f32 	%f27, [%rd24];
	st.shared.f32 	[%r199], %f27;
	add.s32 	%r200, %r200, %r52;
	add.s32 	%r199, %r199, %r17;
	add.s32 	%r198, %r198, %r52;
	setp.lt.s32 	%p6, %r200, %r50;
	@%p6 bra 	$L__BB3_9;
$L__BB3_10:
	setp.lt.s32 	%p7, %r50, 1;
	bar.sync 	0;
	@%p7 bra 	$L__BB3_25;
	setp.eq.s32 	%p8, %r50, 1;
	ld.shared.f32 	%f7, [%r10];
	mov.b32 	%r203, 0;
	@%p8 bra 	$L__BB3_14;
	mov.b32 	%r201, 0;
$L__BB3_13:
	shl.b32 	%r77, %r201, 2;
	mov.u32 	%r78, _ZZ20kernel_forward_closeIfEvPKT_S2_PS0_S3_iiiiiiE5right;
	add.s32 	%r79, %r78, %r77;
	ld.shared.f32 	%f29, [%r79];
	add.f32 	%f30, %f7, %f29;
	add.s32 	%r80, %r201, %r11;
	mul.wide.s32 	%rd25, %r80, 4;
	add.s64 	%rd26, %rd4, %rd25;
	ld.global.nc.f32 	%f31, [%rd26];
	add.f32 	%f32, %f30, %f31;
	max.f32 	%f33, %f530, %f32;
	sub.f32 	%f34, %f530, %f33;
	fma.rn.f32 	%f35, %f34, 0f3BBB989D, 0f3F000000;
	cvt.sat.f32.f32 	%f36, %f35;
	mov.f32 	%f37, 0f4B400001;
	mov.f32 	%f38, 0f437C0000;
	fma.rm.f32 	%f39, %f36, %f38, %f37;
	add.f32 	%f40, %f39, 0fCB40007F;
	neg.f32 	%f41, %f40;
	fma.rn.f32 	%f42, %f34, 0f3FB8AA3B, %f41;
	fma.rn.f32 	%f43, %f34, 0f32A57060, %f42;
	mov.b32 	%r81, %f39;
	shl.b32 	%r82, %r81, 23;
	mov.b32 	%f44, %r82;
	ex2.approx.ftz.f32 	%f45, %f43;
	sub.f32 	%f46, %f32, %f33;
	fma.rn.f32 	%f47, %f46, 0f3BBB989D, 0f3F000000;
	cvt.sat.f32.f32 	%f48, %f47;
	fma.rm.f32 	%f49, %f48, %f38, %f37;
	add.f32 	%f50, %f49, 0fCB40007F;
	neg.f32 	%f51, %f50;
	fma.rn.f32 	%f52, %f46, 0f3FB8AA3B, %f51;
	fma.rn.f32 	%f53, %f46, 0f32A57060, %f52;
	mov.b32 	%r83, %f49;
	shl.b32 	%r84, %r83, 23;
	mov.b32 	%f54, %r84;
	ex2.approx.ftz.f32 	%f55, %f53;
	mul.f32 	%f56, %f55, %f54;
	fma.rn.f32 	%f57, %f45, %f44, %f56;
	setp.lt.f32 	%p9, %f57, 0f00800000;
	mul.f32 	%f58, %f57, 0f4B000000;
	selp.f32 	%f59, %f58, %f57, %p9;
	selp.f32 	%f60, 0fC1B80000, 0f00000000, %p9;
	mov.b32 	%r85, %f59;
	add.s32 	%r86, %r85, -1059760811;
	and.b32  	%r87, %r86, -8388608;
	sub.s32 	%r88, %r85, %r87;
	mov.b32 	%f61, %r88;
	cvt.rn.f32.s32 	%f62, %r87;
	fma.rn.f32 	%f63, %f62, 0f34000000, %f60;
	add.f32 	%f64, %f61, 0fBF800000;
	fma.rn.f32 	%f65, %f64, 0fBE055027, 0f3E1039F6;
	fma.rn.f32 	%f66, %f65, %f64, 0fBDF8CDCC;
	fma.rn.f32 	%f67, %f66, %f64, 0f3E0F2955;
	fma.rn.f32 	%f68, %f67, %f64, 0fBE2AD8B9;
	fma.rn.f32 	%f69, %f68, %f64, 0f3E4CED0B;
	fma.rn.f32 	%f70, %f69, %f64, 0fBE7FFF22;
	fma.rn.f32 	%f71, %f70, %f64, 0f3EAAAA78;
	fma.rn.f32 	%f72, %f71, %f64, 0fBF000000;
	mul.f32 	%f73, %f64, %f72;
	fma.rn.f32 	%f74, %f73, %f64, %f64;
	fma.rn.f32 	%f75, %f63, 0f3F317218, %f74;
	setp.gt.u32 	%p10, %r85, 2139095039;
	fma.rn.f32 	%f76, %f59, 0f7F800000, 0f7F800000;
	selp.f32 	%f77, %f76, %f75, %p10;
	setp.eq.f32 	%p11, %f59, 0f00000000;
	selp.f32 	%f78, 0fFF800000, %f77, %p11;
	add.f32 	%f79, %f33, %f78;
	ld.shared.f32 	%f80, [%r79+4];
	add.f32 	%f81, %f7, %f80;
	ld.global.nc.f32 	%f82, [%rd26+4];
	add.f32 	%f83, %f81, %f82;
	max.f32 	%f84, %f79, %f83;
	sub.f32 	%f85, %f79, %f84;
	fma.rn.f32 	%f86, %f85, 0f3BBB989D, 0f3F000000;
	cvt.sat.f32.f32 	%f87, %f86;
	fma.rm.f32 	%f88, %f87, %f38, %f37;
	add.f32 	%f89, %f88, 0fCB40007F;
	neg.f32 	%f90, %f89;
	fma.rn.f32 	%f91, %f85, 0f3FB8AA3B, %f90;
	fma.rn.f32 	%f92, %f85, 0f32A57060, %f91;
	mov.b32 	%r89, %f88;
	shl.b32 	%r90, %r89, 23;
	mov.b32 	%f93, %r90;
	ex2.approx.ftz.f32 	%f94, %f92;
	sub.f32 	%f95, %f83, %f84;
	fma.rn.f32 	%f96, %f95, 0f3BBB989D, 0f3F000000;
	cvt.sat.f32.f32 	%f97, %f96;
	fma.rm.f32 	%f98, %f97, %f38, %f37;
	add.f32 	%f99, %f98, 0fCB40007F;
	neg.f32 	%f100, %f99;
	fma.rn.f32 	%f101, %f95, 0f3FB8AA3B, %f100;
	fma.rn.f32 	%f102, %f95, 0f32A57060, %f101;
	mov.b32 	%r91, %f98;
	shl.b32 	%r92, %r91, 23;
	mov.b32 	%f103, %r92;
	ex2.approx.ftz.f32 	%f104, %f102;
	mul.f32 	%f105, %f104, %f103;
	fma.rn.f32 	%f106, %f94, %f93, %f105;
	setp.lt.f32 	%p12, %f106, 0f00800000;
	mul.f32 	%f107, %f106, 0f4B000000;
	selp.f32 	%f108, %f107, %f106, %p12;
	selp.f32 	%f109, 0fC1B80000, 0f00000000, %p12;
	mov.b32 	%r93, %f108;
	add.s32 	%r94, %r93, -1059760811;
	and.b32  	%r95, %r94, -8388608;
	sub.s32 	%r96, %r93, %r95;
	mov.b32 	%f110, %r96;
	cvt.rn.f32.s32 	%f111, %r95;
	fma.rn.f32 	%f112, %f111, 0f34000000, %f109;
	add.f32 	%f113, %f110, 0fBF800000;
	fma.rn.f32 	%f114, %f113, 0fBE055027, 0f3E1039F6;
	fma.rn.f32 	%f115, %f114, %f113, 0fBDF8CDCC;
	fma.rn.f32 	%f116, %f115, %f113, 0f3E0F2955;
	fma.rn.f32 	%f117, %f116, %f113, 0fBE2AD8B9;
	fma.rn.f32 	%f118, %f117, %f113, 0f3E4CED0B;
	fma.rn.f32 	%f119, %f118, %f113, 0fBE7FFF22;
	fma.rn.f32 	%f120, %f119, %f113, 0f3EAAAA78;
	fma.rn.f32 	%f121, %f120, %f113, 0fBF000000;
	mul.f32 	%f122, %f113, %f121;
	fma.rn.f32 	%f123, %f122, %f113, %f113;
	fma.rn.f32 	%f124, %f112, 0f3F317218, %f123;
	setp.gt.u32 	%p13, %r93, 2139095039;
	fma.rn.f32 	%f125, %f108, 0f7F800000, 0f7F800000;
	selp.f32 	%f126, %f125, %f124, %p13;
	setp.eq.f32 	%p14, %f108, 0f00000000;
	selp.f32 	%f127, 0fFF800000, %f126, %p14;
	add.f32 	%f530, %f84, %f127;
	add.s32 	%r201, %r201, 2;
	setp.eq.s32 	%p15, %r201, %r14;
	mov.u32 	%r203, %r14;
	@%p15 bra 	$L__BB3_14;
	bra.uni 	$L__BB3_13;
$L__BB3_14:
	setp.eq.s32 	%p16, %r13, 0;
	@%p16 bra 	$L__BB3_25;
	shl.b32 	%r97, %r203, 2;
	mov.u32 	%r98, _ZZ20kernel_forward_closeIfEvPKT_S2_PS0_S3_iiiiiiE5right;
	add.s32 	%r99, %r98, %r97;
	ld.shared.f32 	%f128, [%r99];
	add.f32 	%f129, %f7, %f128;
	add.s32 	%r100, %r203, %r11;
	mul.wide.s32 	%rd27, %r100, 4;
	add.s64 	%rd28, %rd4, %rd27;
	ld.global.nc.f32 	%f130, [%rd28];
	add.f32 	%f131, %f129, %f130;
	max.f32 	%f132, %f530, %f131;
	sub.f32 	%f133, %f530, %f132;
	fma.rn.f32 	%f134, %f133, 0f3BBB989D, 0f3F000000;
	cvt.sat.f32.f32 	%f135, %f134;
	mov.f32 	%f136, 0f4B400001;
	mov.f32 	%f137, 0f437C0000;
	fma.rm.f32 	%f138, %f135, %f137, %f136;
	add.f32 	%f139, %f138, 0fCB40007F;
	neg.f32 	%f140, %f139;
	fma.rn.f32 	%f141, %f133, 0f3FB8AA3B, %f140;
	fma.rn.f32 	%f142, %f133, 0f32A57060, %f141;
	mov.b32 	%r101, %f138;
	shl.b32 	%r102, %r101, 23;
	mov.b32 	%f143, %r102;
	ex2.approx.ftz.f32 	%f144, %f142;
	sub.f32 	%f145, %f131, %f132;
	fma.rn.f32 	%f146, %f145, 0f3BBB989D, 0f3F000000;
	cvt.sat.f32.f32 	%f147, %f146;
	fma.rm.f32 	%f148, %f147, %f137, %f136;
	add.f32 	%f149, %f148, 0fCB40007F;
	neg.f32 	%f150, %f149;
	fma.rn.f32 	%f151, %f145, 0f3FB8AA3B, %f150;
	fma.rn.f32 	%f152, %f145, 0f32A57060, %f151;
	mov.b32 	%r103, %f148;
	shl.b32 	%r104, %r103, 23;
	mov.b32 	%f153, %r104;
	ex2.approx.ftz.f32 	%f154, %f152;
	mul.f32 	%f155, %f154, %f153;
	fma.rn.f32 	%f156, %f144, %f143, %f155;
	setp.lt.f32 	%p17, %f156, 0f00800000;
	mul.f32 	%f157, %f156, 0f4B000000;
	selp.f32 	%f158, %f157, %f156, %p17;
	selp.f32 	%f159, 0fC1B80000, 0f00000000, %p17;
	mov.b32 	%r105, %f158;
	add.s32 	%r106, %r105, -1059760811;
	and.b32  	%r107, %r106, -8388608;
	sub.s32 	%r108, %r105, %r107;
	mov.b32 	%f160, %r108;
	cvt.rn.f32.s32 	%f161, %r107;
	fma.rn.f32 	%f162, %f161, 0f34000000, %f159;
	add.f32 	%f163, %f160, 0fBF800000;
	fma.rn.f32 	%f164, %f163, 0fBE055027, 0f3E1039F6;
	fma.rn.f32 	%f165, %f164, %f163, 0fBDF8CDCC;
	fma.rn.f32 	%f166, %f165, %f163, 0f3E0F2955;
	fma.rn.f32 	%f167, %f166, %f163, 0fBE2AD8B9;
	fma.rn.f32 	%f168, %f167, %f163, 0f3E4CED0B;
	fma.rn.f32 	%f169, %f168, %f163, 0fBE7FFF22;
	fma.rn.f32 	%f170, %f169, %f163, 0f3EAAAA78;
	fma.rn.f32 	%f171, %f170, %f163, 0fBF000000;
	mul.f32 	%f172, %f163, %f171;
	fma.rn.f32 	%f173, %f172, %f163, %f163;
	fma.rn.f32 	%f174, %f162, 0f3F317218, %f173;
	setp.gt.u32 	%p18, %r105, 2139095039;
	fma.rn.f32 	%f175, %f158, 0f7F800000, 0f7F800000;
	selp.f32 	%f176, %f175, %f174, %p18;
	setp.eq.f32 	%p19, %f158, 0f00000000;
	selp.f32 	%f177, 0fFF800000, %f176, %p19;
	add.f32 	%f530, %f132, %f177;
	bra.uni 	$L__BB3_25;
$L__BB3_16:
	setp.ge.s32 	%p20, %r3, %r51;
	@%p20 bra 	$L__BB3_19;
	mov.u32 	%r196, %r3;
$L__BB3_18:
	add.s32 	%r109, %r196, %r23;
	cvt.s64.s32 	%rd29, %r109;
	add.s64 	%rd30, %rd29, %rd6;
	shl.b64 	%rd31, %rd30, 2;
	add.s64 	%rd32, %rd5, %rd31;
	ld.global.nc.f32 	%f178, [%rd32];
	shl.b32 	%r110, %r196, 2;
	mov.u32 	%r111, _ZZ20kernel_forward_closeIfEvPKT_S2_PS0_S3_iiiiiiE5right;
	add.s32 	%r112, %r111, %r110;
	st.shared.f32 	[%r112], %f178;
	add.s32 	%r196, %r196, %r52;
	setp.lt.s32 	%p21, %r196, %r51;
	@%p21 bra 	$L__BB3_18;
$L__BB3_19:
	setp.lt.s32 	%p22, %r51, 1;
	bar.sync 	0;
	@%p22 bra 	$L__BB3_25;
	setp.eq.s32 	%p23, %r51, 1;
	ld.shared.f32 	%f4, [%r10];
	mov.b32 	%r202, 0;
	@%p23 bra 	$L__BB3_23;
	mov.b32 	%r197, 0;
$L__BB3_22:
	shl.b32 	%r115, %r197, 2;
	mov.u32 	%r116, _ZZ20kernel_forward_closeIfEvPKT_S2_PS0_S3_iiiiiiE5right;
	add.s32 	%r117, %r116, %r115;
	ld.shared.f32 	%f180, [%r117];
	add.f32 	%f181, %f4, %f180;
	add.s32 	%r118, %r12, %r197;
	mul.wide.s32 	%rd33, %r118, 4;
	add.s64 	%rd34, %rd4, %rd33;
	ld.global.nc.f32 	%f182, [%rd34];
	add.f32 	%f183, %f181, %f182;
	max.f32 	%f184, %f530, %f183;
	sub.f32 	%f185, %f530, %f184;
	fma.rn.f32 	%f186, %f185, 0f3BBB989D, 0f3F000000;
	cvt.sat.f32.f32 	%f187, %f186;
	mov.f32 	%f188, 0f4B400001;
	mov.f32 	%f189, 0f437C0000;
	fma.rm.f32 	%f190, %f187, %f189, %f188;
	add.f32 	%f191, %f190, 0fCB40007F;
	neg.f32 	%f192, %f191;
	fma.rn.f32 	%f193, %f185, 0f3FB8AA3B, %f192;
	fma.rn.f32 	%f194, %f185, 0f32A57060, %f193;
	mov.b32 	%r119, %f190;
	shl.b32 	%r120, %r119, 23;
	mov.b32 	%f195, %r120;
	ex2.approx.ftz.f32 	%f196, %f194;
	sub.f32 	%f197, %f183, %f184;
	fma.rn.f32 	%f198, %f197, 0f3BBB989D, 0f3F000000;
	cvt.sat.f32.f32 	%f199, %f198;
	fma.rm.f32 	%f200, %f199, %f189, %f188;
	add.f32 	%f201, %f200, 0fCB40007F;
	neg.f32 	%f202, %f201;
	fma.rn.f32 	%f203, %f197, 0f3FB8AA3B, %f202;
	fma.rn.f32 	%f204, %f197, 0f32A57060, %f203;
	mov.b32 	%r121, %f200;
	shl.b32 	%r122, %r121, 23;
	mov.b32 	%f205, %r122;
	ex2.approx.ftz.f32 	%f206, %f204;
	mul.f32 	%f207, %f206, %f205;
	fma.rn.f32 	%f208, %f196, %f195, %f207;
	setp.lt.f32 	%p24, %f208, 0f00800000;
	mul.f32 	%f209, %f208, 0f4B000000;
	selp.f32 	%f210, %f209, %f208, %p24;
	selp.f32 	%f211, 0fC1B80000, 0f00000000, %p24;
	mov.b32 	%r123, %f210;
	add.s32 	%r124, %r123, -1059760811;
	and.b32  	%r125, %r124, -8388608;
	sub.s32 	%r126, %r123, %r125;
	mov.b32 	%f212, %r126;
	cvt.rn.f32.s32 	%f213, %r125;
	fma.rn.f32 	%f214, %f213, 0f34000000, %f211;
	add.f32 	%f215, %f212, 0fBF800000;
	fma.rn.f32 	%f216, %f215, 0fBE055027, 0f3E1039F6;
	fma.rn.f32 	%f217, %f216, %f215, 0fBDF8CDCC;
	fma.rn.f32 	%f218, %f217, %f215, 0f3E0F2955;
	fma.rn.f32 	%f219, %f218, %f215, 0fBE2AD8B9;
	fma.rn.f32 	%f220, %f219, %f215, 0f3E4CED0B;
	fma.rn.f32 	%f221, %f220, %f215, 0fBE7FFF22;
	fma.rn.f32 	%f222, %f221, %f215, 0f3EAAAA78;
	fma.rn.f32 	%f223, %f222, %f215, 0fBF000000;
	mul.f32 	%f224, %f215, %f223;
	fma.rn.f32 	%f225, %f224, %f215, %f215;
	fma.rn.f32 	%f226, %f214, 0f3F317218, %f225;
	setp.gt.u32 	%p25, %r123, 2139095039;
	fma.rn.f32 	%f227, %f210, 0f7F800000, 0f7F800000;
	selp.f32 	%f228, %f227, %f226, %p25;
	setp.eq.f32 	%p26, %f210, 0f00000000;
	selp.f32 	%f229, 0fFF800000, %f228, %p26;
	add.f32 	%f230, %f184, %f229;
	ld.shared.f32 	%f231, [%r117+4];
	add.f32 	%f232, %f4, %f231;
	ld.global.nc.f32 	%f233, [%rd34+4];
	add.f32 	%f234, %f232, %f233;
	max.f32 	%f235, %f230, %f234;
	sub.f32 	%f236, %f230, %f235;
	fma.rn.f32 	%f237, %f236, 0f3BBB989D, 0f3F000000;
	cvt.sat.f32.f32 	%f238, %f237;
	fma.rm.f32 	%f239, %f238, %f189, %f188;
	add.f32 	%f240, %f239, 0fCB40007F;
	neg.f32 	%f241, %f240;
	fma.rn.f32 	%f242, %f236, 0f3FB8AA3B, %f241;
	fma.rn.f32 	%f243, %f236, 0f32A57060, %f242;
	mov.b32 	%r127, %f239;
	shl.b32 	%r128, %r127, 23;
	mov.b32 	%f244, %r128;
	ex2.approx.ftz.f32 	%f245, %f243;
	sub.f32 	%f246, %f234, %f235;
	fma.rn.f32 	%f247, %f246, 0f3BBB989D, 0f3F000000;
	cvt.sat.f32.f32 	%f248, %f247;
	fma.rm.f32 	%f249, %f248, %f189, %f188;
	add.f32 	%f250, %f249, 0fCB40007F;
	neg.f32 	%f251, %f250;
	fma.rn.f32 	%f252, %f246, 0f3FB8AA3B, %f251;
	fma.rn.f32 	%f253, %f246, 0f32A57060, %f252;
	mov.b32 	%r129, %f249;
	shl.b32 	%r130, %r129, 23;
	mov.b32 	%f254, %r130;
	ex2.approx.ftz.f32 	%f255, %f253;
	mul.f32 	%f256, %f255, %f254;
	fma.rn.f32 	%f257, %f245, %f244, %f256;
	setp.lt.f32 	%p27, %f257, 0f00800000;
	mul.f32 	%f258, %f257, 0f4B000000;
	selp.f32 	%f259, %f258, %f257, %p27;
	selp.f32 	%f260, 0fC1B80000, 0f00000000, %p27;
	mov.b32 	%r131, %f259;
	add.s32 	%r132, %r131, -1059760811;
	and.b32  	%r133, %r132, -8388608;
	sub.s32 	%r134, %r131, %r133;
	mov.b32 	%f261, %r134;
	cvt.rn.f32.s32 	%f262, %r133;
	fma.rn.f32 	%f263, %f262, 0f34000000, %f260;
	add.f32 	%f264, %f261, 0fBF800000;
	fma.rn.f32 	%f265, %f264, 0fBE055027, 0f3E1039F6;
	fma.rn.f32 	%f266, %f265, %f264, 0fBDF8CDCC;
	fma.rn.f32 	%f267, %f266, %f264, 0f3E0F2955;
	fma.rn.f32 	%f268, %f267, %f264, 0fBE2AD8B9;
	fma.rn.f32 	%f269, %f268, %f264, 0f3E4CED0B;
	fma.rn.f32 	%f270, %f269, %f264, 0fBE7FFF22;
	fma.rn.f32 	%f271, %f270, %f264, 0f3EAAAA78;
	fma.rn.f32 	%f272, %f271, %f264, 0fBF000000;
	mul.f32 	%f273, %f264, %f272;
	fma.rn.f32 	%f274, %f273, %f264, %f264;
	fma.rn.f32 	%f275, %f263, 0f3F317218, %f274;
	setp.gt.u32 	%p28, %r131, 2139095039;
	fma.rn.f32 	%f276, %f259, 0f7F800000, 0f7F800000;
	selp.f32 	%f277, %f276, %f275, %p28;
	setp.eq.f32 	%p29, %f259, 0f00000000;
	selp.f32 	%f278, 0fFF800000, %f277, %p29;
	add.f32 	%f530, %f235, %f278;
	add.s32 	%r197, %r197, 2;
	setp.eq.s32 	%p30, %r197, %r16;
	mov.u32 	%r202, %r16;
	@%p30 bra 	$L__BB3_23;
	bra.uni 	$L__BB3_22;
$L__BB3_23:
	setp.eq.s32 	%p31, %r15, 0;
	@%p31 bra 	$L__BB3_25;
	shl.b32 	%r135, %r202, 2;
	mov.u32 	%r136, _ZZ20kernel_forward_closeIfEvPKT_S2_PS0_S3_iiiiiiE5right;
	add.s32 	%r137, %r136, %r135;
	ld.shared.f32 	%f279, [%r137];
	add.f32 	%f280, %f4, %f279;
	add.s32 	%r138, %r12, %r202;
	mul.wide.s32 	%rd35, %r138, 4;
	add.s64 	%rd36, %rd4, %rd35;
	ld.global.nc.f32 	%f281, [%rd36];
	add.f32 	%f282, %f280, %f281;
	max.f32 	%f283, %f530, %f282;
	sub.f32 	%f284, %f530, %f283;
	fma.rn.f32 	%f285, %f284, 0f3BBB989D, 0f3F000000;
	cvt.sat.f32.f32 	%f286, %f285;
	mov.f32 	%f287, 0f4B400001;
	mov.f32 	%f288, 0f437C0000;
	fma.rm.f32 	%f289, %f286, %f288, %f287;
	add.f32 	%f290, %f289, 0fCB40007F;
	neg.f32 	%f291, %f290;
	fma.rn.f32 	%f292, %f284, 0f3FB8AA3B, %f291;
	fma.rn.f32 	%f293, %f284, 0f32A57060, %f292;
	mov.b32 	%r139, %f289;
	shl.b32 	%r140, %r139, 23;
	mov.b32 	%f294, %r140;
	ex2.approx.ftz.f32 	%f295, %f293;
	sub.f32 	%f296, %f282, %f283;
	fma.rn.f32 	%f297, %f296, 0f3BBB989D, 0f3F000000;
	cvt.sat.f32.f32 	%f298, %f297;
	fma.rm.f32 	%f299, %f298, %f288, %f287;
	add.f32 	%f300, %f299, 0fCB40007F;
	neg.f32 	%f301, %f300;
	fma.rn.f32 	%f302, %f296, 0f3FB8AA3B, %f301;
	fma.rn.f32 	%f303, %f296, 0f32A57060, %f302;
	mov.b32 	%r141, %f299;
	shl.b32 	%r142, %r141, 23;
	mov.b32 	%f304, %r142;
	ex2.approx.ftz.f32 	%f305, %f303;
	mul.f32 	%f306, %f305, %f304;
	fma.rn.f32 	%f307, %f295, %f294, %f306;
	setp.lt.f32 	%p32, %f307, 0f00800000;
	mul.f32 	%f308, %f307, 0f4B000000;
	selp.f32 	%f309, %f308, %f307, %p32;
	selp.f32 	%f310, 0fC1B80000, 0f00000000, %p32;
	mov.b32 	%r143, %f309;
	add.s32 	%r144, %r143, -1059760811;
	and.b32  	%r145, %r144, -8388608;
	sub.s32 	%r146, %r143, %r145;
	mov.b32 	%f311, %r146;
	cvt.rn.f32.s32 	%f312, %r145;
	fma.rn.f32 	%f313, %f312, 0f34000000, %f310;
	add.f32 	%f314, %f311, 0fBF800000;
	fma.rn.f32 	%f315, %f314, 0fBE055027, 0f3E1039F6;
	fma.rn.f32 	%f316, %f315, %f314, 0fBDF8CDCC;
	fma.rn.f32 	%f317, %f316, %f314, 0f3E0F2955;
	fma.rn.f32 	%f318, %f317, %f314, 0fBE2AD8B9;
	fma.rn.f32 	%f319, %f318, %f314, 0f3E4CED0B;
	fma.rn.f32 	%f320, %f319, %f314, 0fBE7FFF22;
	fma.rn.f32 	%f321, %f320, %f314, 0f3EAAAA78;
	fma.rn.f32 	%f322, %f321, %f314, 0fBF000000;
	mul.f32 	%f323, %f314, %f322;
	fma.rn.f32 	%f324, %f323, %f314, %f314;
	fma.rn.f32 	%f325, %f313, 0f3F317218, %f324;
	setp.gt.u32 	%p33, %r143, 2139095039;
	fma.rn.f32 	%f326, %f309, 0f7F800000, 0f7F800000;
	selp.f32 	%f327, %f326, %f325, %p33;
	setp.eq.f32 	%p34, %f309, 0f00000000;
	selp.f32 	%f328, 0fFF800000, %f327, %p34;
	add.f32 	%f530, %f283, %f328;
$L__BB3_25:
	bar.sync 	0;
	add.s32 	%r195, %r195, 1;
	setp.eq.s32 	%p35, %r195, %r5;
	@%p35 bra 	$L__BB3_3;
	bra.uni 	$L__BB3_6;
$L__BB3_26:
	shl.b32 	%r147, %r3, 2;
	mov.u32 	%r148, _ZZ20kernel_forward_closeIfEvPKT_S2_PS0_S3_iiiiiiE6result;
	add.s32 	%r149, %r148, %r147;
	st.shared.f32 	[%r149], %f530;
	bar.sync 	0;
	setp.ne.s32 	%p37, %r3, 0;
	@%p37 bra 	$L__BB3_34;
	setp.lt.s32 	%p38, %r52, 1;
	mov.f32 	%f533, 0fFF800000;
	@%p38 bra 	$L__BB3_33;
	setp.eq.s32 	%p39, %r52, 1;
	mov.f32 	%f533, 0fFF800000;
	mov.b32 	%r206, 0;
	@%p39 bra 	$L__BB3_31;
	and.b32  	%r206, %r52, 2147483646;
	add.s32 	%r204, %r148, 4;
	neg.s32 	%r205, %r206;
	mov.f32 	%f533, 0fFF800000;
$L__BB3_30:
	ld.shared.f32 	%f333, [%r204+-4];
	max.f32 	%f334, %f533, %f333;
	sub.f32 	%f335, %f533, %f334;
	fma.rn.f32 	%f336, %f335, 0f3BBB989D, 0f3F000000;
	cvt.sat.f32.f32 	%f337, %f336;
	mov.f32 	%f338, 0f4B400001;
	mov.f32 	%f339, 0f437C0000;
	fma.rm.f32 	%f340, %f337, %f339, %f338;
	add.f32 	%f341, %f340, 0fCB40007F;
	neg.f32 	%f342, %f341;
	fma.rn.f32 	%f343, %f335, 0f3FB8AA3B, %f342;
	fma.rn.f32 	%f344, %f335, 0f32A57060, %f343;
	mov.b32 	%r153, %f340;
	shl.b32 	%r154, %r153, 23;
	mov.b32 	%f345, %r154;
	ex2.approx.ftz.f32 	%f346, %f344;
	sub.f32 	%f347, %f333, %f334;
	fma.rn.f32 	%f348, %f347, 0f3BBB989D, 0f3F000000;
	cvt.sat.f32.f32 	%f349, %f348;
	fma.rm.f32 	%f350, %f349, %f339, %f338;
	add.f32 	%f351, %f350, 0fCB40007F;
	neg.f32 	%f352, %f351;
	fma.rn.f32 	%f353, %f347, 0f3FB8AA3B, %f352;
	fma.rn.f32 	%f354, %f347, 0f32A57060, %f353;
	mov.b32 	%r155, %f350;
	shl.b32 	%r156, %r155, 23;
	mov.b32 	%f355, %r156;
	ex2.approx.ftz.f32 	%f356, %f354;
	mul.f32 	%f357, %f356, %f355;
	fma.rn.f32 	%f358, %f346, %f345, %f357;
	setp.lt.f32 	%p40, %f358, 0f00800000;
	mul.f32 	%f359, %f358, 0f4B000000;
	selp.f32 	%f360, %f359, %f358, %p40;
	selp.f32 	%f361, 0fC1B80000, 0f00000000, %p40;
	mov.b32 	%r157, %f360;
	add.s32 	%r158, %r157, -1059760811;
	and.b32  	%r159, %r158, -8388608;
	sub.s32 	%r160, %r157, %r159;
	mov.b32 	%f362, %r160;
	cvt.rn.f32.s32 	%f363, %r159;
	fma.rn.f32 	%f364, %f363, 0f34000000, %f361;
	add.f32 	%f365, %f362, 0fBF800000;
	fma.rn.f32 	%f366, %f365, 0fBE055027, 0f3E1039F6;
	fma.rn.f32 	%f367, %f366, %f365, 0fBDF8CDCC;
	fma.rn.f32 	%f368, %f367, %f365, 0f3E0F2955;
	fma.rn.f32 	%f369, %f368, %f365, 0fBE2AD8B9;
	fma.rn.f32 	%f370, %f369, %f365, 0f3E4CED0B;
	fma.rn.f32 	%f371, %f370, %f365, 0fBE7FFF22;
	fma.rn.f32 	%f372, %f371, %f365, 0f3EAAAA78;
	fma.rn.f32 	%f373, %f372, %f365, 0fBF000000;
	mul.f32 	%f374, %f365, %f373;
	fma.rn.f32 	%f375, %f374, %f365, %f365;
	fma.rn.f32 	%f376, %f364, 0f3F317218, %f375;
	setp.gt.u32 	%p41, %r157, 2139095039;
	fma.rn.f32 	%f377, %f360, 0f7F800000, 0f7F800000;
	selp.f32 	%f378, %f377, %f376, %p41;
	setp.eq.f32 	%p42, %f360, 0f00000000;
	selp.f32 	%f379, 0fFF800000, %f378, %p42;
	add.f32 	%f380, %f334, %f379;
	ld.shared.f32 	%f381, [%r204];
	max.f32 	%f382, %f380, %f381;
	sub.f32 	%f383, %f380, %f382;
	fma.rn.f32 	%f384, %f383, 0f3BBB989D, 0f3F000000;
	cvt.sat.f32.f32 	%f385, %f384;
	fma.rm.f32 	%f386, %f385, %f339, %f338;
	add.f32 	%f387, %f386, 0fCB40007F;
	neg.f32 	%f388, %f387;
	fma.rn.f32 	%f389, %f383, 0f3FB8AA3B, %f388;
	fma.rn.f32 	%f390, %f383, 0f32A57060, %f389;
	mov.b32 	%r161, %f386;
	shl.b32 	%r162, %r161, 23;
	mov.b32 	%f391, %r162;
	ex2.approx.ftz.f32 	%f392, %f390;
	sub.f32 	%f393, %f381, %f382;
	fma.rn.f32 	%f394, %f393, 0f3BBB989D, 0f3F000000;
	cvt.sat.f32.f32 	%f395, %f394;
	fma.rm.f32 	%f396, %f395, %f339, %f338;
	add.f32 	%f397, %f396, 0fCB40007F;
	neg.f32 	%f398, %f397;
	fma.rn.f32 	%f399, %f393, 0f3FB8AA3B, %f398;
	fma.rn.f32 	%f400, %f393, 0f32A57060, %f399;
	mov.b32 	%r163, %f396;
	shl.b32 	%r164, %r163, 23;
	mov.b32 	%f401, %r164;
	ex2.approx.ftz.f32 	%f402, %f400;
	mul.f32 	%f403, %f402, %f401;
	fma.rn.f32 	%f404, %f392, %f391, %f403;
	setp.lt.f32 	%p43, %f404, 0f00800000;
	mul.f32 	%f405, %f404, 0f4B000000;
	selp.f32 	%f406, %f405, %f404, %p43;
	selp.f32 	%f407, 0fC1B80000, 0f00000000, %p43;
	mov.b32 	%r165, %f406;
	add.s32 	%r166, %r165, -1059760811;
	and.b32  	%r167, %r166, -8388608;
	sub.s32 	%r168, %r165, %r167;
	mov.b32 	%f408, %r168;
	cvt.rn.f32.s32 	%f409, %r167;
	fma.rn.f32 	%f410, %f409, 0f34000000, %f407;
	add.f32 	%f411, %f408, 0fBF800000;
	fma.rn.f32 	%f412, %f411, 0fBE055027, 0f3E1039F6;
	fma.rn.f32 	%f413, %f412, %f411, 0fBDF8CDCC;
	fma.rn.f32 	%f414, %f413, %f411, 0f3E0F2955;
	fma.rn.f32 	%f415, %f414, %f411, 0fBE2AD8B9;
	fma.rn.f32 	%f416, %f415, %f411, 0f3E4CED0B;
	fma.rn.f32 	%f417, %f416, %f411, 0fBE7FFF22;
	fma.rn.f32 	%f418, %f417, %f411, 0f3EAAAA78;
	fma.rn.f32 	%f419, %f418, %f411, 0fBF000000;
	mul.f32 	%f420, %f411, %f419;
	fma.rn.f32 	%f421, %f420, %f411, %f411;
	fma.rn.f32 	%f422, %f410, 0f3F317218, %f421;
	setp.gt.u32 	%p44, %r165, 2139095039;
	fma.rn.f32 	%f423, %f406, 0f7F800000, 0f7F800000;
	selp.f32 	%f424, %f423, %f422, %p44;
	setp.eq.f32 	%p45, %f406, 0f00000000;
	selp.f32 	%f425, 0fFF800000, %f424, %p45;
	add.f32 	%f533, %f382, %f425;
	add.s32 	%r205, %r205, 2;
	add.s32 	%r204, %r204, 8;
	setp.ne.s32 	%p46, %r205, 0;
	@%p46 bra 	$L__BB3_30;
$L__BB3_31:
	and.b32  	%r169, %r52, 1;
	setp.eq.b32 	%p47, %r169, 1;
	not.pred 	%p48, %p47;
	@%p48 bra 	$L__BB3_33;
	shl.b32 	%r170, %r206, 2;
	add.s32 	%r172, %r148, %r170;
	ld.shared.f32 	%f426, [%r172];
	max.f32 	%f427, %f533, %f426;
	sub.f32 	%f428, %f533, %f427;
	fma.rn.f32 	%f429, %f428, 0f3BBB989D, 0f3F000000;
	cvt.sat.f32.f32 	%f430, %f429;
	mov.f32 	%f431, 0f4B400001;
	mov.f32 	%f432, 0f437C0000;
	fma.rm.f32 	%f433, %f430, %f432, %f431;
	add.f32 	%f434, %f433, 0fCB40007F;
	neg.f32 	%f435, %f434;
	fma.rn.f32 	%f436, %f428, 0f3FB8AA3B, %f435;
	fma.rn.f32 	%f437, %f428, 0f32A57060, %f436;
	mov.b32 	%r173, %f433;
	shl.b32 	%r174, %r173, 23;
	mov.b32 	%f438, %r174;
	ex2.approx.ftz.f32 	%f439, %f437;
	sub.f32 	%f440, %f426, %f427;
	fma.rn.f32 	%f441, %f440, 0f3BBB989D, 0f3F000000;
	cvt.sat.f32.f32 	%f442, %f441;
	fma.rm.f32 	%f443, %f442, %f432, %f431;
	add.f32 	%f444, %f443, 0fCB40007F;
	neg.f32 	%f445, %f444;
	fma.rn.f32 	%f446, %f440, 0f3FB8AA3B, %f445;
	fma.rn.f32 	%f447, %f440, 0f32A57060, %f446;
	mov.b32 	%r175, %f443;
	shl.b32 	%r176, %r175, 23;
	mov.b32 	%f448, %r176;
	ex2.approx.ftz.f32 	%f449, %f447;
	mul.f32 	%f450, %f449, %f448;
	fma.rn.f32 	%f451, %f439, %f438, %f450;
	setp.lt.f32 	%p49, %f451, 0f00800000;
	mul.f32 	%f452, %f451, 0f4B000000;
	selp.f32 	%f453, %f452, %f451, %p49;
	selp.f32 	%f454, 0fC1B80000, 0f00000000, %p49;
	mov.b32 	%r177, %f453;
	add.s32 	%r178, %r177, -1059760811;
	and.b32  	%r179, %r178, -8388608;
	sub.s32 	%r180, %r177, %r179;
	mov.b32 	%f455, %r180;
	cvt.rn.f32.s32 	%f456, %r179;
	fma.rn.f32 	%f457, %f456, 0f34000000, %f454;
	add.f32 	%f458, %f455, 0fBF800000;
	fma.rn.f32 	%f459, %f458, 0fBE055027, 0f3E1039F6;
	fma.rn.f32 	%f460, %f459, %f458, 0fBDF8CDCC;
	fma.rn.f32 	%f461, %f460, %f458, 0f3E0F2955;
	fma.rn.f32 	%f462, %f461, %f458, 0fBE2AD8B9;
	fma.rn.f32 	%f463, %f462, %f458, 0f3E4CED0B;
	fma.rn.f32 	%f464, %f463, %f458, 0fBE7FFF22;
	fma.rn.f32 	%f465, %f464, %f458, 0f3EAAAA78;
	fma.rn.f32 	%f466, %f465, %f458, 0fBF000000;
	mul.f32 	%f467, %f458, %f466;
	fma.rn.f32 	%f468, %f467, %f458, %f458;
	fma.rn.f32 	%f469, %f457, 0f3F317218, %f468;
	setp.gt.u32 	%p50, %r177, 2139095039;
	fma.rn.f32 	%f470, %f453, 0f7F800000, 0f7F800000;
	selp.f32 	%f471, %f470, %f469, %p50;
	setp.eq.f32 	%p51, %f453, 0f00000000;
	selp.f32 	%f472, 0fFF800000, %f471, %p51;
	add.f32 	%f533, %f427, %f472;
$L__BB3_33:
	cvt.u32.u64 	%r181, %rd2;
	mad.lo.s32 	%r182, %r49, %r1, %r5;
	add.s32 	%r183, %r181, %r2;
	mad.lo.s32 	%r184, %r182, %r50, %r183;
	mul.wide.s32 	%rd37, %r184, 4;
	add.s64 	%rd38, %rd1, %rd37;
	ld.global.f32 	%f473, [%rd38];
	max.f32 	%f474, %f473, %f533;
	sub.f32 	%f475, %f473, %f474;
	fma.rn.f32 	%f476, %f475, 0f3BBB989D, 0f3F000000;
	cvt.sat.f32.f32 	%f477, %f476;
	mov.f32 	%f478, 0f4B400001;
	mov.f32 	%f479, 0f437C0000;
	fma.rm.f32 	%f480, %f477, %f479, %f478;
	add.f32 	%f481, %f480, 0fCB40007F;
	neg.f32 	%f482, %f481;
	fma.rn.f32 	%f483, %f475, 0f3FB8AA3B, %f482;
	fma.rn.f32 	%f484, %f475, 0f32A57060, %f483;
	mov.b32 	%r185, %f480;
	shl.b32 	%r186, %r185, 23;
	mov.b32 	%f485, %r186;
	ex2.approx.ftz.f32 	%f486, %f484;
	sub.f32 	%f487, %f533, %f474;
	fma.rn.f32 	%f488, %f487, 0f3BBB989D, 0f3F000000;
	cvt.sat.f32.f32 	%f489, %f488;
	fma.rm.f32 	%f490, %f489, %f479, %f478;
	add.f32 	%f491, %f490, 0fCB40007F;
	neg.f32 	%f492, %f491;
	fma.rn.f32 	%f493, %f487, 0f3FB8AA3B, %f492;
	fma.rn.f32 	%f494, %f487, 0f32A57060, %f493;
	mov.b32 	%r187, %f490;
	shl.b32 	%r188, %r187, 23;
	mov.b32 	%f495, %r188;
	ex2.approx.ftz.f32 	%f496, %f494;
	mul.f32 	%f497, %f496, %f495;
	fma.rn.f32 	%f498, %f486, %f485, %f497;
	setp.lt.f32 	%p52, %f498, 0f00800000;
	mul.f32 	%f499, %f498, 0f4B000000;
	selp.f32 	%f500, %f499, %f498, %p52;
	selp.f32 	%f501, 0fC1B80000, 0f00000000, %p52;
	mov.b32 	%r189, %f500;
	add.s32 	%r190, %r189, -1059760811;
	and.b32  	%r191, %r190, -8388608;
	sub.s32 	%r192, %r189, %r191;
	mov.b32 	%f502, %r192;
	cvt.rn.f32.s32 	%f503, %r191;
	fma.rn.f32 	%f504, %f503, 0f34000000, %f501;
	add.f32 	%f505, %f502, 0fBF800000;
	fma.rn.f32 	%f506, %f505, 0fBE055027, 0f3E1039F6;
	fma.rn.f32 	%f507, %f506, %f505, 0fBDF8CDCC;
	fma.rn.f32 	%f508, %f507, %f505, 0f3E0F2955;
	fma.rn.f32 	%f509, %f508, %f505, 0fBE2AD8B9;
	fma.rn.f32 	%f510, %f509, %f505, 0f3E4CED0B;
	fma.rn.f32 	%f511, %f510, %f505, 0fBE7FFF22;
	fma.rn.f32 	%f512, %f511, %f505, 0f3EAAAA78;
	fma.rn.f32 	%f513, %f512, %f505, 0fBF000000;
	mul.f32 	%f514, %f505, %f513;
	fma.rn.f32 	%f515, %f514, %f505, %f505;
	fma.rn.f32 	%f516, %f504, 0f3F317218, %f515;
	setp.gt.u32 	%p53, %r189, 2139095039;
	fma.rn.f32 	%f517, %f500, 0f7F800000, 0f7F800000;
	selp.f32 	%f518, %f517, %f516, %p53;
	setp.eq.f32 	%p54, %f500, 0f00000000;
	selp.f32 	%f519, 0fFF800000, %f518, %p54;
	add.f32 	%f520, %f474, %f519;
	st.global.f32 	[%rd38], %f520;
$L__BB3_34:
	ret;

}
	// .globl	_Z17kernel_backward_dIfEvPKT_S2_PS0_S3_S3_S3_iiiiii
.visible .entry _Z17kernel_backward_dIfEvPKT_S2_PS0_S3_S3_S3_iiiiii(
	.param .u64 .ptr .align 1 _Z17kernel_backward_dIfEvPKT_S2_PS0_S3_S3_S3_iiiiii_param_0,
	.param .u64 .ptr .align 1 _Z17kernel_backward_dIfEvPKT_S2_PS0_S3_S3_S3_iiiiii_param_1,
	.param .u64 .ptr .align 1 _Z17kernel_backward_dIfEvPKT_S2_PS0_S3_S3_S3_iiiiii_param_2,
	.param .u64 .ptr .align 1 _Z17kernel_backward_dIfEvPKT_S2_PS0_S3_S3_S3_iiiiii_param_3,
	.param .u64 .ptr .align 1 _Z17kernel_backward_dIfEvPKT_S2_PS0_S3_S3_S3_iiiiii_param_4,
	.param .u64 .ptr .align 1 _Z17kernel_backward_dIfEvPKT_S2_PS0_S3_S3_S3_iiiiii_param_5,
	.param .u32 _Z17kernel_backward_dIfEvPKT_S2_PS0_S3_S3_S3_iiiiii_param_6,
	.param .u32 _Z17kernel_backward_dIfEvPKT_S2_PS0_S3_S3_S3_iiiiii_param_7,
	.param .u32 _Z17kernel_backward_dIfEvPKT_S2_PS0_S3_S3_S3_iiiiii_param_8,
	.param .u32 _Z17kernel_backward_dIfEvPKT_S2_PS0_S3_S3_S3_iiiiii_param_9,
	.param .u32 _Z17kernel_backward_dIfEvPKT_S2_PS0_S3_S3_S3_iiiiii_param_10,
	.param .u32 _Z17kernel_backward_dIfEvPKT_S2_PS0_S3_S3_S3_iiiiii_param_11
)
{
	.reg .pred 	%p<61>;
	.reg .b32 	%r<404>;
	.reg .b32 	%f<245>;
	.reg .b64 	%rd<177>;
	// demoted variable
	.shared .align 4 .b8 _ZZ17kernel_backward_dIfEvPKT_S2_PS0_S3_S3_S3_iiiiiiE4left[800];
	// demoted variable
	.shared .align 4 .b8 _ZZ17kernel_backward_dIfEvPKT_S2_PS0_S3_S3_S3_iiiiiiE5right[800];
	ld.param.u64 	%rd22, [_Z17kernel_backward_dIfEvPKT_S2_PS0_S3_S3_S3_iiiiii_param_0];
	ld.param.u64 	%rd26, [_Z17kernel_backward_dIfEvPKT_S2_PS0_S3_S3_S3_iiiiii_param_1];
	ld.param.u64 	%rd23, [_Z17kernel_backward_dIfEvPKT_S2_PS0_S3_S3_S3_iiiiii_param_2];
	ld.param.u64 	%rd27, [_Z17kernel_backward_dIfEvPKT_S2_PS0_S3_S3_S3_iiiiii_param_3];
	ld.param.u64 	%rd24, [_Z17kernel_backward_dIfEvPKT_S2_PS0_S3_S3_S3_iiiiii_param_4];
	ld.param.u64 	%rd25, [_Z17kernel_backward_dIfEvPKT_S2_PS0_S3_S3_S3_iiiiii_param_5];
	ld.param.u32 	%r108, [_Z17kernel_backward_dIfEvPKT_S2_PS0_S3_S3_S3_iiiiii_param_7];
	ld.param.u32 	%r109, [_Z17kernel_backward_dIfEvPKT_S2_PS0_S3_S3_S3_iiiiii_param_8];
	ld.param.u32 	%r110, [_Z17kernel_backward_dIfEvPKT_S2_PS0_S3_S3_S3_iiiiii_param_9];
	ld.param.u32 	%r111, [_Z17kernel_backward_dIfEvPKT_S2_PS0_S3_S3_S3_iiiiii_param_10];
	ld.param.u32 	%r112, [_Z17kernel_backward_dIfEvPKT_S2_PS0_S3_S3_S3_iiiiii_param_11];
	cvta.to.global.u64 	%rd1, %rd26;
	cvta.to.global.u64 	%rd2, %rd27;
	mov.u32 	%r113, %ctaid.x;
	sub.s32 	%r1, %r108, %r109;
	div.u32 	%r2, %r113, %r1;
	mul.lo.s32 	%r114, %r2, %r1;
	sub.s32 	%r3, %r113, %r114;
	mov.u32 	%r4, %ctaid.y;
	rem.u32 	%r5, %r4, %r1;
	add.s32 	%r6, %r5, 1;
	add.s32 	%r7, %r3, %r109;
	add.s32 	%r8, %r6, %r7;
	setp.ge.s32 	%p1, %r8, %r108;
	@%p1 bra 	$L__BB4_73;
	mov.u32 	%r382, %tid.x;
	add.s32 	%r10, %r111, %r110;
	div.u32 	%r115, %r4, %r1;
	add.s32 	%r116, %r115, 1;
	add.s32 	%r11, %r116, %r3;
	add.s32 	%r12, %r6, %r11;
	setp.ge.s32 	%p2, %r116, %r109;
	@%p2 bra 	$L__BB4_73;
	mov.u32 	%r117, %ctaid.z;
	mul.lo.s32 	%r118, %r108, %r108;
	mul.lo.s32 	%r119, %r118, %r2;
	mul.lo.s32 	%r120, %r119, %r110;
	cvta.to.global.u64 	%rd28, %rd24;
	mul.wide.s32 	%rd29, %r120, 4;
	add.s64 	%rd3, %rd28, %rd29;
	mul.lo.s32 	%r121, %r118, %r112;
	mul.lo.s32 	%r122, %r121, %r119;
	cvta.to.global.u64 	%rd30, %rd25;
	mul.wide.s32 	%rd31, %r122, 4;
	add.s64 	%rd32, %rd30, %rd31;
	mul.lo.s32 	%r123, %r10, %r112;
	mul.lo.s32 	%r124, %r123, %r10;
	mul.lo.s32 	%r125, %r124, %r2;
	cvt.s64.s32 	%rd33, %r125;
	cvta.to.global.u64 	%rd34, %rd22;
	mul.wide.s32 	%rd35, %r125, 4;
	add.s64 	%rd4, %rd34, %rd35;
	mul.lo.s32 	%r126, %r10, %r117;
	mul.lo.s32 	%r13, %r126, %r10;
	cvt.s64.s32 	%rd36, %r13;
	add.s64 	%rd37, %rd33, %rd36;
	cvta.to.global.u64 	%rd38, %rd23;
	shl.b64 	%rd39, %rd37, 2;
	add.s64 	%rd5, %rd38, %rd39;
	mul.lo.s32 	%r127, %r121, %r108;
	mul.lo.s32 	%r128, %r112, %r108;
	mul.lo.s32 	%r129, %r128, %r12;
	mul.lo.s32 	%r130, %r8, %r112;
	mad.lo.s32 	%r131, %r3, %r127, %r117;
	mad.lo.s32 	%r132, %r11, %r121, %r131;
	add.s32 	%r133, %r132, %r129;
	add.s32 	%r134, %r133, %r130;
	mul.wide.s32 	%rd40, %r134, 4;
	add.s64 	%rd41, %rd32, %rd40;
	ld.global.nc.f32 	%f1, [%rd41];
	mad.lo.s32 	%r135, %r3, %r121, %r117;
	mad.lo.s32 	%r136, %r11, %r127, %r135;
	add.s32 	%r137, %r136, %r129;
	add.s32 	%r138, %r137, %r130;
	mul.wide.s32 	%rd42, %r138, 4;
	add.s64 	%rd43, %rd32, %rd42;
	ld.global.nc.f32 	%f2, [%rd43];
	bar.sync 	0;
	setp.gt.u32 	%p3, %r1, %r4;
	@%p3 bra 	$L__BB4_22;
	setp.ge.s32 	%p4, %r382, %r110;
	@%p4 bra 	$L__BB4_9;
	mad.lo.s32 	%r139, %r3, %r108, %r11;
	mul.lo.s32 	%r14, %r139, %r110;
	add.s32 	%r140, %r382, %r112;
	max.s32 	%r141, %r110, %r140;
	setp.lt.s32 	%p5, %r140, %r110;
	selp.u32 	%r142, 1, 0, %p5;
	add.s32 	%r143, %r140, %r142;
	sub.s32 	%r144, %r141, %r143;
	div.u32 	%r145, %r144, %r112;
	add.s32 	%r15, %r145, %r142;
	and.b32  	%r146, %r15, 3;
	setp.eq.s32 	%p6, %r146, 3;
	mov.u32 	%r370, %r382;
	@%p6 bra 	$L__BB4_7;
	add.s32 	%r148, %r15, 1;
	and.b32  	%r16, %r148, 3;
	mov.b32 	%r369, 0;
	mov.u32 	%r370, %r382;
$L__BB4_6:
	.pragma "nounroll";
	add.s32 	%r149, %r370, %r14;
	mul.wide.s32 	%rd44, %r149, 4;
	add.s64 	%rd45, %rd3, %rd44;
	ld.global.f32 	%f3, [%rd45];
	shl.b32 	%r150, %r370, 2;
	mov.u32 	%r151, _ZZ17kernel_backward_dIfEvPKT_S2_PS0_S3_S3_S3_iiiiiiE4left;
	add.s32 	%r152, %r151, %r150;
	st.shared.f32 	[%r152], %f3;
	add.s32 	%r370, %r370, %r112;
	add.s32 	%r369, %r369, 1;
	setp.ne.s32 	%p7, %r369, %r16;
	@%p7 bra 	$L__BB4_6;
$L__BB4_7:
	setp.lt.u32 	%p8, %r15, 3;
	@%p8 bra 	$L__BB4_9;
$L__BB4_8:
	add.s32 	%r153, %r370, %r14;
	mul.wide.s32 	%rd46, %r153, 4;
	add.s64 	%rd47, %rd3, %rd46;
	ld.global.f32 	%f4, [%rd47];
	shl.b32 	%r154, %r370, 2;
	mov.u32 	%r155, _ZZ17kernel_backward_dIfEvPKT_S2_PS0_S3_S3_S3_iiiiiiE4left;
	add.s32 	%r156, %r155, %r154;
	st.shared.f32 	[%r156], %f4;
	mul.wide.s32 	%rd48, %r112, 4;
	add.s64 	%rd49, %rd47, %rd48;
	ld.global.f32 	%f5, [%rd49];
	shl.b32 	%r157, %r112, 2;
	add.s32 	%r158, %r156, %r157;
	st.shared.f32 	[%r158], %f5;
	add.s64 	%rd50, %rd49, %rd48;
	ld.global.f32 	%f6, [%rd50];
	add.s32 	%r159, %r158, %r157;
	st.shared.f32 	[%r159], %f6;
	add.s64 	%rd51, %rd50, %rd48;
	ld.global.f32 	%f7, [%rd51];
	add.s32 	%r160, %r159, %r157;
	st.shared.f32 	[%r160], %f7;
	add.s32 	%r370, %r157, %r370;
	setp.lt.s32 	%p9, %r370, %r110;
	@%p9 bra 	$L__BB4_8;
$L__BB4_9:
	bar.sync 	0;
	add.s32 	%r161, %r5, %r7;
	setp.eq.s32 	%p10, %r12, %r161;
	@%p10 bra 	$L__BB4_60;
	setp.ge.s32 	%p11, %r382, %r110;
	@%p11 bra 	$L__BB4_16;
	mad.lo.s32 	%r162, %r12, %r108, %r8;
	mul.lo.s32 	%r76, %r162, %r110;
	add.s32 	%r163, %r382, %r112;
	max.s32 	%r164, %r110, %r163;
	setp.lt.s32 	%p12, %r163, %r110;
	selp.u32 	%r165, 1, 0, %p12;
	add.s32 	%r166, %r163, %r165;
	sub.s32 	%r167, %r164, %r166;
	div.u32 	%r168, %r167, %r112;
	add.s32 	%r77, %r168, %r165;
	and.b32  	%r169, %r77, 3;
	setp.eq.s32 	%p13, %r169, 3;
	mov.u32 	%r394, %r382;
	@%p13 bra 	$L__BB4_14;
	add.s32 	%r171, %r77, 1;
	and.b32  	%r78, %r171, 3;
	mov.b32 	%r393, 0;
	mov.u32 	%r394, %r382;
$L__BB4_13:
	.pragma "nounroll";
	add.s32 	%r172, %r394, %r76;
	mul.wide.s32 	%rd52, %r172, 4;
	add.s64 	%rd53, %rd3, %rd52;
	ld.global.f32 	%f8, [%rd53];
	shl.b32 	%r173, %r394, 2;
	mov.u32 	%r174, _ZZ17kernel_backward_dIfEvPKT_S2_PS0_S3_S3_S3_iiiiiiE5right;
	add.s32 	%r175, %r174, %r173;
	st.shared.f32 	[%r175], %f8;
	add.s32 	%r394, %r394, %r112;
	add.s32 	%r393, %r393, 1;
	setp.ne.s32 	%p14, %r393, %r78;
	@%p14 bra 	$L__BB4_13;
$L__BB4_14:
	setp.lt.u32 	%p15, %r77, 3;
	@%p15 bra 	$L__BB4_16;
$L__BB4_15:
	add.s32 	%r176, %r394, %r76;
	mul.wide.s32 	%rd54, %r176, 4;
	add.s64 	%rd55, %rd3, %rd54;
	ld.global.f32 	%f9, [%rd55];
	shl.b32 	%r177, %r394, 2;
	mov.u32 	%r178, _ZZ17kernel_backward_dIfEvPKT_S2_PS0_S3_S3_S3_iiiiiiE5right;
	add.s32 	%r179, %r178, %r177;
	st.shared.f32 	[%r179], %f9;
	mul.wide.s32 	%rd56, %r112, 4;
	add.s64 	%rd57, %rd55, %rd56;
	ld.global.f32 	%f10, [%rd57];
	shl.b32 	%r180, %r112, 2;
	add.s32 	%r181, %r179, %r180;
	st.shared.f32 	[%r181], %f10;
	add.s64 	%rd58, %rd57, %rd56;
	ld.global.f32 	%f11, [%rd58];
	add.s32 	%r182, %r181, %r180;
	st.shared.f32 	[%r182], %f11;
	add.s64 	%rd59, %rd58, %rd56;
	ld.global.f32 	%f12, [%rd59];
	add.s32 	%r183, %r182, %r180;
	st.shared.f32 	[%r183], %f12;
	add.s32 	%r394, %r180, %r394;
	setp.lt.s32 	%p16, %r394, %r110;
	@%p16 bra 	$L__BB4_15;
$L__BB4_16:
	bar.sync 	0;
	setp.lt.s32 	%p17, %r110, 1;
	@%p17 bra 	$L__BB4_73;
	mul.lo.s32 	%r185, %r110, %r108;
	mul.lo.s32 	%r186, %r185, %r11;
	cvt.s64.s32 	%rd60, %r186;
	mul.lo.s32 	%r187, %r3, %r110;
	cvt.u64.u32 	%rd61, %r187;
	add.s64 	%rd18, %rd60, %rd61;
	mul.lo.s32 	%r188, %r185, %r8;
	cvt.s64.s32 	%rd62, %r188;
	mul.lo.s32 	%r189, %r12, %r110;
	cvt.u64.u32 	%rd63, %r189;
	add.s64 	%rd19, %rd62, %rd63;
	mov.b32 	%r402, 0;
$L__BB4_18:
	setp.ge.s32 	%p18, %r382, %r110;
	@%p18 bra 	$L__BB4_21;
	shl.b32 	%r190, %r402, 2;
	mov.u32 	%r191, _ZZ17kernel_backward_dIfEvPKT_S2_PS0_S3_S3_S3_iiiiiiE4left;
	add.s32 	%r103, %r191, %r190;
	mul.lo.s32 	%r192, %r402, %r10;
	add.s32 	%r104, %r192, %r13;
	cvt.u64.u32 	%rd64, %r402;
	add.s64 	%rd65, %rd18, %rd64;
	shl.b64 	%rd66, %rd65, 2;
	add.s64 	%rd20, %rd3, %rd66;
	cvt.s64.s32 	%rd21, %r192;
	mov.u32 	%r403, %r382;
$L__BB4_20:
	ld.shared.f32 	%f13, [%r103];
	shl.b32 	%r193, %r403, 2;
	mov.u32 	%r194, _ZZ17kernel_backward_dIfEvPKT_S2_PS0_S3_S3_S3_iiiiiiE5right;
	add.s32 	%r195, %r194, %r193;
	ld.shared.f32 	%f14, [%r195];
	add.f32 	%f15, %f13, %f14;
	add.s32 	%r196, %r104, %r403;
	mul.wide.s32 	%rd67, %r196, 4;
	add.s64 	%rd68, %rd4, %rd67;
	ld.global.nc.f32 	%f16, [%rd68];
	add.f32 	%f17, %f15, %f16;
	sub.f32 	%f18, %f17, %f1;
	fma.rn.f32 	%f19, %f18, 0f3BBB989D, 0f3F000000;
	cvt.sat.f32.f32 	%f20, %f19;
	mov.f32 	%f21, 0f4B400001;
	mov.f32 	%f22, 0f437C0000;
	fma.rm.f32 	%f23, %f20, %f22, %f21;
	add.f32 	%f24, %f23, 0fCB40007F;
	neg.f32 	%f25, %f24;
	fma.rn.f32 	%f26, %f18, 0f3FB8AA3B, %f25;
	fma.rn.f32 	%f27, %f18, 0f32A57060, %f26;
	mov.b32 	%r197, %f23;
	shl.b32 	%r198, %r197, 23;
	mov.b32 	%f28, %r198;
	ex2.approx.ftz.f32 	%f29, %f27;
	mul.f32 	%f30, %f29, %f28;
	mul.f32 	%f31, %f2, %f30;
	atom.global.add.f32 	%f32, [%rd20], %f31;
	cvt.s64.s32 	%rd69, %r403;
	add.s64 	%rd70, %rd19, %rd69;
	shl.b64 	%rd71, %rd70, 2;
	add.s64 	%rd72, %rd3, %rd71;
	atom.global.add.f32 	%f33, [%rd72], %f31;
	add.s64 	%rd73, %rd69, %rd21;
	shl.b64 	%rd74, %rd73, 2;
	add.s64 	%rd75, %rd5, %rd74;
	atom.global.add.f32 	%f34, [%rd75], %f31;
	add.s32 	%r403, %r403, %r112;
	setp.lt.s32 	%p19, %r403, %r110;
	@%p19 bra 	$L__BB4_20;
$L__BB4_21:
	add.s32 	%r402, %r402, 1;
	setp.ne.s32 	%p20, %r402, %r110;
	@%p20 bra 	$L__BB4_18;
	bra.uni 	$L__BB4_73;
$L__BB4_22:
	setp.ge.s32 	%p31, %r382, %r111;
	@%p31 bra 	$L__BB4_29;
	add.s32 	%r240, %r108, -1;
	mad.lo.s32 	%r241, %r2, %r240, %r3;
	mul.lo.s32 	%r22, %r241, %r111;
	add.s32 	%r242, %r382, %r112;
	max.s32 	%r243, %r111, %r242;
	setp.lt.s32 	%p32, %r242, %r111;
	selp.u32 	%r244, 1, 0, %p32;
	add.s32 	%r245, %r242, %r244;
	sub.s32 	%r246, %r243, %r245;
	div.u32 	%r247, %r246, %r112;
	add.s32 	%r23, %r247, %r244;
	and.b32  	%r248, %r23, 3;
	setp.eq.s32 	%p33, %r248, 3;
	mov.u32 	%r373, %r382;
	@%p33 bra 	$L__BB4_26;
	add.s32 	%r250, %r23, 1;
	and.b32  	%r24, %r250, 3;
	mov.b32 	%r372, 0;
	mov.u32 	%r373, %r382;
$L__BB4_25:
	.pragma "nounroll";
	add.s32 	%r251, %r373, %r22;
	mul.wide.s32 	%rd101, %r251, 4;
	add.s64 	%rd102, %rd1, %rd101;
	ld.global.nc.f32 	%f62, [%rd102];
	shl.b32 	%r252, %r373, 2;
	mov.u32 	%r253, _ZZ17kernel_backward_dIfEvPKT_S2_PS0_S3_S3_S3_iiiiiiE4left;
	add.s32 	%r254, %r253, %r252;
	st.shared.f32 	[%r254], %f62;
	add.s32 	%r373, %r373, %r112;
	add.s32 	%r372, %r372, 1;
	setp.ne.s32 	%p34, %r372, %r24;
	@%p34 bra 	$L__BB4_25;
$L__BB4_26:
	setp.lt.u32 	%p35, %r23, 3;
	@%p35 bra 	$L__BB4_29;
	mov.u32 	%r257, _ZZ17kernel_backward_dIfEvPKT_S2_PS0_S3_S3_S3_iiiiiiE4left;
	mul.wide.s32 	%rd105, %r112, 4;
	shl.b32 	%r259, %r112, 2;
$L__BB4_28:
	add.s32 	%r255, %r373, %r22;
	mul.wide.s32 	%rd103, %r255, 4;
	add.s64 	%rd104, %rd1, %rd103;
	ld.global.nc.f32 	%f63, [%rd104];
	shl.b32 	%r256, %r373, 2;
	add.s32 	%r258, %r257, %r256;
	st.shared.f32 	[%r258], %f63;
	add.s64 	%rd106, %rd104, %rd105;
	ld.global.nc.f32 	%f64, [%rd106];
	add.s32 	%r260, %r258, %r259;
	st.shared.f32 	[%r260], %f64;
	add.s64 	%rd107, %rd106, %rd105;
	ld.global.nc.f32 	%f65, [%rd107];
	add.s32 	%r261, %r260, %r259;
	st.shared.f32 	[%r261], %f65;
	add.s64 	%rd108, %rd107, %rd105;
	ld.global.nc.f32 	%f66, [%rd108];
	add.s32 	%r262, %r261, %r259;
	st.shared.f32 	[%r262], %f66;
	add.s32 	%r373, %r259, %r373;
	setp.lt.s32 	%p36, %r373, %r111;
	@%p36 bra 	$L__BB4_28;
$L__BB4_29:
	bar.sync 	0;
	add.s32 	%r263, %r5, %r7;
	setp.eq.s32 	%p37, %r12, %r263;
	@%p37 bra 	$L__BB4_42;
	setp.ge.s32 	%p38, %r382, %r110;
	@%p38 bra 	$L__BB4_36;
	mad.lo.s32 	%r264, %r12, %r108, %r8;
	mul.lo.s32 	%r32, %r264, %r110;
	add.s32 	%r265, %r382, %r112;
	max.s32 	%r266, %r110, %r265;
	setp.lt.s32 	%p39, %r265, %r110;
	selp.u32 	%r267, 1, 0, %p39;
	add.s32 	%r268, %r265, %r267;
	sub.s32 	%r269, %r266, %r268;
	div.u32 	%r270, %r269, %r112;
	add.s32 	%r33, %r270, %r267;
	and.b32  	%r271, %r33, 3;
	setp.eq.s32 	%p40, %r271, 3;
	mov.u32 	%r377, %r382;
	@%p40 bra 	$L__BB4_34;
	add.s32 	%r273, %r33, 1;
	and.b32  	%r34, %r273, 3;
	mov.b32 	%r376, 0;
	mov.u32 	%r377, %r382;
$L__BB4_33:
	.pragma "nounroll";
	add.s32 	%r274, %r377, %r32;
	mul.wide.s32 	%rd109, %r274, 4;
	add.s64 	%rd110, %rd3, %rd109;
	ld.global.f32 	%f67, [%rd110];
	shl.b32 	%r275, %r377, 2;
	mov.u32 	%r276, _ZZ17kernel_backward_dIfEvPKT_S2_PS0_S3_S3_S3_iiiiiiE5right;
	add.s32 	%r277, %r276, %r275;
	st.shared.f32 	[%r277], %f67;
	add.s32 	%r377, %r377, %r112;
	add.s32 	%r376, %r376, 1;
	setp.ne.s32 	%p41, %r376, %r34;
	@%p41 bra 	$L__BB4_33;
$L__BB4_34:
	setp.lt.u32 	%p42, %r33, 3;
	@%p42 bra 	$L__BB4_36;
$L__BB4_35:
	add.s32 	%r278, %r377, %r32;
	mul.wide.s32 	%rd111, %r278, 4;
	add.s64 	%rd112, %rd3, %rd111;
	ld.global.f32 	%f68, [%rd112];
	shl.b32 	%r279, %r377, 2;
	mov.u32 	%r280, _ZZ17kernel_backward_dIfEvPKT_S2_PS0_S3_S3_S3_iiiiiiE5right;
	add.s32 	%r281, %r280, %r279;
	st.shared.f32 	[%r281], %f68;
	mul.wide.s32 	%rd113, %r112, 4;
	add.s64 	%rd114, %rd112, %rd113;
	ld.global.f32 	%f69, [%rd114];
	shl.b32 	%r282, %r112, 2;
	add.s32 	%r283, %r281, %r282;
	st.shared.f32 	[%r283], %f69;
	add.s64 	%rd115, %rd114, %rd113;
	ld.global.f32 	%f70, [%rd115];
	add.s32 	%r284, %r283, %r282;
	st.shared.f32 	[%r284], %f70;
	add.s64 	%rd116, %rd115, %rd113;
	ld.global.f32 	%f71, [%rd116];
	add.s32 	%r285, %r284, %r282;
	st.shared.f32 	[%r285], %f71;
	add.s32 	%r377, %r282, %r377;
	setp.lt.s32 	%p43, %r377, %r110;
	@%p43 bra 	$L__BB4_35;
$L__BB4_36:
	bar.sync 	0;
	setp.lt.s32 	%p44, %r111, 1;
	@%p44 bra 	$L__BB4_73;
	add.s32 	%r287, %r108, -1;
	mul.lo.s32 	%r288, %r111, %r287;
	mul.lo.s32 	%r289, %r288, %r2;
	cvt.s64.s32 	%rd117, %r289;
	mul.lo.s32 	%r290, %r3, %r111;
	cvt.u64.u32 	%rd118, %r290;
	add.s64 	%rd10, %rd117, %rd118;
	mul.lo.s32 	%r291, %r110, %r108;
	mul.lo.s32 	%r292, %r291, %r8;
	cvt.s64.s32 	%rd119, %r292;
	mul.lo.s32 	%r293, %r12, %r110;
	cvt.s64.s32 	%rd120, %r293;
	add.s64 	%rd11, %rd119, %rd120;
	mov.b32 	%r389, 0;
$L__BB4_38:
	setp.ge.s32 	%p45, %r382, %r110;
	@%p45 bra 	$L__BB4_41;
	shl.b32 	%r294, %r389, 2;
	mov.u32 	%r295, _ZZ17kernel_backward_dIfEvPKT_S2_PS0_S3_S3_S3_iiiiiiE4left;
	add.s32 	%r69, %r295, %r294;
	add.s32 	%r296, %r389, %r110;
	mul.lo.s32 	%r297, %r296, %r10;
	add.s32 	%r70, %r297, %r13;
	cvt.u64.u32 	%rd121, %r389;
	add.s64 	%rd122, %rd10, %rd121;
	shl.b64 	%rd123, %rd122, 2;
	add.s64 	%rd12, %rd2, %rd123;
	cvt.s64.s32 	%rd13, %r297;
	mov.u32 	%r390, %r382;
$L__BB4_40:
	ld.shared.f32 	%f72, [%r69];
	shl.b32 	%r298, %r390, 2;
	mov.u32 	%r299, _ZZ17kernel_backward_dIfEvPKT_S2_PS0_S3_S3_S3_iiiiiiE5right;
	add.s32 	%r300, %r299, %r298;
	ld.shared.f32 	%f73, [%r300];
	add.f32 	%f74, %f72, %f73;
	add.s32 	%r301, %r70, %r390;
	mul.wide.s32 	%rd124, %r301, 4;
	add.s64 	%rd125, %rd4, %rd124;
	ld.global.nc.f32 	%f75, [%rd125];
	add.f32 	%f76, %f74, %f75;
	sub.f32 	%f77, %f76, %f1;
	fma.rn.f32 	%f78, %f77, 0f3BBB989D, 0f3F000000;
	cvt.sat.f32.f32 	%f79, %f78;
	mov.f32 	%f80, 0f4B400001;
	mov.f32 	%f81, 0f437C0000;
	fma.rm.f32 	%f82, %f79, %f81, %f80;
	add.f32 	%f83, %f82, 0fCB40007F;
	neg.f32 	%f84, %f83;
	fma.rn.f32 	%f85, %f77, 0f3FB8AA3B, %f84;
	fma.rn.f32 	%f86, %f77, 0f32A57060, %f85;
	mov.b32 	%r302, %f82;
	shl.b32 	%r303, %r302, 23;
	mov.b32 	%f87, %r303;
	ex2.approx.ftz.f32 	%f88, %f86;
	mul.f32 	%f89, %f88, %f87;
	mul.f32 	%f90, %f2, %f89;
	atom.global.add.f32 	%f91, [%rd12], %f90;
	cvt.s64.s32 	%rd126, %r390;
	add.s64 	%rd127, %rd11, %rd126;
	shl.b64 	%rd128, %rd127, 2;
	add.s64 	%rd129, %rd3, %rd128;
	atom.global.add.f32 	%f92, [%rd129], %f90;
	add.s64 	%rd130, %rd126, %rd13;
	shl.b64 	%rd131, %rd130, 2;
	add.s64 	%rd132, %rd5, %rd131;
	atom.global.add.f32 	%f93, [%rd132], %f90;
	add.s32 	%r390, %r390, %r112;
	setp.lt.s32 	%p46, %r390, %r110;
	@%p46 bra 	$L__BB4_40;
$L__BB4_41:
	add.s32 	%r389, %r389, 1;
	setp.eq.s32 	%p47, %r389, %r111;
	@%p47 bra 	$L__BB4_73;
	bra.uni 	$L__BB4_38;
$L__BB4_42:
	setp.ge.s32 	%p48, %r382, %r111;
	@%p48 bra 	$L__BB4_49;
	add.s32 	%r304, %r108, -1;
	mad.lo.s32 	%r305, %r2, %r304, %r12;
	mul.lo.s32 	%r40, %r305, %r111;
	add.s32 	%r306, %r382, %r112;
	max.s32 	%r307, %r111, %r306;
	setp.lt.s32 	%p49, %r306, %r111;
	selp.u32 	%r308, 1, 0, %p49;
	add.s32 	%r309, %r306, %r308;
	sub.s32 	%r310, %r307, %r309;
	div.u32 	%r311, %r310, %r112;
	add.s32 	%r41, %r311, %r308;
	and.b32  	%r312, %r41, 3;
	setp.eq.s32 	%p50, %r312, 3;
	mov.u32 	%r380, %r382;
	@%p50 bra 	$L__BB4_46;
	add.s32 	%r314, %r41, 1;
	and.b32  	%r42, %r314, 3;
	mov.b32 	%r379, 0;
	mov.u32 	%r380, %r382;
$L__BB4_45:
	.pragma "nounroll";
	add.s32 	%r315, %r380, %r40;
	mul.wide.s32 	%rd133, %r315, 4;
	add.s64 	%rd134, %rd1, %rd133;
	ld.global.nc.f32 	%f94, [%rd134];
	shl.b32 	%r316, %r380, 2;
	mov.u32 	%r317, _ZZ17kernel_backward_dIfEvPKT_S2_PS0_S3_S3_S3_iiiiiiE5right;
	add.s32 	%r318, %r317, %r316;
	st.shared.f32 	[%r318], %f94;
	add.s32 	%r380, %r380, %r112;
	add.s32 	%r379, %r379, 1;
	setp.ne.s32 	%p51, %r379, %r42;
	@%p51 bra 	$L__BB4_45;
$L__BB4_46:
	setp.lt.u32 	%p52, %r41, 3;
	@%p52 bra 	$L__BB4_49;
	mov.u32 	%r321, _ZZ17kernel_backward_dIfEvPKT_S2_PS0_S3_S3_S3_iiiiiiE5right;
	mul.wide.s32 	%rd137, %r112, 4;
	shl.b32 	%r323, %r112, 2;
$L__BB4_48:
	add.s32 	%r319, %r380, %r40;
	mul.wide.s32 	%rd135, %r319, 4;
	add.s64 	%rd136, %rd1, %rd135;
	ld.global.nc.f32 	%f95, [%rd136];
	shl.b32 	%r320, %r380, 2;
	add.s32 	%r322, %r321, %r320;
	st.shared.f32 	[%r322], %f95;
	add.s64 	%rd138, %rd136, %rd137;
	ld.global.nc.f32 	%f96, [%rd138];
	add.s32 	%r324, %r322, %r323;
	st.shared.f32 	[%r324], %f96;
	add.s64 	%rd139, %rd138, %rd137;
	ld.global.nc.f32 	%f97, [%rd139];
	add.s32 	%r325, %r324, %r323;
	st.shared.f32 	[%r325], %f97;
	add.s64 	%rd140, %rd139, %rd137;
	ld.global.nc.f32 	%f98, [%rd140];
	add.s32 	%r326, %r325, %r323;
	st.shared.f32 	[%r326], %f98;
	add.s32 	%r380, %r323, %r380;
	setp.lt.s32 	%p53, %r380, %r111;
	@%p53 bra 	$L__BB4_48;
$L__BB4_49:
	setp.ge.s32 	%p54, %r382, %r111;
	bar.sync 	0;
	@%p54 bra 	$L__BB4_73;
	add.s32 	%r327, %r108, -1;
	mul.lo.s32 	%r328, %r111, %r327;
	mul.lo.s32 	%r329, %r328, %r2;
	cvt.s64.s32 	%rd141, %r329;
	mul.lo.s32 	%r330, %r3, %r111;
	cvt.u64.u32 	%rd142, %r330;
	add.s64 	%rd6, %rd141, %rd142;
	mul.lo.s32 	%r331, %r12, %r111;
	cvt.u64.u32 	%rd143, %r331;
	add.s64 	%rd7, %rd143, %rd141;
	and.b32  	%r50, %r111, -4;
	and.b32  	%r51, %r111, 1;
	neg.s32 	%r52, %r50;
$L__BB4_51:
	add.s32 	%r333, %r111, -1;
	setp.lt.u32 	%p55, %r333, 3;
	shl.b32 	%r334, %r382, 2;
	mov.u32 	%r335, _ZZ17kernel_backward_dIfEvPKT_S2_PS0_S3_S3_S3_iiiiiiE4left;
	add.s32 	%r54, %r335, %r334;
	add.s32 	%r336, %r382, %r110;
	mul.lo.s32 	%r337, %r336, %r10;
	add.s32 	%r55, %r337, %r13;
	cvt.s64.s32 	%rd144, %r382;
	add.s64 	%rd145, %rd6, %rd144;
	shl.b64 	%rd146, %rd145, 2;
	add.s64 	%rd8, %rd2, %rd146;
	cvt.s64.s32 	%rd9, %r337;
	mov.b32 	%r387, 0;
	@%p55 bra 	$L__BB4_54;
	mov.u32 	%r340, _ZZ17kernel_backward_dIfEvPKT_S2_PS0_S3_S3_S3_iiiiiiE5right;
	add.s32 	%r383, %r340, 8;
	mov.b32 	%r385, 0;
	mov.u32 	%r384, %r52;
$L__BB4_53:
	.pragma "nounroll";
	ld.shared.f32 	%f99, [%r54];
	ld.shared.f32 	%f100, [%r383+-8];
	add.f32 	%f101, %f99, %f100;
	add.s32 	%r341, %r385, %r110;
	add.s32 	%r342, %r55, %r341;
	mul.wide.s32 	%rd147, %r342, 4;
	add.s64 	%rd148, %rd4, %rd147;
	ld.global.nc.f32 	%f102, [%rd148];
	add.f32 	%f103, %f101, %f102;
	sub.f32 	%f104, %f103, %f1;
	fma.rn.f32 	%f105, %f104, 0f3BBB989D, 0f3F000000;
	cvt.sat.f32.f32 	%f106, %f105;
	mov.f32 	%f107, 0f4B400001;
	mov.f32 	%f108, 0f437C0000;
	fma.rm.f32 	%f109, %f106, %f108, %f107;
	add.f32 	%f110, %f109, 0fCB40007F;
	neg.f32 	%f111, %f110;
	fma.rn.f32 	%f112, %f104, 0f3FB8AA3B, %f111;
	fma.rn.f32 	%f113, %f104, 0f32A57060, %f112;
	mov.b32 	%r343, %f109;
	shl.b32 	%r344, %r343, 23;
	mov.b32 	%f114, %r344;
	ex2.approx.ftz.f32 	%f115, %f113;
	mul.f32 	%f116, %f115, %f114;
	mul.f32 	%f117, %f2, %f116;
	atom.global.add.f32 	%f118, [%rd8], %f117;
	cvt.u64.u32 	%rd149, %r385;
	add.s64 	%rd150, %rd7, %rd149;
	shl.b64 	%rd151, %rd150, 2;
	add.s64 	%rd152, %rd2, %rd151;
	atom.global.add.f32 	%f119, [%rd152], %f117;
	cvt.s64.s32 	%rd153, %r341;
	add.s64 	%rd154, %rd153, %rd9;
	shl.b64 	%rd155, %rd154, 2;
	add.s64 	%rd156, %rd5, %rd155;
	atom.global.add.f32 	%f120, [%rd156], %f117;
	ld.shared.f32 	%f121, [%r54];
	ld.shared.f32 	%f122, [%r383+-4];
	add.f32 	%f123, %f121, %f122;
	ld.global.nc.f32 	%f124, [%rd148+4];
	add.f32 	%f125, %f123, %f124;
	sub.f32 	%f126, %f125, %f1;
	fma.rn.f32 	%f127, %f126, 0f3BBB989D, 0f3F000000;
	cvt.sat.f32.f32 	%f128, %f127;
	fma.rm.f32 	%f129, %f128, %f108, %f107;
	add.f32 	%f130, %f129, 0fCB40007F;
	neg.f32 	%f131, %f130;
	fma.rn.f32 	%f132, %f126, 0f3FB8AA3B, %f131;
	fma.rn.f32 	%f133, %f126, 0f32A57060, %f132;
	mov.b32 	%r345, %f129;
	shl.b32 	%r346, %r345, 23;
	mov.b32 	%f134, %r346;
	ex2.approx.ftz.f32 	%f135, %f133;
	mul.f32 	%f136, %f135, %f134;
	mul.f32 	%f137, %f2, %f136;
	atom.global.add.f32 	%f138, [%rd8], %f137;
	atom.global.add.f32 	%f139, [%rd152+4], %f137;
	atom.global.add.f32 	%f140, [%rd156+4], %f137;
	ld.shared.f32 	%f141, [%r54];
	ld.shared.f32 	%f142, [%r383];
	add.f32 	%f143, %f141, %f142;
	ld.global.nc.f32 	%f144, [%rd148+8];
	add.f32 	%f145, %f143, %f144;
	sub.f32 	%f146, %f145, %f1;
	fma.rn.f32 	%f147, %f146, 0f3BBB989D, 0f3F000000;
	cvt.sat.f32.f32 	%f148, %f147;
	fma.rm.f32 	%f149, %f148, %f108, %f107;
	add.f32 	%f150, %f149, 0fCB40007F;
	neg.f32 	%f151, %f150;
	fma.rn.f32 	%f152, %f146, 0f3FB8AA3B, %f151;
	fma.rn.f32 	%f153, %f146, 0f32A57060, %f152;
	mov.b32 	%r347, %f149;
	shl.b32 	%r348, %r347, 23;
	mov.b32 	%f154, %r348;
	ex2.approx.ftz.f32 	%f155, %f153;
	mul.f32 	%f156, %f155, %f154;
	mul.f32 	%f157, %f2, %f156;
	atom.global.add.f32 	%f158, [%rd8], %f157;
	atom.global.add.f32 	%f159, [%rd152+8], %f157;
	atom.global.add.f32 	%f160, [%rd156+8], %f157;
	ld.shared.f32 	%f161, [%r54];
	ld.shared.f32 	%f162, [%r383+4];
	add.f32 	%f163, %f161, %f162;
	ld.global.nc.f32 	%f164, [%rd148+12];
	add.f32 	%f165, %f163, %f164;
	sub.f32 	%f166, %f165, %f1;
	fma.rn.f32 	%f167, %f166, 0f3BBB989D, 0f3F000000;
	cvt.sat.f32.f32 	%f168, %f167;
	fma.rm.f32 	%f169, %f168, %f108, %f107;
	add.f32 	%f170, %f169, 0fCB40007F;
	neg.f32 	%f171, %f170;
	fma.rn.f32 	%f172, %f166, 0f3FB8AA3B, %f171;
	fma.rn.f32 	%f173, %f166, 0f32A57060, %f172;
	mov.b32 	%r349, %f169;
	shl.b32 	%r350, %r349, 23;
	mov.b32 	%f174, %r350;
	ex2.approx.ftz.f32 	%f175, %f173;
	mul.f32 	%f176, %f175, %f174;
	mul.f32 	%f177, %f2, %f176;
	atom.global.add.f32 	%f178, [%rd8], %f177;
	atom.global.add.f32 	%f179, [%rd152+12], %f177;
	atom.global.add.f32 	%f180, [%rd156+12], %f177;
	add.s32 	%r385, %r385, 4;
	add.s32 	%r384, %r384, 4;
	add.s32 	%r383, %r383, 16;
	setp.ne.s32 	%p56, %r384, 0;
	mov.u32 	%r387, %r50;
	@%p56 bra 	$L__BB4_53;
$L__BB4_54:
	and.b32  	%r351, %r111, 3;
	setp.eq.s32 	%p57, %r351, 0;
	@%p57 bra 	$L__BB4_59;
	setp.eq.s32 	%p58, %r351, 1;
	@%p58 bra 	$L__BB4_57;
	ld.shared.f32 	%f181, [%r54];
	shl.b32 	%r352, %r387, 2;
	mov.u32 	%r353, _ZZ17kernel_backward_dIfEvPKT_S2_PS0_S3_S3_S3_iiiiiiE5right;
	add.s32 	%r354, %r353, %r352;
	ld.shared.f32 	%f182, [%r354];
	add.f32 	%f183, %f181, %f182;
	add.s32 	%r355, %r387, %r110;
	add.s32 	%r356, %r55, %r355;
	mul.wide.s32 	%rd157, %r356, 4;
	add.s64 	%rd158, %rd4, %rd157;
	ld.global.nc.f32 	%f184, [%rd158];
	add.f32 	%f185, %f183, %f184;
	sub.f32 	%f186, %f185, %f1;
	fma.rn.f32 	%f187, %f186, 0f3BBB989D, 0f3F000000;
	cvt.sat.f32.f32 	%f188, %f187;
	mov.f32 	%f189, 0f4B400001;
	mov.f32 	%f190, 0f437C0000;
	fma.rm.f32 	%f191, %f188, %f190, %f189;
	add.f32 	%f192, %f191, 0fCB40007F;
	neg.f32 	%f193, %f192;
	fma.rn.f32 	%f194, %f186, 0f3FB8AA3B, %f193;
	fma.rn.f32 	%f195, %f186, 0f32A57060, %f194;
	mov.b32 	%r357, %f191;
	shl.b32 	%r358, %r357, 23;
	mov.b32 	%f196, %r358;
	ex2.approx.ftz.f32 	%f197, %f195;
	mul.f32 	%f198, %f197, %f196;
	mul.f32 	%f199, %f2, %f198;
	atom.global.add.f32 	%f200, [%rd8], %f199;
	cvt.u64.u32 	%rd159, %r387;
	add.s64 	%rd160, %rd7, %rd159;
	shl.b64 	%rd161, %rd160, 2;
	add.s64 	%rd162, %rd2, %rd161;
	atom.global.add.f32 	%f201, [%rd162], %f199;
	cvt.s64.s32 	%rd163, %r355;
	add.s64 	%rd164, %rd163, %rd9;
	shl.b64 	%rd165, %rd164, 2;
	add.s64 	%rd166, %rd5, %rd165;
	atom.global.add.f32 	%f202, [%rd166], %f199;
	ld.shared.f32 	%f203, [%r54];
	ld.shared.f32 	%f204, [%r354+4];
	add.f32 	%f205, %f203, %f204;
	ld.global.nc.f32 	%f206, [%rd158+4];
	add.f32 	%f207, %f205, %f206;
	sub.f32 	%f208, %f207, %f1;
	fma.rn.f32 	%f209, %f208, 0f3BBB989D, 0f3F000000;
	cvt.sat.f32.f32 	%f210, %f209;
	fma.rm.f32 	%f211, %f210, %f190, %f189;
	add.f32 	%f212, %f211, 0fCB40007F;
	neg.f32 	%f213, %f212;
	fma.rn.f32 	%f214, %f208, 0f3FB8AA3B, %f213;
	fma.rn.f32 	%f215, %f208, 0f32A57060, %f214;
	mov.b32 	%r359, %f211;
	shl.b32 	%r360, %r359, 23;
	mov.b32 	%f216, %r360;
	ex2.approx.ftz.f32 	%f217, %f215;
	mul.f32 	%f218, %f217, %f216;
	mul.f32 	%f219, %f2, %f218;
	atom.global.add.f32 	%f220, [%rd8], %f219;
	atom.global.add.f32 	%f221, [%rd162+4], %f219;
	atom.global.add.f32 	%f222, [%rd166+4], %f219;
	add.s32 	%r387, %r387, 2;
$L__BB4_57:
	setp.eq.s32 	%p59, %r51, 0;
	@%p59 bra 	$L__BB4_59;
	ld.shared.f32 	%f223, [%r54];
	shl.b32 	%r361, %r387, 2;
	mov.u32 	%r362, _ZZ17kernel_backward_dIfEvPKT_S2_PS0_S3_S3_S3_iiiiiiE5right;
	add.s32 	%r363, %r362, %r361;
	ld.shared.f32 	%f224, [%r363];
	add.f32 	%f225, %f223, %f224;
	add.s32 	%r364, %r387, %r110;
	add.s32 	%r365, %r55, %r364;
	mul.wide.s32 	%rd167, %r365, 4;
	add.s64 	%rd168, %rd4, %rd167;
	ld.global.nc.f32 	%f226, [%rd168];
	add.f32 	%f227, %f225, %f226;
	sub.f32 	%f228, %f227, %f1;
	fma.rn.f32 	%f229, %f228, 0f3BBB989D, 0f3F000000;
	cvt.sat.f32.f32 	%f230, %f229;
	mov.f32 	%f231, 0f4B400001;
	mov.f32 	%f232, 0f437C0000;
	fma.rm.f32 	%f233, %f230, %f232, %f231;
	add.f32 	%f234, %f233, 0fCB40007F;
	neg.f32 	%f235, %f234;
	fma.rn.f32 	%f236, %f228, 0f3FB8AA3B, %f235;
	fma.rn.f32 	%f237, %f228, 0f32A57060, %f236;
	mov.b32 	%r366, %f233;
	shl.b32 	%r367, %r366, 23;
	mov.b32 	%f238, %r367;
	ex2.approx.ftz.f32 	%f239, %f237;
	mul.f32 	%f240, %f239, %f238;
	mul.f32 	%f241, %f2, %f240;
	atom.global.add.f32 	%f242, [%rd8], %f241;
	cvt.u64.u32 	%rd169, %r387;
	add.s64 	%rd170, %rd7, %rd169;
	shl.b64 	%rd171, %rd170, 2;
	add.s64 	%rd172, %rd2, %rd171;
	atom.global.add.f32 	%f243, [%rd172], %f241;
	cvt.s64.s32 	%rd173, %r364;
	add.s64 	%rd174, %rd173, %rd9;
	shl.b64 	%rd175, %rd174, 2;
	add.s64 	%rd176, %rd5, %rd175;
	atom.global.add.f32 	%f244, [%rd176], %f241;
$L__BB4_59:
	add.s32 	%r382, %r382, %r112;
	setp.lt.s32 	%p60, %r382, %r111;
	@%p60 bra 	$L__BB4_51;
	bra.uni 	$L__BB4_73;
$L__BB4_60:
	setp.ge.s32 	%p21, %r382, %r111;
	@%p21 bra 	$L__BB4_67;
	add.s32 	%r199, %r108, -1;
	mad.lo.s32 	%r200, %r2, %r199, %r12;
	mul.lo.s32 	%r84, %r200, %r111;
	add.s32 	%r201, %r382, %r112;
	max.s32 	%r202, %r111, %r201;
	setp.lt.s32 	%p22, %r201, %r111;
	selp.u32 	%r203, 1, 0, %p22;
	add.s32 	%r204, %r201, %r203;
	sub.s32 	%r205, %r202, %r204;
	div.u32 	%r206, %r205, %r112;
	add.s32 	%r85, %r206, %r203;
	and.b32  	%r207, %r85, 3;
	setp.eq.s32 	%p23, %r207, 3;
	mov.u32 	%r397, %r382;
	@%p23 bra 	$L__BB4_64;
	add.s32 	%r209, %r85, 1;
	and.b32  	%r86, %r209, 3;
	mov.b32 	%r396, 0;
	mov.u32 	%r397, %r382;
$L__BB4_63:
	.pragma "nounroll";
	add.s32 	%r210, %r397, %r84;
	mul.wide.s32 	%rd76, %r210, 4;
	add.s64 	%rd77, %rd1, %rd76;
	ld.global.nc.f32 	%f35, [%rd77];
	shl.b32 	%r211, %r397, 2;
	mov.u32 	%r212, _ZZ17kernel_backward_dIfEvPKT_S2_PS0_S3_S3_S3_iiiiiiE5right;
	add.s32 	%r213, %r212, %r211;
	st.shared.f32 	[%r213], %f35;
	add.s32 	%r397, %r397, %r112;
	add.s32 	%r396, %r396, 1;
	setp.ne.s32 	%p24, %r396, %r86;
	@%p24 bra 	$L__BB4_63;
$L__BB4_64:
	setp.lt.u32 	%p25, %r85, 3;
	@%p25 bra 	$L__BB4_67;
	mov.u32 	%r216, _ZZ17kernel_backward_dIfEvPKT_S2_PS0_S3_S3_S3_iiiiiiE5right;
	mul.wide.s32 	%rd80, %r112, 4;
	shl.b32 	%r218, %r112, 2;
$L__BB4_66:
	add.s32 	%r214, %r397, %r84;
	mul.wide.s32 	%rd78, %r214, 4;
	add.s64 	%rd79, %rd1, %rd78;
	ld.global.nc.f32 	%f36, [%rd79];
	shl.b32 	%r215, %r397, 2;
	add.s32 	%r217, %r216, %r215;
	st.shared.f32 	[%r217], %f36;
	add.s64 	%rd81, %rd79, %rd80;
	ld.global.nc.f32 	%f37, [%rd81];
	add.s32 	%r219, %r217, %r218;
	st.shared.f32 	[%r219], %f37;
	add.s64 	%rd82, %rd81, %rd80;
	ld.global.nc.f32 	%f38, [%rd82];
	add.s32 	%r220, %r219, %r218;
	st.shared.f32 	[%r220], %f38;
	add.s64 	%rd83, %rd82, %rd80;
	ld.global.nc.f32 	%f39, [%rd83];
	add.s32 	%r221, %r220, %r218;
	st.shared.f32 	[%r221], %f39;
	add.s32 	%r397, %r218, %r397;
	setp.lt.s32 	%p26, %r397, %r111;
	@%p26 bra 	$L__BB4_66;
$L__BB4_67:
	bar.sync 	0;
	setp.lt.s32 	%p27, %r111, 1;
	@%p27 bra 	$L__BB4_73;
	mul.lo.s32 	%r223, %r110, %r108;
	mul.lo.s32 	%r224, %r223, %r11;
	cvt.s64.s32 	%rd84, %r224;
	mul.lo.s32 	%r225, %r3, %r110;
	cvt.s64.s32 	%rd85, %r225;
	add.s64 	%rd14, %rd84, %rd85;
	add.s32 	%r226, %r108, -1;
	mul.lo.s32 	%r227, %r111, %r226;
	mul.lo.s32 	%r228, %r227, %r2;
	cvt.s64.s32 	%rd86, %r228;
	mul.lo.s32 	%r229, %r12, %r111;
	cvt.u64.u32 	%rd87, %r229;
	add.s64 	%rd15, %rd87, %rd86;
	mov.b32 	%r399, 0;
$L__BB4_69:
	setp.ge.s32 	%p28, %r382, %r110;
	@%p28 bra 	$L__BB4_72;
	shl.b32 	%r230, %r399, 2;
	mov.u32 	%r231, _ZZ17kernel_backward_dIfEvPKT_S2_PS0_S3_S3_S3_iiiiiiE5right;
	add.s32 	%r95, %r231, %r230;
	add.s32 	%r232, %r399, %r110;
	add.s32 	%r96, %r232, %r13;
	cvt.u64.u32 	%rd88, %r399;
	add.s64 	%rd89, %rd15, %rd88;
	shl.b64 	%rd90, %rd89, 2;
	add.s64 	%rd16, %rd2, %rd90;
	cvt.s64.s32 	%rd17, %r232;
	mov.u32 	%r400, %r382;
$L__BB4_71:
	shl.b32 	%r233, %r400, 2;
	mov.u32 	%r234, _ZZ17kernel_backward_dIfEvPKT_S2_PS0_S3_S3_S3_iiiiiiE4left;
	add.s32 	%r235, %r234, %r233;
	ld.shared.f32 	%f40, [%r235];
	ld.shared.f32 	%f41, [%r95];
	add.f32 	%f42, %f40, %f41;
	mul.lo.s32 	%r236, %r400, %r10;
	add.s32 	%r237, %r96, %r236;
	mul.wide.s32 	%rd91, %r237, 4;
	add.s64 	%rd92, %rd4, %rd91;
	ld.global.nc.f32 	%f43, [%rd92];
	add.f32 	%f44, %f42, %f43;
	sub.f32 	%f45, %f44, %f1;
	fma.rn.f32 	%f46, %f45, 0f3BBB989D, 0f3F000000;
	cvt.sat.f32.f32 	%f47, %f46;
	mov.f32 	%f48, 0f4B400001;
	mov.f32 	%f49, 0f437C0000;
	fma.rm.f32 	%f50, %f47, %f49, %f48;
	add.f32 	%f51, %f50, 0fCB40007F;
	neg.f32 	%f52, %f51;
	fma.rn.f32 	%f53, %f45, 0f3FB8AA3B, %f52;
	fma.rn.f32 	%f54, %f45, 0f32A57060, %f53;
	mov.b32 	%r238, %f50;
	shl.b32 	%r239, %r238, 23;
	mov.b32 	%f55, %r239;
	ex2.approx.ftz.f32 	%f56, %f54;
	mul.f32 	%f57, %f56, %f55;
	mul.f32 	%f58, %f2, %f57;
	cvt.s64.s32 	%rd93, %r400;
	add.s64 	%rd94, %rd14, %rd93;
	shl.b64 	%rd95, %rd94, 2;
	add.s64 	%rd96, %rd3, %rd95;
	atom.global.add.f32 	%f59, [%rd96], %f58;
	atom.global.add.f32 	%f60, [%rd16], %f58;
	cvt.s64.s32 	%rd97, %r236;
	add.s64 	%rd98, %rd97, %rd17;
	shl.b64 	%rd99, %rd98, 2;
	add.s64 	%rd100, %rd5, %rd99;
	atom.global.add.f32 	%f61, [%rd100], %f58;
	add.s32 	%r400, %r400, %r112;
	setp.lt.s32 	%p29, %r400, %r110;
	@%p29 bra 	$L__BB4_71;
$L__BB4_72:
	add.s32 	%r399, %r399, 1;
	setp.eq.s32 	%p30, %r399, %r111;
	@%p30 bra 	$L__BB4_73;
	bra.uni 	$L__BB4_69;
$L__BB4_73:
	ret;

}
	// .globl	_Z15kernel_backwardIfEvPKT_S2_PS0_S3_S3_iiiii
.visible .entry _Z15kernel_backwardIfEvPKT_S2_PS0_S3_S3_iiiii(
	.param .u64 .ptr .align 1 _Z15kernel_backwardIfEvPKT_S2_PS0_S3_S3_iiiii_param_0,
	.param .u64 .ptr .align 1 _Z15kernel_backwardIfEvPKT_S2_PS0_S3_S3_iiiii_param_1,
	.param .u64 .ptr .align 1 _Z15kernel_backwardIfEvPKT_S2_PS0_S3_S3_iiiii_param_2,
	.param .u64 .ptr .align 1 _Z15kernel_backwardIfEvPKT_S2_PS0_S3_S3_iiiii_param_3,
	.param .u64 .ptr .align 1 _Z15kernel_backwardIfEvPKT_S2_PS0_S3_S3_iiiii_param_4,
	.param .u32 _Z15kernel_backwardIfEvPKT_S2_PS0_S3_S3_iiiii_param_5,
	.param .u32 _Z15kernel_backwardIfEvPKT_S2_PS0_S3_S3_iiiii_param_6,
	.param .u32 _Z15kernel_backwardIfEvPKT_S2_PS0_S3_S3_iiiii_param_7,
	.param .u32 _Z15kernel_backwardIfEvPKT_S2_PS0_S3_S3_iiiii_param_8,
	.param .u32 _Z15kernel_backwardIfEvPKT_S2_PS0_S3_S3_iiiii_param_9
)
{
	.reg .pred 	%p<25>;
	.reg .b32 	%r<207>;
	.reg .b32 	%f<445>;
	.reg .b64 	%rd<191>;
	// demoted variable
	.shared .align 4 .b8 _ZZ15kernel_backwardIfEvPKT_S2_PS0_S3_S3_iiiiiE11left_inside[800];
	// demoted variable
	.shared .align 4 .b8 _ZZ15kernel_backwardIfEvPKT_S2_PS0_S3_S3_iiiiiE12right_inside[800];
	ld.param.u64 	%rd27, [_Z15kernel_backwardIfEvPKT_S2_PS0_S3_S3_iiiii_param_0];
	ld.param.u64 	%rd30, [_Z15kernel_backwardIfEvPKT_S2_PS0_S3_S3_iiiii_param_1];
	ld.param.u64 	%rd28, [_Z15kernel_backwardIfEvPKT_S2_PS0_S3_S3_iiiii_param_2];
	ld.param.u64 	%rd31, [_Z15kernel_backwardIfEvPKT_S2_PS0_S3_S3_iiiii_param_3];
	ld.param.u64 	%rd29, [_Z15kernel_backwardIfEvPKT_S2_PS0_S3_S3_iiiii_param_4];
	ld.param.u32 	%r61, [_Z15kernel_backwardIfEvPKT_S2_PS0_S3_S3_iiiii_param_6];
	ld.param.u32 	%r64, [_Z15kernel_backwardIfEvPKT_S2_PS0_S3_S3_iiiii_param_7];
	ld.param.u32 	%r62, [_Z15kernel_backwardIfEvPKT_S2_PS0_S3_S3_iiiii_param_8];
	ld.param.u32 	%r63, [_Z15kernel_backwardIfEvPKT_S2_PS0_S3_S3_iiiii_param_9];
	cvta.to.global.u64 	%rd1, %rd31;
	cvta.to.global.u64 	%rd2, %rd30;
	mov.u32 	%r1, %ctaid.x;
	mov.u32 	%r2, %ctaid.y;
	mov.u32 	%r3, %ctaid.z;
	mov.u32 	%r4, %tid.x;
	add.s32 	%r5, %r63, %r62;
	add.s32 	%r6, %r64, %r2;
	setp.ge.s32 	%p1, %r6, %r61;
	@%p1 bra 	$L__BB5_31;
	cvta.to.global.u64 	%rd3, %rd29;
	cvta.to.global.u64 	%rd4, %rd27;
	cvta.to.global.u64 	%rd5, %rd28;
	mul.lo.s32 	%r7, %r61, %r1;
	mul.lo.s32 	%r65, %r7, %r61;
	mul.lo.s32 	%r8, %r65, %r62;
	mul.wide.s32 	%rd32, %r8, 4;
	add.s64 	%rd6, %rd3, %rd32;
	mul.lo.s32 	%r66, %r62, %r1;
	mul.lo.s32 	%r67, %r66, %r5;
	mul.lo.s32 	%r9, %r67, %r5;
	mul.wide.s32 	%rd33, %r9, 4;
	add.s64 	%rd7, %rd4, %rd33;
	add.s64 	%rd8, %rd5, %rd33;
	mul.lo.s32 	%r68, %r61, %r2;
	mul.lo.s32 	%r10, %r68, %r62;
	mul.lo.s32 	%r11, %r6, %r62;
	add.s32 	%r69, %r11, %r3;
	add.s32 	%r70, %r69, %r10;
	mul.wide.s32 	%rd34, %r70, 4;
	add.s64 	%rd35, %rd6, %rd34;
	ld.global.f32 	%f1, [%rd35];
	mul.lo.s32 	%r12, %r11, %r61;
	mul.lo.s32 	%r13, %r62, %r2;
	add.s32 	%r71, %r13, %r3;
	add.s32 	%r72, %r71, %r12;
	mul.wide.s32 	%rd36, %r72, 4;
	add.s64 	%rd37, %rd6, %rd36;
	ld.global.f32 	%f2, [%rd37];
	add.s32 	%r73, %r68, %r61;
	add.s32 	%r14, %r11, %r4;
	mad.lo.s32 	%r74, %r73, %r62, %r14;
	mul.wide.s32 	%rd38, %r74, 4;
	add.s64 	%rd39, %rd6, %rd38;
	ld.global.f32 	%f3, [%rd39];
	shl.b32 	%r75, %r4, 2;
	mov.u32 	%r76, _ZZ15kernel_backwardIfEvPKT_S2_PS0_S3_S3_iiiiiE12right_inside;
	add.s32 	%r15, %r76, %r75;
	st.shared.f32 	[%r15], %f3;
	bar.sync 	0;
	setp.lt.s32 	%p2, %r63, 1;
	@%p2 bra 	$L__BB5_10;
	sub.s32 	%r78, %r7, %r1;
	mul.lo.s32 	%r79, %r78, %r63;
	mul.lo.s32 	%r80, %r63, %r2;
	add.s32 	%r16, %r79, %r80;
	mul.lo.s32 	%r81, %r5, %r3;
	mul.lo.s32 	%r82, %r81, %r5;
	cvt.s64.s32 	%rd40, %r12;
	add.s32 	%r83, %r13, %r62;
	cvt.s64.s32 	%rd41, %r83;
	cvt.u64.u32 	%rd42, %r4;
	add.s64 	%rd43, %rd41, %rd42;
	add.s64 	%rd44, %rd43, %rd40;
	shl.b64 	%rd45, %rd44, 2;
	add.s64 	%rd9, %rd6, %rd45;
	cvt.s64.s32 	%rd46, %r82;
	add.s64 	%rd10, %rd46, %rd42;
	cvt.s64.s32 	%rd47, %r79;
	cvt.u64.u32 	%rd48, %r80;
	add.s64 	%rd11, %rd47, %rd48;
	setp.lt.u32 	%p3, %r63, 4;
	mov.b32 	%r194, 0;
	@%p3 bra 	$L__BB5_5;
	mov.b32 	%r192, 0;
	mul.wide.s32 	%rd61, %r5, 4;
$L__BB5_4:
	.pragma "nounroll";
	add.s32 	%r85, %r16, %r192;
	mul.wide.s32 	%rd49, %r85, 4;
	add.s64 	%rd50, %rd2, %rd49;
	ld.global.nc.f32 	%f4, [%rd50];
	ld.shared.f32 	%f5, [%r15];
	add.f32 	%f6, %f4, %f5;
	add.s32 	%r86, %r192, %r62;
	mul.lo.s32 	%r87, %r86, %r5;
	mul.lo.s32 	%r88, %r5, %r3;
	mad.lo.s32 	%r89, %r88, %r5, %r4;
	add.s32 	%r90, %r89, %r87;
	mul.wide.s32 	%rd51, %r90, 4;
	add.s64 	%rd52, %rd7, %rd51;
	ld.global.nc.f32 	%f7, [%rd52];
	add.f32 	%f8, %f6, %f7;
	sub.f32 	%f9, %f8, %f1;
	fma.rn.f32 	%f10, %f9, 0f3BBB989D, 0f3F000000;
	cvt.sat.f32.f32 	%f11, %f10;
	mov.f32 	%f12, 0f4B400001;
	mov.f32 	%f13, 0f437C0000;
	fma.rm.f32 	%f14, %f11, %f13, %f12;
	add.f32 	%f15, %f14, 0fCB40007F;
	neg.f32 	%f16, %f15;
	fma.rn.f32 	%f17, %f9, 0f3FB8AA3B, %f16;
	fma.rn.f32 	%f18, %f9, 0f32A57060, %f17;
	mov.b32 	%r91, %f14;
	shl.b32 	%r92, %r91, 23;
	mov.b32 	%f19, %r92;
	ex2.approx.ftz.f32 	%f20, %f18;
	mul.f32 	%f21, %f20, %f19;
	mul.f32 	%f22, %f2, %f21;
	atom.global.add.f32 	%f23, [%rd9], %f22;
	cvt.s64.s32 	%rd53, %r87;
	add.s64 	%rd54, %rd10, %rd53;
	shl.b64 	%rd55, %rd54, 2;
	add.s64 	%rd56, %rd8, %rd55;
	atom.global.add.f32 	%f24, [%rd56], %f22;
	cvt.u64.u32 	%rd57, %r192;
	add.s64 	%rd58, %rd11, %rd57;
	shl.b64 	%rd59, %rd58, 2;
	add.s64 	%rd60, %rd1, %rd59;
	atom.global.add.f32 	%f25, [%rd60], %f22;
	ld.global.nc.f32 	%f26, [%rd50+4];
	ld.shared.f32 	%f27, [%r15];
	add.f32 	%f28, %f26, %f27;
	add.s32 	%r93, %r87, %r5;
	add.s64 	%rd62, %rd52, %rd61;
	ld.global.nc.f32 	%f29, [%rd62];
	add.f32 	%f30, %f28, %f29;
	sub.f32 	%f31, %f30, %f1;
	fma.rn.f32 	%f32, %f31, 0f3BBB989D, 0f3F000000;
	cvt.sat.f32.f32 	%f33, %f32;
	fma.rm.f32 	%f34, %f33, %f13, %f12;
	add.f32 	%f35, %f34, 0fCB40007F;
	neg.f32 	%f36, %f35;
	fma.rn.f32 	%f37, %f31, 0f3FB8AA3B, %f36;
	fma.rn.f32 	%f38, %f31, 0f32A57060, %f37;
	mov.b32 	%r94, %f34;
	shl.b32 	%r95, %r94, 23;
	mov.b32 	%f39, %r95;
	ex2.approx.ftz.f32 	%f40, %f38;
	mul.f32 	%f41, %f40, %f39;
	mul.f32 	%f42, %f2, %f41;
	atom.global.add.f32 	%f43, [%rd9], %f42;
	cvt.s64.s32 	%rd63, %r93;
	add.s64 	%rd64, %rd10, %rd63;
	shl.b64 	%rd65, %rd64, 2;
	add.s64 	%rd66, %rd8, %rd65;
	atom.global.add.f32 	%f44, [%rd66], %f42;
	atom.global.add.f32 	%f45, [%rd60+4], %f42;
	ld.global.nc.f32 	%f46, [%rd50+8];
	ld.shared.f32 	%f47, [%r15];
	add.f32 	%f48, %f46, %f47;
	add.s32 	%r96, %r86, 2;
	mul.lo.s32 	%r97, %r96, %r5;
	add.s64 	%rd67, %rd62, %rd61;
	ld.global.nc.f32 	%f49, [%rd67];
	add.f32 	%f50, %f48, %f49;
	sub.f32 	%f51, %f50, %f1;
	fma.rn.f32 	%f52, %f51, 0f3BBB989D, 0f3F000000;
	cvt.sat.f32.f32 	%f53, %f52;
	fma.rm.f32 	%f54, %f53, %f13, %f12;
	add.f32 	%f55, %f54, 0fCB40007F;
	neg.f32 	%f56, %f55;
	fma.rn.f32 	%f57, %f51, 0f3FB8AA3B, %f56;
	fma.rn.f32 	%f58, %f51, 0f32A57060, %f57;
	mov.b32 	%r98, %f54;
	shl.b32 	%r99, %r98, 23;
	mov.b32 	%f59, %r99;
	ex2.approx.ftz.f32 	%f60, %f58;
	mul.f32 	%f61, %f60, %f59;
	mul.f32 	%f62, %f2, %f61;
	atom.global.add.f32 	%f63, [%rd9], %f62;
	cvt.s64.s32 	%rd68, %r97;
	add.s64 	%rd69, %rd10, %rd68;
	shl.b64 	%rd70, %rd69, 2;
	add.s64 	%rd71, %rd8, %rd70;
	atom.global.add.f32 	%f64, [%rd71], %f62;
	atom.global.add.f32 	%f65, [%rd60+8], %f62;
	ld.global.nc.f32 	%f66, [%rd50+12];
	ld.shared.f32 	%f67, [%r15];
	add.f32 	%f68, %f66, %f67;
	add.s32 	%r100, %r86, 3;
	mul.lo.s32 	%r101, %r100, %r5;
	add.s64 	%rd72, %rd67, %rd61;
	ld.global.nc.f32 	%f69, [%rd72];
	add.f32 	%f70, %f68, %f69;
	sub.f32 	%f71, %f70, %f1;
	fma.rn.f32 	%f72, %f71, 0f3BBB989D, 0f3F000000;
	cvt.sat.f32.f32 	%f73, %f72;
	fma.rm.f32 	%f74, %f73, %f13, %f12;
	add.f32 	%f75, %f74, 0fCB40007F;
	neg.f32 	%f76, %f75;
	fma.rn.f32 	%f77, %f71, 0f3FB8AA3B, %f76;
	fma.rn.f32 	%f78, %f71, 0f32A57060, %f77;
	mov.b32 	%r102, %f74;
	shl.b32 	%r103, %r102, 23;
	mov.b32 	%f79, %r103;
	ex2.approx.ftz.f32 	%f80, %f78;
	mul.f32 	%f81, %f80, %f79;
	mul.f32 	%f82, %f2, %f81;
	atom.global.add.f32 	%f83, [%rd9], %f82;
	cvt.s64.s32 	%rd73, %r101;
	add.s64 	%rd74, %rd10, %rd73;
	shl.b64 	%rd75, %rd74, 2;
	add.s64 	%rd76, %rd8, %rd75;
	atom.global.add.f32 	%f84, [%rd76], %f82;
	atom.global.add.f32 	%f85, [%rd60+12], %f82;
	add.s32 	%r192, %r192, 4;
	and.b32  	%r194, %r63, 2147483644;
	setp.ne.s32 	%p4, %r192, %r194;
	@%p4 bra 	$L__BB5_4;
$L__BB5_5:
	and.b32  	%r21, %r63, 3;
	setp.eq.s32 	%p5, %r21, 0;
	@%p5 bra 	$L__BB5_10;
	mul.lo.s32 	%r104, %r5, %r3;
	mad.lo.s32 	%r22, %r104, %r5, %r4;
	setp.eq.s32 	%p6, %r21, 1;
	@%p6 bra 	$L__BB5_8;
	add.s32 	%r105, %r16, %r194;
	mul.wide.s32 	%rd77, %r105, 4;
	add.s64 	%rd78, %rd2, %rd77;
	ld.global.nc.f32 	%f86, [%rd78];
	ld.shared.f32 	%f87, [%r15];
	add.f32 	%f88, %f86, %f87;
	add.s32 	%r106, %r194, %r62;
	mul.lo.s32 	%r107, %r106, %r5;
	add.s32 	%r108, %r22, %r107;
	mul.wide.s32 	%rd79, %r108, 4;
	add.s64 	%rd80, %rd7, %rd79;
	ld.global.nc.f32 	%f89, [%rd80];
	add.f32 	%f90, %f88, %f89;
	sub.f32 	%f91, %f90, %f1;
	fma.rn.f32 	%f92, %f91, 0f3BBB989D, 0f3F000000;
	cvt.sat.f32.f32 	%f93, %f92;
	mov.f32 	%f94, 0f4B400001;
	mov.f32 	%f95, 0f437C0000;
	fma.rm.f32 	%f96, %f93, %f95, %f94;
	add.f32 	%f97, %f96, 0fCB40007F;
	neg.f32 	%f98, %f97;
	fma.rn.f32 	%f99, %f91, 0f3FB8AA3B, %f98;
	fma.rn.f32 	%f100, %f91, 0f32A57060, %f99;
	mov.b32 	%r109, %f96;
	shl.b32 	%r110, %r109, 23;
	mov.b32 	%f101, %r110;
	ex2.approx.ftz.f32 	%f102, %f100;
	mul.f32 	%f103, %f102, %f101;
	mul.f32 	%f104, %f2, %f103;
	atom.global.add.f32 	%f105, [%rd9], %f104;
	cvt.s64.s32 	%rd81, %r107;
	add.s64 	%rd82, %rd10, %rd81;
	shl.b64 	%rd83, %rd82, 2;
	add.s64 	%rd84, %rd8, %rd83;
	atom.global.add.f32 	%f106, [%rd84], %f104;
	cvt.u64.u32 	%rd85, %r194;
	add.s64 	%rd86, %rd11, %rd85;
	shl.b64 	%rd87, %rd86, 2;
	add.s64 	%rd88, %rd1, %rd87;
	atom.global.add.f32 	%f107, [%rd88], %f104;
	ld.global.nc.f32 	%f108, [%rd78+4];
	ld.shared.f32 	%f109, [%r15];
	add.f32 	%f110, %f108, %f109;
	add.s32 	%r111, %r107, %r5;
	mul.wide.s32 	%rd89, %r5, 4;
	add.s64 	%rd90, %rd80, %rd89;
	ld.global.nc.f32 	%f111, [%rd90];
	add.f32 	%f112, %f110, %f111;
	sub.f32 	%f113, %f112, %f1;
	fma.rn.f32 	%f114, %f113, 0f3BBB989D, 0f3F000000;
	cvt.sat.f32.f32 	%f115, %f114;
	fma.rm.f32 	%f116, %f115, %f95, %f94;
	add.f32 	%f117, %f116, 0fCB40007F;
	neg.f32 	%f118, %f117;
	fma.rn.f32 	%f119, %f113, 0f3FB8AA3B, %f118;
	fma.rn.f32 	%f120, %f113, 0f32A57060, %f119;
	mov.b32 	%r112, %f116;
	shl.b32 	%r113, %r112, 23;
	mov.b32 	%f121, %r113;
	ex2.approx.ftz.f32 	%f122, %f120;
	mul.f32 	%f123, %f122, %f121;
	mul.f32 	%f124, %f2, %f123;
	atom.global.add.f32 	%f125, [%rd9], %f124;
	cvt.s64.s32 	%rd91, %r111;
	add.s64 	%rd92, %rd10, %rd91;
	shl.b64 	%rd93, %rd92, 2;
	add.s64 	%rd94, %rd8, %rd93;
	atom.global.add.f32 	%f126, [%rd94], %f124;
	atom.global.add.f32 	%f127, [%rd88+4], %f124;
	add.s32 	%r194, %r194, 2;
$L__BB5_8:
	and.b32  	%r114, %r63, 1;
	setp.eq.b32 	%p7, %r114, 1;
	not.pred 	%p8, %p7;
	@%p8 bra 	$L__BB5_10;
	add.s32 	%r115, %r16, %r194;
	mul.wide.s32 	%rd95, %r115, 4;
	add.s64 	%rd96, %rd2, %rd95;
	ld.global.nc.f32 	%f128, [%rd96];
	ld.shared.f32 	%f129, [%r15];
	add.f32 	%f130, %f128, %f129;
	add.s32 	%r116, %r194, %r62;
	mul.lo.s32 	%r117, %r116, %r5;
	add.s32 	%r118, %r22, %r117;
	mul.wide.s32 	%rd97, %r118, 4;
	add.s64 	%rd98, %rd7, %rd97;
	ld.global.nc.f32 	%f131, [%rd98];
	add.f32 	%f132, %f130, %f131;
	sub.f32 	%f133, %f132, %f1;
	fma.rn.f32 	%f134, %f133, 0f3BBB989D, 0f3F000000;
	cvt.sat.f32.f32 	%f135, %f134;
	mov.f32 	%f136, 0f4B400001;
	mov.f32 	%f137, 0f437C0000;
	fma.rm.f32 	%f138, %f135, %f137, %f136;
	add.f32 	%f139, %f138, 0fCB40007F;
	neg.f32 	%f140, %f139;
	fma.rn.f32 	%f141, %f133, 0f3FB8AA3B, %f140;
	fma.rn.f32 	%f142, %f133, 0f32A57060, %f141;
	mov.b32 	%r119, %f138;
	shl.b32 	%r120, %r119, 23;
	mov.b32 	%f143, %r120;
	ex2.approx.ftz.f32 	%f144, %f142;
	mul.f32 	%f145, %f144, %f143;
	mul.f32 	%f146, %f2, %f145;
	atom.global.add.f32 	%f147, [%rd9], %f146;
	cvt.s64.s32 	%rd99, %r117;
	add.s64 	%rd100, %rd10, %rd99;
	shl.b64 	%rd101, %rd100, 2;
	add.s64 	%rd102, %rd8, %rd101;
	atom.global.add.f32 	%f148, [%rd102], %f146;
	cvt.u64.u32 	%rd103, %r194;
	add.s64 	%rd104, %rd11, %rd103;
	shl.b64 	%rd105, %rd104, 2;
	add.s64 	%rd106, %rd1, %rd105;
	atom.global.add.f32 	%f149, [%rd106], %f146;
$L__BB5_10:
	add.s32 	%r195, %r2, 2;
	add.s32 	%r26, %r6, -1;
	setp.ge.s32 	%p9, %r195, %r26;
	shl.b32 	%r121, %r4, 2;
	mov.u32 	%r122, _ZZ15kernel_backwardIfEvPKT_S2_PS0_S3_S3_iiiiiE11left_inside;
	add.s32 	%r27, %r122, %r121;
	@%p9 bra 	$L__BB5_22;
	mul.wide.s32 	%rd107, %r8, 4;
	add.s64 	%rd108, %rd107, %rd3;
	add.s64 	%rd12, %rd108, 8;
$L__BB5_12:
	setp.lt.s32 	%p10, %r62, 1;
	mul.lo.s32 	%r29, %r195, %r62;
	add.s32 	%r123, %r10, %r4;
	add.s32 	%r124, %r123, %r29;
	mul.wide.s32 	%rd109, %r124, 4;
	add.s64 	%rd110, %rd6, %rd109;
	ld.global.f32 	%f150, [%rd110];
	st.shared.f32 	[%r27], %f150;
	mul.lo.s32 	%r30, %r29, %r61;
	add.s32 	%r125, %r14, %r30;
	mul.wide.s32 	%rd111, %r125, 4;
	add.s64 	%rd112, %rd6, %rd111;
	ld.global.f32 	%f151, [%rd112];
	st.shared.f32 	[%r15], %f151;
	bar.sync 	0;
	@%p10 bra 	$L__BB5_21;
	setp.lt.u32 	%p11, %r62, 4;
	cvt.s64.s32 	%rd113, %r30;
	add.s32 	%r127, %r13, %r4;
	cvt.u64.u32 	%rd114, %r127;
	add.s64 	%rd115, %rd114, %rd113;
	shl.b64 	%rd116, %rd115, 2;
	add.s64 	%rd13, %rd6, %rd116;
	cvt.u64.u32 	%rd117, %r29;
	mul.lo.s32 	%r128, %r11, %r61;
	cvt.s64.s32 	%rd118, %r128;
	add.s64 	%rd14, %rd117, %rd118;
	mov.b32 	%r200, 0;
	@%p11 bra 	$L__BB5_16;
	mad.lo.s32 	%r130, %r5, %r3, %r4;
	mul.lo.s32 	%r196, %r130, %r5;
	and.b32  	%r200, %r62, 2147483644;
	neg.s32 	%r198, %r200;
	shl.b64 	%rd119, %rd14, 2;
	add.s64 	%rd189, %rd12, %rd119;
	mov.u32 	%r132, _ZZ15kernel_backwardIfEvPKT_S2_PS0_S3_S3_iiiiiE12right_inside;
	add.s32 	%r197, %r132, 8;
$L__BB5_15:
	.pragma "nounroll";
	mul.wide.s32 	%rd120, %r196, 4;
	mul.wide.s32 	%rd121, %r9, 4;
	add.s64 	%rd122, %rd121, 8;
	add.s64 	%rd123, %rd4, %rd122;
	add.s64 	%rd124, %rd123, %rd120;
	add.s64 	%rd125, %rd5, %rd122;
	add.s64 	%rd126, %rd125, %rd120;
	ld.shared.f32 	%f152, [%r27];
	ld.shared.f32 	%f153, [%r197+-8];
	add.f32 	%f154, %f152, %f153;
	ld.global.nc.f32 	%f155, [%rd124+-8];
	add.f32 	%f156, %f154, %f155;
	sub.f32 	%f157, %f156, %f1;
	fma.rn.f32 	%f158, %f157, 0f3BBB989D, 0f3F000000;
	cvt.sat.f32.f32 	%f159, %f158;
	mov.f32 	%f160, 0f4B400001;
	mov.f32 	%f161, 0f437C0000;
	fma.rm.f32 	%f162, %f159, %f161, %f160;
	add.f32 	%f163, %f162, 0fCB40007F;
	neg.f32 	%f164, %f163;
	fma.rn.f32 	%f165, %f157, 0f3FB8AA3B, %f164;
	fma.rn.f32 	%f166, %f157, 0f32A57060, %f165;
	mov.b32 	%r133, %f162;
	shl.b32 	%r134, %r133, 23;
	mov.b32 	%f167, %r134;
	ex2.approx.ftz.f32 	%f168, %f166;
	mul.f32 	%f169, %f168, %f167;
	mul.f32 	%f170, %f2, %f169;
	atom.global.add.f32 	%f171, [%rd13], %f170;
	atom.global.add.f32 	%f172, [%rd189+-8], %f170;
	atom.global.add.f32 	%f173, [%rd126+-8], %f170;
	ld.shared.f32 	%f174, [%r27];
	ld.shared.f32 	%f175, [%r197+-4];
	add.f32 	%f176, %f174, %f175;
	ld.global.nc.f32 	%f177, [%rd124+-4];
	add.f32 	%f178, %f176, %f177;
	sub.f32 	%f179, %f178, %f1;
	fma.rn.f32 	%f180, %f179, 0f3BBB989D, 0f3F000000;
	cvt.sat.f32.f32 	%f181, %f180;
	fma.rm.f32 	%f182, %f181, %f161, %f160;
	add.f32 	%f183, %f182, 0fCB40007F;
	neg.f32 	%f184, %f183;
	fma.rn.f32 	%f185, %f179, 0f3FB8AA3B, %f184;
	fma.rn.f32 	%f186, %f179, 0f32A57060, %f185;
	mov.b32 	%r135, %f182;
	shl.b32 	%r136, %r135, 23;
	mov.b32 	%f187, %r136;
	ex2.approx.ftz.f32 	%f188, %f186;
	mul.f32 	%f189, %f188, %f187;
	mul.f32 	%f190, %f2, %f189;
	atom.global.add.f32 	%f191, [%rd13], %f190;
	atom.global.add.f32 	%f192, [%rd189+-4], %f190;
	atom.global.add.f32 	%f193, [%rd126+-4], %f190;
	ld.shared.f32 	%f194, [%r27];
	ld.shared.f32 	%f195, [%r197];
	add.f32 	%f196, %f194, %f195;
	ld.global.nc.f32 	%f197, [%rd124];
	add.f32 	%f198, %f196, %f197;
	sub.f32 	%f199, %f198, %f1;
	fma.rn.f32 	%f200, %f199, 0f3BBB989D, 0f3F000000;
	cvt.sat.f32.f32 	%f201, %f200;
	fma.rm.f32 	%f202, %f201, %f161, %f160;
	add.f32 	%f203, %f202, 0fCB40007F;
	neg.f32 	%f204, %f203;
	fma.rn.f32 	%f205, %f199, 0f3FB8AA3B, %f204;
	fma.rn.f32 	%f206, %f199, 0f32A57060, %f205;
	mov.b32 	%r137, %f202;
	shl.b32 	%r138, %r137, 23;
	mov.b32 	%f207, %r138;
	ex2.approx.ftz.f32 	%f208, %f206;
	mul.f32 	%f209, %f208, %f207;
	mul.f32 	%f210, %f2, %f209;
	atom.global.add.f32 	%f211, [%rd13], %f210;
	atom.global.add.f32 	%f212, [%rd189], %f210;
	atom.global.add.f32 	%f213, [%rd126], %f210;
	ld.shared.f32 	%f214, [%r27];
	ld.shared.f32 	%f215, [%r197+4];
	add.f32 	%f216, %f214, %f215;
	ld.global.nc.f32 	%f217, [%rd124+4];
	add.f32 	%f218, %f216, %f217;
	sub.f32 	%f219, %f218, %f1;
	fma.rn.f32 	%f220, %f219, 0f3BBB989D, 0f3F000000;
	cvt.sat.f32.f32 	%f221, %f220;
	fma.rm.f32 	%f222, %f221, %f161, %f160;
	add.f32 	%f223, %f222, 0fCB40007F;
	neg.f32 	%f224, %f223;
	fma.rn.f32 	%f225, %f219, 0f3FB8AA3B, %f224;
	fma.rn.f32 	%f226, %f219, 0f32A57060, %f225;
	mov.b32 	%r139, %f222;
	shl.b32 	%r140, %r139, 23;
	mov.b32 	%f227, %r140;
	ex2.approx.ftz.f32 	%f228, %f226;
	mul.f32 	%f229, %f228, %f227;
	mul.f32 	%f230, %f2, %f229;
	atom.global.add.f32 	%f231, [%rd13], %f230;
	atom.global.add.f32 	%f232, [%rd189+4], %f230;
	atom.global.add.f32 	%f233, [%rd126+4], %f230;
	add.s32 	%r198, %r198, 4;
	add.s32 	%r197, %r197, 16;
	add.s32 	%r196, %r196, 4;
	add.s64 	%rd189, %rd189, 16;
	setp.ne.s32 	%p12, %r198, 0;
	@%p12 bra 	$L__BB5_15;
$L__BB5_16:
	mad.lo.s32 	%r142, %r5, %r3, %r4;
	mul.lo.s32 	%r41, %r142, %r5;
	and.b32  	%r141, %r62, 3;
	setp.eq.s32 	%p13, %r141, 0;
	@%p13 bra 	$L__BB5_21;
	setp.eq.s32 	%p14, %r141, 1;
	@%p14 bra 	$L__BB5_19;
	ld.shared.f32 	%f234, [%r27];
	shl.b32 	%r143, %r200, 2;
	mov.u32 	%r144, _ZZ15kernel_backwardIfEvPKT_S2_PS0_S3_S3_iiiiiE12right_inside;
	add.s32 	%r145, %r144, %r143;
	ld.shared.f32 	%f235, [%r145];
	add.f32 	%f236, %f234, %f235;
	add.s32 	%r146, %r200, %r41;
	mul.wide.s32 	%rd127, %r146, 4;
	add.s64 	%rd128, %rd7, %rd127;
	ld.global.nc.f32 	%f237, [%rd128];
	add.f32 	%f238, %f236, %f237;
	sub.f32 	%f239, %f238, %f1;
	fma.rn.f32 	%f240, %f239, 0f3BBB989D, 0f3F000000;
	cvt.sat.f32.f32 	%f241, %f240;
	mov.f32 	%f242, 0f4B400001;
	mov.f32 	%f243, 0f437C0000;
	fma.rm.f32 	%f244, %f241, %f243, %f242;
	add.f32 	%f245, %f244, 0fCB40007F;
	neg.f32 	%f246, %f245;
	fma.rn.f32 	%f247, %f239, 0f3FB8AA3B, %f246;
	fma.rn.f32 	%f248, %f239, 0f32A57060, %f247;
	mov.b32 	%r147, %f244;
	shl.b32 	%r148, %r147, 23;
	mov.b32 	%f249, %r148;
	ex2.approx.ftz.f32 	%f250, %f248;
	mul.f32 	%f251, %f250, %f249;
	mul.f32 	%f252, %f2, %f251;
	atom.global.add.f32 	%f253, [%rd13], %f252;
	cvt.u64.u32 	%rd129, %r200;
	add.s64 	%rd130, %rd14, %rd129;
	shl.b64 	%rd131, %rd130, 2;
	add.s64 	%rd132, %rd6, %rd131;
	atom.global.add.f32 	%f254, [%rd132], %f252;
	add.s64 	%rd133, %rd8, %rd127;
	atom.global.add.f32 	%f255, [%rd133], %f252;
	ld.shared.f32 	%f256, [%r27];
	ld.shared.f32 	%f257, [%r145+4];
	add.f32 	%f258, %f256, %f257;
	ld.global.nc.f32 	%f259, [%rd128+4];
	add.f32 	%f260, %f258, %f259;
	sub.f32 	%f261, %f260, %f1;
	fma.rn.f32 	%f262, %f261, 0f3BBB989D, 0f3F000000;
	cvt.sat.f32.f32 	%f263, %f262;
	fma.rm.f32 	%f264, %f263, %f243, %f242;
	add.f32 	%f265, %f264, 0fCB40007F;
	neg.f32 	%f266, %f265;
	fma.rn.f32 	%f267, %f261, 0f3FB8AA3B, %f266;
	fma.rn.f32 	%f268, %f261, 0f32A57060, %f267;
	mov.b32 	%r149, %f264;
	shl.b32 	%r150, %r149, 23;
	mov.b32 	%f269, %r150;
	ex2.approx.ftz.f32 	%f270, %f268;
	mul.f32 	%f271, %f270, %f269;
	mul.f32 	%f272, %f2, %f271;
	atom.global.add.f32 	%f273, [%rd13], %f272;
	atom.global.add.f32 	%f274, [%rd132+4], %f272;
	atom.global.add.f32 	%f275, [%rd133+4], %f272;
	add.s32 	%r200, %r200, 2;
$L__BB5_19:
	and.b32  	%r151, %r62, 1;
	setp.eq.b32 	%p15, %r151, 1;
	not.pred 	%p16, %p15;
	@%p16 bra 	$L__BB5_21;
	ld.shared.f32 	%f276, [%r27];
	shl.b32 	%r152, %r200, 2;
	mov.u32 	%r153, _ZZ15kernel_backwardIfEvPKT_S2_PS0_S3_S3_iiiiiE12right_inside;
	add.s32 	%r154, %r153, %r152;
	ld.shared.f32 	%f277, [%r154];
	add.f32 	%f278, %f276, %f277;
	add.s32 	%r155, %r200, %r41;
	mul.wide.s32 	%rd134, %r155, 4;
	add.s64 	%rd135, %rd7, %rd134;
	ld.global.nc.f32 	%f279, [%rd135];
	add.f32 	%f280, %f278, %f279;
	sub.f32 	%f281, %f280, %f1;
	fma.rn.f32 	%f282, %f281, 0f3BBB989D, 0f3F000000;
	cvt.sat.f32.f32 	%f283, %f282;
	mov.f32 	%f284, 0f4B400001;
	mov.f32 	%f285, 0f437C0000;
	fma.rm.f32 	%f286, %f283, %f285, %f284;
	add.f32 	%f287, %f286, 0fCB40007F;
	neg.f32 	%f288, %f287;
	fma.rn.f32 	%f289, %f281, 0f3FB8AA3B, %f288;
	fma.rn.f32 	%f290, %f281, 0f32A57060, %f289;
	mov.b32 	%r156, %f286;
	shl.b32 	%r157, %r156, 23;
	mov.b32 	%f291, %r157;
	ex2.approx.ftz.f32 	%f292, %f290;
	mul.f32 	%f293, %f292, %f291;
	mul.f32 	%f294, %f2, %f293;
	atom.global.add.f32 	%f295, [%rd13], %f294;
	cvt.u64.u32 	%rd136, %r200;
	add.s64 	%rd137, %rd14, %rd136;
	shl.b64 	%rd138, %rd137, 2;
	add.s64 	%rd139, %rd6, %rd138;
	atom.global.add.f32 	%f296, [%rd139], %f294;
	add.s64 	%rd140, %rd8, %rd134;
	atom.global.add.f32 	%f297, [%rd140], %f294;
$L__BB5_21:
	bar.sync 	0;
	add.s32 	%r195, %r195, 1;
	setp.ne.s32 	%p17, %r195, %r26;
	@%p17 bra 	$L__BB5_12;
$L__BB5_22:
	setp.lt.s32 	%p18, %r63, 1;
	sub.s32 	%r158, %r11, %r62;
	add.s32 	%r159, %r10, %r4;
	add.s32 	%r160, %r159, %r158;
	mul.wide.s32 	%rd141, %r160, 4;
	add.s64 	%rd142, %rd6, %rd141;
	ld.global.f32 	%f298, [%rd142];
	st.shared.f32 	[%r27], %f298;
	bar.sync 	0;
	@%p18 bra 	$L__BB5_31;
	sub.s32 	%r162, %r7, %r1;
	mul.lo.s32 	%r163, %r162, %r63;
	mul.lo.s32 	%r164, %r26, %r63;
	add.s32 	%r45, %r163, %r164;
	mul.lo.s32 	%r165, %r5, %r3;
	mul.lo.s32 	%r166, %r165, %r5;
	mul.lo.s32 	%r167, %r5, %r4;
	add.s32 	%r168, %r167, %r62;
	add.s32 	%r46, %r168, %r166;
	mul.lo.s32 	%r169, %r62, %r61;
	mul.lo.s32 	%r170, %r169, %r26;
	cvt.s64.s32 	%rd143, %r170;
	cvt.s64.s32 	%rd144, %r13;
	cvt.u64.u32 	%rd145, %r4;
	add.s64 	%rd146, %rd144, %rd145;
	add.s64 	%rd147, %rd146, %rd143;
	shl.b64 	%rd148, %rd147, 2;
	add.s64 	%rd18, %rd6, %rd148;
	cvt.s64.s32 	%rd149, %r166;
	cvt.s64.s32 	%rd150, %r167;
	add.s64 	%rd19, %rd149, %rd150;
	cvt.s64.s32 	%rd151, %r163;
	cvt.s64.s32 	%rd152, %r164;
	add.s64 	%rd20, %rd151, %rd152;
	and.b32  	%r47, %r63, 3;
	setp.lt.u32 	%p19, %r63, 4;
	mov.b32 	%r206, 0;
	@%p19 bra 	$L__BB5_26;
	and.b32  	%r206, %r63, 2147483644;
	neg.s32 	%r204, %r206;
	add.s64 	%rd21, %rd2, 8;
	mul.wide.s32 	%rd153, %r9, 4;
	add.s64 	%rd154, %rd153, 8;
	add.s64 	%rd22, %rd4, %rd154;
	add.s64 	%rd23, %rd5, %rd154;
	shl.b64 	%rd155, %rd20, 2;
	add.s64 	%rd156, %rd155, %rd1;
	add.s64 	%rd190, %rd156, 8;
	mov.u32 	%r201, %r62;
	mov.u32 	%r202, %r46;
	mov.u32 	%r203, %r45;
$L__BB5_25:
	.pragma "nounroll";
	mul.wide.s32 	%rd157, %r203, 4;
	add.s64 	%rd158, %rd21, %rd157;
	mul.wide.s32 	%rd159, %r202, 4;
	add.s64 	%rd160, %rd22, %rd159;
	cvt.s64.s32 	%rd161, %r201;
	add.s64 	%rd162, %rd19, %rd161;
	shl.b64 	%rd163, %rd162, 2;
	add.s64 	%rd164, %rd23, %rd163;
	ld.shared.f32 	%f299, [%r27];
	ld.global.nc.f32 	%f300, [%rd158+-8];
	add.f32 	%f301, %f299, %f300;
	ld.global.nc.f32 	%f302, [%rd160+-8];
	add.f32 	%f303, %f301, %f302;
	sub.f32 	%f304, %f303, %f1;
	fma.rn.f32 	%f305, %f304, 0f3BBB989D, 0f3F000000;
	cvt.sat.f32.f32 	%f306, %f305;
	mov.f32 	%f307, 0f4B400001;
	mov.f32 	%f308, 0f437C0000;
	fma.rm.f32 	%f309, %f306, %f308, %f307;
	add.f32 	%f310, %f309, 0fCB40007F;
	neg.f32 	%f311, %f310;
	fma.rn.f32 	%f312, %f304, 0f3FB8AA3B, %f311;
	fma.rn.f32 	%f313, %f304, 0f32A57060, %f312;
	mov.b32 	%r171, %f309;
	shl.b32 	%r172, %r171, 23;
	mov.b32 	%f314, %r172;
	ex2.approx.ftz.f32 	%f315, %f313;
	mul.f32 	%f316, %f315, %f314;
	mul.f32 	%f317, %f2, %f316;
	atom.global.add.f32 	%f318, [%rd18], %f317;
	atom.global.add.f32 	%f319, [%rd164+-8], %f317;
	atom.global.add.f32 	%f320, [%rd190+-8], %f317;
	ld.shared.f32 	%f321, [%r27];
	ld.global.nc.f32 	%f322, [%rd158+-4];
	add.f32 	%f323, %f321, %f322;
	ld.global.nc.f32 	%f324, [%rd160+-4];
	add.f32 	%f325, %f323, %f324;
	sub.f32 	%f326, %f325, %f1;
	fma.rn.f32 	%f327, %f326, 0f3BBB989D, 0f3F000000;
	cvt.sat.f32.f32 	%f328, %f327;
	fma.rm.f32 	%f329, %f328, %f308, %f307;
	add.f32 	%f330, %f329, 0fCB40007F;
	neg.f32 	%f331, %f330;
	fma.rn.f32 	%f332, %f326, 0f3FB8AA3B, %f331;
	fma.rn.f32 	%f333, %f326, 0f32A57060, %f332;
	mov.b32 	%r173, %f329;
	shl.b32 	%r174, %r173, 23;
	mov.b32 	%f334, %r174;
	ex2.approx.ftz.f32 	%f335, %f333;
	mul.f32 	%f336, %f335, %f334;
	mul.f32 	%f337, %f2, %f336;
	atom.global.add.f32 	%f338, [%rd18], %f337;
	atom.global.add.f32 	%f339, [%rd164+-4], %f337;
	atom.global.add.f32 	%f340, [%rd190+-4], %f337;
	ld.shared.f32 	%f341, [%r27];
	ld.global.nc.f32 	%f342, [%rd158];
	add.f32 	%f343, %f341, %f342;
	ld.global.nc.f32 	%f344, [%rd160];
	add.f32 	%f345, %f343, %f344;
	sub.f32 	%f346, %f345, %f1;
	fma.rn.f32 	%f347, %f346, 0f3BBB989D, 0f3F000000;
	cvt.sat.f32.f32 	%f348, %f347;
	fma.rm.f32 	%f349, %f348, %f308, %f307;
	add.f32 	%f350, %f349, 0fCB40007F;
	neg.f32 	%f351, %f350;
	fma.rn.f32 	%f352, %f346, 0f3FB8AA3B, %f351;
	fma.rn.f32 	%f353, %f346, 0f32A57060, %f352;
	mov.b32 	%r175, %f349;
	shl.b32 	%r176, %r175, 23;
	mov.b32 	%f354, %r176;
	ex2.approx.ftz.f32 	%f355, %f353;
	mul.f32 	%f356, %f355, %f354;
	mul.f32 	%f357, %f2, %f356;
	atom.global.add.f32 	%f358, [%rd18], %f357;
	atom.global.add.f32 	%f359, [%rd164], %f357;
	atom.global.add.f32 	%f360, [%rd190], %f357;
	ld.shared.f32 	%f361, [%r27];
	ld.global.nc.f32 	%f362, [%rd158+4];
	add.f32 	%f363, %f361, %f362;
	ld.global.nc.f32 	%f364, [%rd160+4];
	add.f32 	%f365, %f363, %f364;
	sub.f32 	%f366, %f365, %f1;
	fma.rn.f32 	%f367, %f366, 0f3BBB989D, 0f3F000000;
	cvt.sat.f32.f32 	%f368, %f367;
	fma.rm.f32 	%f369, %f368, %f308, %f307;
	add.f32 	%f370, %f369, 0fCB40007F;
	neg.f32 	%f371, %f370;
	fma.rn.f32 	%f372, %f366, 0f3FB8AA3B, %f371;
	fma.rn.f32 	%f373, %f366, 0f32A57060, %f372;
	mov.b32 	%r177, %f369;
	shl.b32 	%r178, %r177, 23;
	mov.b32 	%f374, %r178;
	ex2.approx.ftz.f32 	%f375, %f373;
	mul.f32 	%f376, %f375, %f374;
	mul.f32 	%f377, %f2, %f376;
	atom.global.add.f32 	%f378, [%rd18], %f377;
	atom.global.add.f32 	%f379, [%rd164+4], %f377;
	atom.global.add.f32 	%f380, [%rd190+4], %f377;
	add.s32 	%r204, %r204, 4;
	add.s32 	%r203, %r203, 4;
	add.s32 	%r202, %r202, 4;
	add.s32 	%r201, %r201, 4;
	add.s64 	%rd190, %rd190, 16;
	setp.ne.s32 	%p20, %r204, 0;
	@%p20 bra 	$L__BB5_25;
$L__BB5_26:
	setp.eq.s32 	%p21, %r47, 0;
	@%p21 bra 	$L__BB5_31;
	setp.eq.s32 	%p22, %r47, 1;
	@%p22 bra 	$L__BB5_29;
	ld.shared.f32 	%f381, [%r27];
	add.s32 	%r179, %r45, %r206;
	mul.wide.s32 	%rd165, %r179, 4;
	add.s64 	%rd166, %rd2, %rd165;
	ld.global.nc.f32 	%f382, [%rd166];
	add.f32 	%f383, %f381, %f382;
	add.s32 	%r180, %r46, %r206;
	mul.wide.s32 	%rd167, %r180, 4;
	add.s64 	%rd168, %rd7, %rd167;
	ld.global.nc.f32 	%f384, [%rd168];
	add.f32 	%f385, %f383, %f384;
	sub.f32 	%f386, %f385, %f1;
	fma.rn.f32 	%f387, %f386, 0f3BBB989D, 0f3F000000;
	cvt.sat.f32.f32 	%f388, %f387;
	mov.f32 	%f389, 0f4B400001;
	mov.f32 	%f390, 0f437C0000;
	fma.rm.f32 	%f391, %f388, %f390, %f389;
	add.f32 	%f392, %f391, 0fCB40007F;
	neg.f32 	%f393, %f392;
	fma.rn.f32 	%f394, %f386, 0f3FB8AA3B, %f393;
	fma.rn.f32 	%f395, %f386, 0f32A57060, %f394;
	mov.b32 	%r181, %f391;
	shl.b32 	%r182, %r181, 23;
	mov.b32 	%f396, %r182;
	ex2.approx.ftz.f32 	%f397, %f395;
	mul.f32 	%f398, %f397, %f396;
	mul.f32 	%f399, %f2, %f398;
	atom.global.add.f32 	%f400, [%rd18], %f399;
	add.s32 	%r183, %r206, %r62;
	cvt.s64.s32 	%rd169, %r183;
	add.s64 	%rd170, %rd19, %rd169;
	shl.b64 	%rd171, %rd170, 2;
	add.s64 	%rd172, %rd8, %rd171;
	atom.global.add.f32 	%f401, [%rd172], %f399;
	cvt.u64.u32 	%rd173, %r206;
	add.s64 	%rd174, %rd20, %rd173;
	shl.b64 	%rd175, %rd174, 2;
	add.s64 	%rd176, %rd1, %rd175;
	atom.global.add.f32 	%f402, [%rd176], %f399;
	ld.shared.f32 	%f403, [%r27];
	ld.global.nc.f32 	%f404, [%rd166+4];
	add.f32 	%f405, %f403, %f404;
	ld.global.nc.f32 	%f406, [%rd168+4];
	add.f32 	%f407, %f405, %f406;
	sub.f32 	%f408, %f407, %f1;
	fma.rn.f32 	%f409, %f408, 0f3BBB989D, 0f3F000000;
	cvt.sat.f32.f32 	%f410, %f409;
	fma.rm.f32 	%f411, %f410, %f390, %f389;
	add.f32 	%f412, %f411, 0fCB40007F;
	neg.f32 	%f413, %f412;
	fma.rn.f32 	%f414, %f408, 0f3FB8AA3B, %f413;
	fma.rn.f32 	%f415, %f408, 0f32A57060, %f414;
	mov.b32 	%r184, %f411;
	shl.b32 	%r185, %r184, 23;
	mov.b32 	%f416, %r185;
	ex2.approx.ftz.f32 	%f417, %f415;
	mul.f32 	%f418, %f417, %f416;
	mul.f32 	%f419, %f2, %f418;
	atom.global.add.f32 	%f420, [%rd18], %f419;
	atom.global.add.f32 	%f421, [%rd172+4], %f419;
	atom.global.add.f32 	%f422, [%rd176+4], %f419;
	add.s32 	%r206, %r206, 2;
$L__BB5_29:
	and.b32  	%r186, %r63, 1;
	setp.eq.b32 	%p23, %r186, 1;
	not.pred 	%p24, %p23;
	@%p24 bra 	$L__BB5_31;
	ld.shared.f32 	%f423, [%r27];
	add.s32 	%r187, %r45, %r206;
	mul.wide.s32 	%rd177, %r187, 4;
	add.s64 	%rd178, %rd2, %rd177;
	ld.global.nc.f32 	%f424, [%rd178];
	add.f32 	%f425, %f423, %f424;
	add.s32 	%r188, %r46, %r206;
	mul.wide.s32 	%rd179, %r188, 4;
	add.s64 	%rd180, %rd7, %rd179;
	ld.global.nc.f32 	%f426, [%rd180];
	add.f32 	%f427, %f425, %f426;
	sub.f32 	%f428, %f427, %f1;
	fma.rn.f32 	%f429, %f428, 0f3BBB989D, 0f3F000000;
	cvt.sat.f32.f32 	%f430, %f429;
	mov.f32 	%f431, 0f4B400001;
	mov.f32 	%f432, 0f437C0000;
	fma.rm.f32 	%f433, %f430, %f432, %f431;
	add.f32 	%f434, %f433, 0fCB40007F;
	neg.f32 	%f435, %f434;
	fma.rn.f32 	%f436, %f428, 0f3FB8AA3B, %f435;
	fma.rn.f32 	%f437, %f428, 0f32A57060, %f436;
	mov.b32 	%r189, %f433;
	shl.b32 	%r190, %r189, 23;
	mov.b32 	%f438, %r190;
	ex2.approx.ftz.f32 	%f439, %f437;
	mul.f32 	%f440, %f439, %f438;
	mul.f32 	%f441, %f2, %f440;
	atom.global.add.f32 	%f442, [%rd18], %f441;
	add.s32 	%r191, %r206, %r62;
	cvt.s64.s32 	%rd181, %r191;
	add.s64 	%rd182, %rd19, %rd181;
	shl.b64 	%rd183, %rd182, 2;
	add.s64 	%rd184, %rd8, %rd183;
	atom.global.add.f32 	%f443, [%rd184], %f441;
	cvt.u64.u32 	%rd185, %r206;
	add.s64 	%rd186, %rd20, %rd185;
	shl.b64 	%rd187, %rd186, 2;
	add.s64 	%rd188, %rd1, %rd187;
	atom.global.add.f32 	%f444, [%rd188], %f441;
$L__BB5_31:
	ret;

}
	// .globl	_Z21kernel_backward_closeIfEvPKT_S2_PS0_S3_S3_S3_iiiiii
.visible .entry _Z21kernel_backward_closeIfEvPKT_S2_PS0_S3_S3_S3_iiiiii(
	.param .u64 .ptr .align 1 _Z21kernel_backward_closeIfEvPKT_S2_PS0_S3_S3_S3_iiiiii_param_0,
	.param .u64 .ptr .align 1 _Z21kernel_backward_closeIfEvPKT_S2_PS0_S3_S3_S3_iiiiii_param_1,
	.param .u64 .ptr .align 1 _Z21kernel_backward_closeIfEvPKT_S2_PS0_S3_S3_S3_iiiiii_param_2,
	.param .u64 .ptr .align 1 _Z21kernel_backward_closeIfEvPKT_S2_PS0_S3_S3_S3_iiiiii_param_3,
	.param .u64 .ptr .align 1 _Z21kernel_backward_closeIfEvPKT_S2_PS0_S3_S3_S3_iiiiii_param_4,
	.param .u64 .ptr .align 1 _Z21kernel_backward_closeIfEvPKT_S2_PS0_S3_S3_S3_iiiiii_param_5,
	.param .u32 _Z21kernel_backward_closeIfEvPKT_S2_PS0_S3_S3_S3_iiiiii_param_6,
	.param .u32 _Z21kernel_backward_closeIfEvPKT_S2_PS0_S3_S3_S3_iiiiii_param_7,
	.param .u32 _Z21kernel_backward_closeIfEvPKT_S2_PS0_S3_S3_S3_iiiiii_param_8,
	.param .u32 _Z21kernel_backward_closeIfEvPKT_S2_PS0_S3_S3_S3_iiiiii_param_9,
	.param .u32 _Z21kernel_backward_closeIfEvPKT_S2_PS0_S3_S3_S3_iiiiii_param_10,
	.param .u32 _Z21kernel_backward_closeIfEvPKT_S2_PS0_S3_S3_S3_iiiiii_param_11
)
{
	.reg .pred 	%p<32>;
	.reg .b32 	%r<185>;
	.reg .b32 	%f<306>;
	.reg .b64 	%rd<126>;
	// demoted variable
	.shared .align 4 .b8 _ZZ21kernel_backward_closeIfEvPKT_S2_PS0_S3_S3_S3_iiiiiiE4left[800];
	// demoted variable
	.shared .align 4 .b8 _ZZ21kernel_backward_closeIfEvPKT_S2_PS0_S3_S3_S3_iiiiiiE5right[800];
	ld.param.u64 	%rd25, [_Z21kernel_backward_closeIfEvPKT_S2_PS0_S3_S3_S3_iiiiii_param_0];
	ld.param.u64 	%rd26, [_Z21kernel_backward_closeIfEvPKT_S2_PS0_S3_S3_S3_iiiiii_param_1];
	ld.param.u64 	%rd27, [_Z21kernel_backward_closeIfEvPKT_S2_PS0_S3_S3_S3_iiiiii_param_2];
	ld.param.u64 	%rd30, [_Z21kernel_backward_closeIfEvPKT_S2_PS0_S3_S3_S3_iiiiii_param_3];
	ld.param.u64 	%rd28, [_Z21kernel_backward_closeIfEvPKT_S2_PS0_S3_S3_S3_iiiiii_param_4];
	ld.param.u64 	%rd29, [_Z21kernel_backward_closeIfEvPKT_S2_PS0_S3_S3_S3_iiiiii_param_5];
	ld.param.u32 	%r51, [_Z21kernel_backward_closeIfEvPKT_S2_PS0_S3_S3_S3_iiiiii_param_7];
	ld.param.u32 	%r55, [_Z21kernel_backward_closeIfEvPKT_S2_PS0_S3_S3_S3_iiiiii_param_8];
	ld.param.u32 	%r52, [_Z21kernel_backward_closeIfEvPKT_S2_PS0_S3_S3_S3_iiiiii_param_9];
	ld.param.u32 	%r53, [_Z21kernel_backward_closeIfEvPKT_S2_PS0_S3_S3_S3_iiiiii_param_10];
	ld.param.u32 	%r54, [_Z21kernel_backward_closeIfEvPKT_S2_PS0_S3_S3_S3_iiiiii_param_11];
	cvta.to.global.u64 	%rd1, %rd30;
	mov.u32 	%r173, %ctaid.y;
	mov.u32 	%r2, %tid.x;
	add.s32 	%r3, %r53, %r52;
	add.s32 	%r4, %r55, %r173;
	setp.ge.s32 	%p1, %r4, %r51;
	@%p1 bra 	$L__BB6_46;
	cvta.to.global.u64 	%rd2, %rd28;
	cvta.to.global.u64 	%rd31, %rd29;
	cvta.to.global.u64 	%rd32, %rd25;
	cvta.to.global.u64 	%rd33, %rd27;
	mov.u32 	%r56, %ctaid.z;
	mov.u32 	%r57, %ctaid.x;
	mul.lo.s32 	%r58, %r51, %r57;
	mul.lo.s32 	%r59, %r58, %r51;
	mul.lo.s32 	%r60, %r59, %r52;
	cvt.s64.s32 	%rd3, %r60;
	mul.wide.s32 	%rd34, %r60, 4;
	add.s64 	%rd4, %rd2, %rd34;
	mul.lo.s32 	%r61, %r51, %r51;
	mul.lo.s32 	%r62, %r61, %r59;
	mul.lo.s32 	%r63, %r62, %r54;
	mul.wide.s32 	%rd35, %r63, 4;
	add.s64 	%rd5, %rd31, %rd35;
	mul.lo.s32 	%r64, %r52, %r57;
	mul.lo.s32 	%r65, %r64, %r54;
	mul.lo.s32 	%r66, %r65, %r3;
	cvt.s64.s32 	%rd36, %r66;
	mul.lo.s32 	%r67, %r54, %r56;
	mul.lo.s32 	%r68, %r67, %r3;
	cvt.s64.s32 	%rd37, %r68;
	add.s64 	%rd38, %rd36, %rd37;
	shl.b64 	%rd39, %rd38, 2;
	add.s64 	%rd6, %rd32, %rd39;
	sub.s32 	%r69, %r58, %r57;
	mul.lo.s32 	%r70, %r69, %r53;
	cvt.s64.s32 	%rd7, %r70;
	add.s64 	%rd8, %rd33, %rd39;
	mul.lo.s32 	%r71, %r61, %r51;
	mul.lo.s32 	%r5, %r71, %r54;
	mul.lo.s32 	%r6, %r54, %r61;
	mul.lo.s32 	%r7, %r54, %r51;
	mad.lo.s32 	%r72, %r51, %r173, %r4;
	mad.lo.s32 	%r73, %r72, %r52, %r56;
	mul.wide.s32 	%rd40, %r73, 4;
	add.s64 	%rd41, %rd4, %rd40;
	ld.global.f32 	%f1, [%rd41];
	mad.lo.s32 	%r74, %r4, %r51, %r173;
	mad.lo.s32 	%r75, %r74, %r52, %r56;
	mul.wide.s32 	%rd42, %r75, 4;
	add.s64 	%rd43, %rd4, %rd42;
	ld.global.f32 	%f2, [%rd43];
	add.s32 	%r172, %r173, 1;
	add.s32 	%r9, %r4, -1;
	setp.ge.s32 	%p2, %r172, %r9;
	@%p2 bra 	$L__BB6_46;
	mul.lo.s32 	%r76, %r54, %r4;
	add.s32 	%r77, %r76, %r2;
	mad.lo.s32 	%r10, %r5, %r173, %r77;
	shl.b32 	%r78, %r2, 2;
	mov.u32 	%r79, _ZZ21kernel_backward_closeIfEvPKT_S2_PS0_S3_S3_S3_iiiiiiE4left;
	add.s32 	%r11, %r79, %r78;
	mul.lo.s32 	%r80, %r3, %r2;
	cvt.s64.s32 	%rd9, %r80;
	mul.lo.s32 	%r81, %r6, %r173;
	cvt.s64.s32 	%rd44, %r81;
	cvt.s64.s32 	%rd45, %r76;
	cvt.u64.u32 	%rd46, %r2;
	add.s64 	%rd47, %rd45, %rd46;
	add.s64 	%rd10, %rd47, %rd44;
	mul.lo.s32 	%r12, %r52, %r51;
	and.b32  	%r13, %r52, 3;
	and.b32  	%r14, %r52, 2147483644;
	and.b32  	%r15, %r53, 2147483644;
	shl.b32 	%r16, %r54, 2;
	shl.b64 	%rd48, %rd3, 2;
	add.s64 	%rd11, %rd2, %rd48;
	cvta.to.global.u64 	%rd12, %rd26;
	bra.uni 	$L__BB6_4;
$L__BB6_3:
	add.s32 	%r172, %r173, 1;
	setp.eq.s32 	%p31, %r172, %r9;
	@%p31 bra 	$L__BB6_46;
$L__BB6_4:
	mov.u32 	%r19, %r173;
	mov.u32 	%r173, %r172;
	add.s32 	%r20, %r19, 2;
	setp.ge.s32 	%p3, %r20, %r4;
	@%p3 bra 	$L__BB6_3;
	mul.lo.s32 	%r21, %r173, %r51;
	mul.lo.s32 	%r82, %r173, %r5;
	cvt.s64.s32 	%rd49, %r82;
	add.s64 	%rd13, %rd10, %rd49;
	mul.lo.s32 	%r83, %r173, %r52;
	cvt.u64.u32 	%rd14, %r83;
	mul.lo.s32 	%r22, %r173, %r53;
	mul.lo.s32 	%r84, %r20, %r7;
	cvt.s64.s32 	%rd50, %r84;
	add.s64 	%rd51, %rd13, %rd50;
	shl.b64 	%rd52, %rd51, 2;
	add.s64 	%rd15, %rd5, %rd52;
	cvt.u64.u32 	%rd53, %r22;
	add.s64 	%rd16, %rd53, %rd7;
	mad.lo.s32 	%r85, %r173, %r6, %r10;
	mov.u32 	%r174, %r20;
$L__BB6_6:
	mul.lo.s32 	%r24, %r174, %r7;
	add.s32 	%r86, %r85, %r24;
	mul.wide.s32 	%rd54, %r86, 4;
	add.s64 	%rd55, %rd5, %rd54;
	ld.global.f32 	%f10, [%rd55];
	st.shared.f32 	[%r11], %f10;
	bar.sync 	0;
	setp.eq.s32 	%p4, %r174, %r20;
	@%p4 bra 	$L__BB6_19;
	setp.ge.s32 	%p5, %r2, %r52;
	@%p5 bra 	$L__BB6_10;
	shl.b32 	%r87, %r2, 2;
	mov.u32 	%r88, _ZZ21kernel_backward_closeIfEvPKT_S2_PS0_S3_S3_S3_iiiiiiE5right;
	add.s32 	%r178, %r88, %r87;
	add.s32 	%r89, %r174, %r21;
	mad.lo.s32 	%r177, %r89, %r52, %r2;
	mov.u32 	%r179, %r2;
$L__BB6_9:
	mul.wide.s32 	%rd56, %r177, 4;
	add.s64 	%rd57, %rd11, %rd56;
	ld.global.f32 	%f11, [%rd57];
	st.shared.f32 	[%r178], %f11;
	add.s32 	%r179, %r179, %r54;
	add.s32 	%r178, %r178, %r16;
	add.s32 	%r177, %r177, %r54;
	setp.lt.s32 	%p6, %r179, %r52;
	@%p6 bra 	$L__BB6_9;
$L__BB6_10:
	setp.lt.s32 	%p7, %r52, 1;
	bar.sync 	0;
	@%p7 bra 	$L__BB6_45;
	setp.lt.u32 	%p8, %r52, 4;
	cvt.s64.s32 	%rd58, %r24;
	add.s64 	%rd59, %rd13, %rd58;
	shl.b64 	%rd60, %rd59, 2;
	add.s64 	%rd20, %rd5, %rd60;
	mul.lo.s32 	%r91, %r12, %r174;
	cvt.s64.s32 	%rd61, %r91;
	add.s64 	%rd21, %rd61, %rd14;
	mov.b32 	%r184, 0;
	@%p8 bra 	$L__BB6_14;
	mov.b32 	%r180, 0;
$L__BB6_13:
	.pragma "nounroll";
	cvt.u32.u64 	%r93, %rd9;
	ld.shared.f32 	%f12, [%r11];
	shl.b32 	%r94, %r180, 2;
	mov.u32 	%r95, _ZZ21kernel_backward_closeIfEvPKT_S2_PS0_S3_S3_S3_iiiiiiE5right;
	add.s32 	%r96, %r95, %r94;
	ld.shared.f32 	%f13, [%r96];
	add.f32 	%f14, %f12, %f13;
	add.s32 	%r97, %r180, %r93;
	mul.wide.s32 	%rd62, %r97, 4;
	add.s64 	%rd63, %rd6, %rd62;
	ld.global.nc.f32 	%f15, [%rd63];
	add.f32 	%f16, %f14, %f15;
	sub.f32 	%f17, %f16, %f1;
	fma.rn.f32 	%f18, %f17, 0f3BBB989D, 0f3F000000;
	cvt.sat.f32.f32 	%f19, %f18;
	mov.f32 	%f20, 0f4B400001;
	mov.f32 	%f21, 0f437C0000;
	fma.rm.f32 	%f22, %f19, %f21, %f20;
	add.f32 	%f23, %f22, 0fCB40007F;
	neg.f32 	%f24, %f23;
	fma.rn.f32 	%f25, %f17, 0f3FB8AA3B, %f24;
	fma.rn.f32 	%f26, %f17, 0f32A57060, %f25;
	mov.b32 	%r98, %f22;
	shl.b32 	%r99, %r98, 23;
	mov.b32 	%f27, %r99;
	ex2.approx.ftz.f32 	%f28, %f26;
	mul.f32 	%f29, %f28, %f27;
	mul.f32 	%f30, %f2, %f29;
	cvt.u64.u32 	%rd64, %r180;
	add.s64 	%rd65, %rd64, %rd9;
	shl.b64 	%rd66, %rd65, 2;
	add.s64 	%rd67, %rd8, %rd66;
	atom.global.add.f32 	%f31, [%rd67], %f30;
	atom.global.add.f32 	%f32, [%rd20], %f30;
	add.s64 	%rd68, %rd21, %rd3;
	add.s64 	%rd69, %rd68, %rd64;
	shl.b64 	%rd70, %rd69, 2;
	add.s64 	%rd71, %rd2, %rd70;
	atom.global.add.f32 	%f33, [%rd71], %f30;
	ld.shared.f32 	%f34, [%r11];
	ld.shared.f32 	%f35, [%r96+4];
	add.f32 	%f36, %f34, %f35;
	ld.global.nc.f32 	%f37, [%rd63+4];
	add.f32 	%f38, %f36, %f37;
	sub.f32 	%f39, %f38, %f1;
	fma.rn.f32 	%f40, %f39, 0f3BBB989D, 0f3F000000;
	cvt.sat.f32.f32 	%f41, %f40;
	fma.rm.f32 	%f42, %f41, %f21, %f20;
	add.f32 	%f43, %f42, 0fCB40007F;
	neg.f32 	%f44, %f43;
	fma.rn.f32 	%f45, %f39, 0f3FB8AA3B, %f44;
	fma.rn.f32 	%f46, %f39, 0f32A57060, %f45;
	mov.b32 	%r100, %f42;
	shl.b32 	%r101, %r100, 23;
	mov.b32 	%f47, %r101;
	ex2.approx.ftz.f32 	%f48, %f46;
	mul.f32 	%f49, %f48, %f47;
	mul.f32 	%f50, %f2, %f49;
	atom.global.add.f32 	%f51, [%rd67+4], %f50;
	atom.global.add.f32 	%f52, [%rd20], %f50;
	atom.global.add.f32 	%f53, [%rd71+4], %f50;
	ld.shared.f32 	%f54, [%r11];
	ld.shared.f32 	%f55, [%r96+8];
	add.f32 	%f56, %f54, %f55;
	ld.global.nc.f32 	%f57, [%rd63+8];
	add.f32 	%f58, %f56, %f57;
	sub.f32 	%f59, %f58, %f1;
	fma.rn.f32 	%f60, %f59, 0f3BBB989D, 0f3F000000;
	cvt.sat.f32.f32 	%f61, %f60;
	fma.rm.f32 	%f62, %f61, %f21, %f20;
	add.f32 	%f63, %f62, 0fCB40007F;
	neg.f32 	%f64, %f63;
	fma.rn.f32 	%f65, %f59, 0f3FB8AA3B, %f64;
	fma.rn.f32 	%f66, %f59, 0f32A57060, %f65;
	mov.b32 	%r102, %f62;
	shl.b32 	%r103, %r102, 23;
	mov.b32 	%f67, %r103;
	ex2.approx.ftz.f32 	%f68, %f66;
	mul.f32 	%f69, %f68, %f67;
	mul.f32 	%f70, %f2, %f69;
	atom.global.add.f32 	%f71, [%rd67+8], %f70;
	atom.global.add.f32 	%f72, [%rd20], %f70;
	atom.global.add.f32 	%f73, [%rd71+8], %f70;
	ld.shared.f32 	%f74, [%r11];
	ld.shared.f32 	%f75, [%r96+12];
	add.f32 	%f76, %f74, %f75;
	ld.global.nc.f32 	%f77, [%rd63+12];
	add.f32 	%f78, %f76, %f77;
	sub.f32 	%f79, %f78, %f1;
	fma.rn.f32 	%f80, %f79, 0f3BBB989D, 0f3F000000;
	cvt.sat.f32.f32 	%f81, %f80;
	fma.rm.f32 	%f82, %f81, %f21, %f20;
	add.f32 	%f83, %f82, 0fCB40007F;
	neg.f32 	%f84, %f83;
	fma.rn.f32 	%f85, %f79, 0f3FB8AA3B, %f84;
	fma.rn.f32 	%f86, %f79, 0f32A57060, %f85;
	mov.b32 	%r104, %f82;
	shl.b32 	%r105, %r104, 23;
	mov.b32 	%f87, %r105;
	ex2.approx.ftz.f32 	%f88, %f86;
	mul.f32 	%f89, %f88, %f87;
	mul.f32 	%f90, %f2, %f89;
	atom.global.add.f32 	%f91, [%rd67+12], %f90;
	atom.global.add.f32 	%f92, [%rd20], %f90;
	atom.global.add.f32 	%f93, [%rd71+12], %f90;
	add.s32 	%r180, %r180, 4;
	setp.eq.s32 	%p9, %r180, %r14;
	mov.u32 	%r184, %r14;
	@%p9 bra 	$L__BB6_14;
	bra.uni 	$L__BB6_13;
$L__BB6_14:
	setp.eq.s32 	%p10, %r13, 0;
	@%p10 bra 	$L__BB6_45;
	setp.eq.s32 	%p11, %r13, 1;
	@%p11 bra 	$L__BB6_17;
	cvt.u32.u64 	%r106, %rd9;
	ld.shared.f32 	%f94, [%r11];
	shl.b32 	%r107, %r184, 2;
	mov.u32 	%r108, _ZZ21kernel_backward_closeIfEvPKT_S2_PS0_S3_S3_S3_iiiiiiE5right;
	add.s32 	%r109, %r108, %r107;
	ld.shared.f32 	%f95, [%r109];
	add.f32 	%f96, %f94, %f95;
	add.s32 	%r110, %r184, %r106;
	mul.wide.s32 	%rd72, %r110, 4;
	add.s64 	%rd73, %rd6, %rd72;
	ld.global.nc.f32 	%f97, [%rd73];
	add.f32 	%f98, %f96, %f97;
	sub.f32 	%f99, %f98, %f1;
	fma.rn.f32 	%f100, %f99, 0f3BBB989D, 0f3F000000;
	cvt.sat.f32.f32 	%f101, %f100;
	mov.f32 	%f102, 0f4B400001;
	mov.f32 	%f103, 0f437C0000;
	fma.rm.f32 	%f104, %f101, %f103, %f102;
	add.f32 	%f105, %f104, 0fCB40007F;
	neg.f32 	%f106, %f105;
	fma.rn.f32 	%f107, %f99, 0f3FB8AA3B, %f106;
	fma.rn.f32 	%f108, %f99, 0f32A57060, %f107;
	mov.b32 	%r111, %f104;
	shl.b32 	%r112, %r111, 23;
	mov.b32 	%f109, %r112;
	ex2.approx.ftz.f32 	%f110, %f108;
	mul.f32 	%f111, %f110, %f109;
	mul.f32 	%f112, %f2, %f111;
	cvt.u64.u32 	%rd74, %r184;
	add.s64 	%rd75, %rd74, %rd9;
	shl.b64 	%rd76, %rd75, 2;
	add.s64 	%rd77, %rd8, %rd76;
	atom.global.add.f32 	%f113, [%rd77], %f112;
	atom.global.add.f32 	%f114, [%rd20], %f112;
	add.s64 	%rd78, %rd21, %rd74;
	shl.b64 	%rd79, %rd78, 2;
	add.s64 	%rd80, %rd4, %rd79;
	atom.global.add.f32 	%f115, [%rd80], %f112;
	ld.shared.f32 	%f116, [%r11];
	ld.shared.f32 	%f117, [%r109+4];
	add.f32 	%f118, %f116, %f117;
	ld.global.nc.f32 	%f119, [%rd73+4];
	add.f32 	%f120, %f118, %f119;
	sub.f32 	%f121, %f120, %f1;
	fma.rn.f32 	%f122, %f121, 0f3BBB989D, 0f3F000000;
	cvt.sat.f32.f32 	%f123, %f122;
	fma.rm.f32 	%f124, %f123, %f103, %f102;
	add.f32 	%f125, %f124, 0fCB40007F;
	neg.f32 	%f126, %f125;
	fma.rn.f32 	%f127, %f121, 0f3FB8AA3B, %f126;
	fma.rn.f32 	%f128, %f121, 0f32A57060, %f127;
	mov.b32 	%r113, %f124;
	shl.b32 	%r114, %r113, 23;
	mov.b32 	%f129, %r114;
	ex2.approx.ftz.f32 	%f130, %f128;
	mul.f32 	%f131, %f130, %f129;
	mul.f32 	%f132, %f2, %f131;
	atom.global.add.f32 	%f133, [%rd77+4], %f132;
	atom.global.add.f32 	%f134, [%rd20], %f132;
	atom.global.add.f32 	%f135, [%rd80+4], %f132;
	add.s32 	%r184, %r184, 2;
$L__BB6_17:
	and.b32  	%r115, %r52, 1;
	setp.eq.b32 	%p12, %r115, 1;
	not.pred 	%p13, %p12;
	@%p13 bra 	$L__BB6_45;
	cvt.u32.u64 	%r116, %rd9;
	ld.shared.f32 	%f136, [%r11];
	shl.b32 	%r117, %r184, 2;
	mov.u32 	%r118, _ZZ21kernel_backward_closeIfEvPKT_S2_PS0_S3_S3_S3_iiiiiiE5right;
	add.s32 	%r119, %r118, %r117;
	ld.shared.f32 	%f137, [%r119];
	add.f32 	%f138, %f136, %f137;
	add.s32 	%r120, %r184, %r116;
	mul.wide.s32 	%rd81, %r120, 4;
	add.s64 	%rd82, %rd6, %rd81;
	ld.global.nc.f32 	%f139, [%rd82];
	add.f32 	%f140, %f138, %f139;
	sub.f32 	%f141, %f140, %f1;
	fma.rn.f32 	%f142, %f141, 0f3BBB989D, 0f3F000000;
	cvt.sat.f32.f32 	%f143, %f142;
	mov.f32 	%f144, 0f4B400001;
	mov.f32 	%f145, 0f437C0000;
	fma.rm.f32 	%f146, %f143, %f145, %f144;
	add.f32 	%f147, %f146, 0fCB40007F;
	neg.f32 	%f148, %f147;
	fma.rn.f32 	%f149, %f141, 0f3FB8AA3B, %f148;
	fma.rn.f32 	%f150, %f141, 0f32A57060, %f149;
	mov.b32 	%r121, %f146;
	shl.b32 	%r122, %r121, 23;
	mov.b32 	%f151, %r122;
	ex2.approx.ftz.f32 	%f152, %f150;
	mul.f32 	%f153, %f152, %f151;
	mul.f32 	%f154, %f2, %f153;
	cvt.u64.u32 	%rd83, %r184;
	add.s64 	%rd84, %rd83, %rd9;
	shl.b64 	%rd85, %rd84, 2;
	add.s64 	%rd86, %rd8, %rd85;
	atom.global.add.f32 	%f155, [%rd86], %f154;
	atom.global.add.f32 	%f156, [%rd20], %f154;
	add.s64 	%rd87, %rd21, %rd83;
	shl.b64 	%rd88, %rd87, 2;
	add.s64 	%rd89, %rd4, %rd88;
	atom.global.add.f32 	%f157, [%rd89], %f154;
	bra.uni 	$L__BB6_45;
$L__BB6_19:
	setp.ge.s32 	%p14, %r2, %r53;
	@%p14 bra 	$L__BB6_22;
	mov.u32 	%r175, %r2;
$L__BB6_21:
	add.s32 	%r123, %r175, %r22;
	cvt.s64.s32 	%rd90, %r123;
	add.s64 	%rd91, %rd90, %rd7;
	shl.b64 	%rd92, %rd91, 2;
	add.s64 	%rd93, %rd12, %rd92;
	ld.global.nc.f32 	%f158, [%rd93];
	shl.b32 	%r124, %r175, 2;
	mov.u32 	%r125, _ZZ21kernel_backward_closeIfEvPKT_S2_PS0_S3_S3_S3_iiiiiiE5right;
	add.s32 	%r126, %r125, %r124;
	st.shared.f32 	[%r126], %f158;
	add.s32 	%r175, %r175, %r54;
	setp.lt.s32 	%p15, %r175, %r53;
	@%p15 bra 	$L__BB6_21;
$L__BB6_22:
	setp.lt.s32 	%p16, %r53, 1;
	bar.sync 	0;
	@%p16 bra 	$L__BB6_45;
	setp.lt.u32 	%p17, %r53, 4;
	mov.b32 	%r182, 0;
	@%p17 bra 	$L__BB6_34;
	mov.b32 	%r176, 0;
$L__BB6_25:
	.pragma "nounroll";
	cvt.u32.u64 	%r129, %rd9;
	ld.shared.f32 	%f159, [%r11];
	shl.b32 	%r130, %r176, 2;
	mov.u32 	%r131, _ZZ21kernel_backward_closeIfEvPKT_S2_PS0_S3_S3_S3_iiiiiiE5right;
	add.s32 	%r30, %r131, %r130;
	ld.shared.f32 	%f160, [%r30];
	add.f32 	%f161, %f159, %f160;
	add.s32 	%r132, %r176, %r52;
	add.s32 	%r31, %r132, %r129;
	mul.wide.s32 	%rd94, %r31, 4;
	add.s64 	%rd17, %rd6, %rd94;
	ld.global.nc.f32 	%f162, [%rd17];
	add.f32 	%f163, %f161, %f162;
	sub.f32 	%f164, %f163, %f1;
	fma.rn.f32 	%f165, %f164, 0f3BBB989D, 0f3F000000;
	cvt.sat.f32.f32 	%f166, %f165;
	mov.f32 	%f167, 0f4B400001;
	mov.f32 	%f168, 0f437C0000;
	fma.rm.f32 	%f169, %f166, %f168, %f167;
	add.f32 	%f170, %f169, 0fCB40007F;
	neg.f32 	%f171, %f170;
	fma.rn.f32 	%f172, %f164, 0f3FB8AA3B, %f171;
	fma.rn.f32 	%f173, %f164, 0f32A57060, %f172;
	mov.b32 	%r133, %f169;
	shl.b32 	%r134, %r133, 23;
	mov.b32 	%f174, %r134;
	ex2.approx.ftz.f32 	%f175, %f173;
	mul.f32 	%f3, %f175, %f174;
	setp.leu.f32 	%p18, %f3, 0f3F800000;
	@%p18 bra 	$L__BB6_27;
	mov.u64 	%rd95, $str;
	cvta.global.u64 	%rd96, %rd95;
	{ // callseq 0, 0
	.param .b64 param0;
	st.param.b64 	[param0], %rd96;
	.param .b64 param1;
	st.param.b64 	[param1], 0;
	.param .b32 retval0;
	call.uni (retval0), 
	vprintf, 
	(
	param0, 
	param1
	);
	ld.param.b32 	%r135, [retval0];
	} // callseq 0
$L__BB6_27:
	mul.f32 	%f176, %f2, %f3;
	add.s64 	%rd18, %rd8, %rd94;
	atom.global.add.f32 	%f177, [%rd18], %f176;
	atom.global.add.f32 	%f178, [%rd15], %f176;
	cvt.u64.u32 	%rd98, %r176;
	add.s64 	%rd99, %rd16, %rd98;
	shl.b64 	%rd100, %rd99, 2;
	add.s64 	%rd19, %rd1, %rd100;
	atom.global.add.f32 	%f179, [%rd19], %f176;
	ld.shared.f32 	%f180, [%r11];
	ld.shared.f32 	%f181, [%r30+4];
	add.f32 	%f182, %f180, %f181;
	ld.global.nc.f32 	%f183, [%rd17+4];
	add.f32 	%f184, %f182, %f183;
	sub.f32 	%f185, %f184, %f1;
	fma.rn.f32 	%f186, %f185, 0f3BBB989D, 0f3F000000;
	cvt.sat.f32.f32 	%f187, %f186;
	mov.f32 	%f188, 0f4B400001;
	mov.f32 	%f189, 0f437C0000;
	fma.rm.f32 	%f190, %f187, %f189, %f188;
	add.f32 	%f191, %f190, 0fCB40007F;
	neg.f32 	%f192, %f191;
	fma.rn.f32 	%f193, %f185, 0f3FB8AA3B, %f192;
	fma.rn.f32 	%f194, %f185, 0f32A57060, %f193;
	mov.b32 	%r137, %f190;
	shl.b32 	%r138, %r137, 23;
	mov.b32 	%f195, %r138;
	ex2.approx.ftz.f32 	%f196, %f194;
	mul.f32 	%f4, %f196, %f195;
	setp.leu.f32 	%p19, %f4, 0f3F800000;
	@%p19 bra 	$L__BB6_29;
	mov.u64 	%rd101, $str;
	cvta.global.u64 	%rd102, %rd101;
	{ // callseq 1, 0
	.param .b64 param0;
	st.param.b64 	[param0], %rd102;
	.param .b64 param1;
	st.param.b64 	[param1], 0;
	.param .b32 retval0;
	call.uni (retval0), 
	vprintf, 
	(
	param0, 
	param1
	);
	ld.param.b32 	%r139, [retval0];
	} // callseq 1
$L__BB6_29:
	mul.f32 	%f197, %f2, %f4;
	atom.global.add.f32 	%f198, [%rd18+4], %f197;
	atom.global.add.f32 	%f199, [%rd15], %f197;
	atom.global.add.f32 	%f200, [%rd19+4], %f197;
	ld.shared.f32 	%f201, [%r11];
	ld.shared.f32 	%f202, [%r30+8];
	add.f32 	%f203, %f201, %f202;
	ld.global.nc.f32 	%f204, [%rd17+8];
	add.f32 	%f205, %f203, %f204;
	sub.f32 	%f206, %f205, %f1;
	fma.rn.f32 	%f207, %f206, 0f3BBB989D, 0f3F000000;
	cvt.sat.f32.f32 	%f208, %f207;
	mov.f32 	%f209, 0f4B400001;
	mov.f32 	%f210, 0f437C0000;
	fma.rm.f32 	%f211, %f208, %f210, %f209;
	add.f32 	%f212, %f211, 0fCB40007F;
	neg.f32 	%f213, %f212;
	fma.rn.f32 	%f214, %f206, 0f3FB8AA3B, %f213;
	fma.rn.f32 	%f215, %f206, 0f32A57060, %f214;
	mov.b32 	%r141, %f211;
	shl.b32 	%r142, %r141, 23;
	mov.b32 	%f216, %r142;
	ex2.approx.ftz.f32 	%f217, %f215;
	mul.f32 	%f5, %f217, %f216;
	setp.leu.f32 	%p20, %f5, 0f3F800000;
	@%p20 bra 	$L__BB6_31;
	mov.u64 	%rd103, $str;
	cvta.global.u64 	%rd104, %rd103;
	{ // callseq 2, 0
	.param .b64 param0;
	st.param.b64 	[param0], %rd104;
	.param .b64 param1;
	st.param.b64 	[param1], 0;
	.param .b32 retval0;
	call.uni (retval0), 
	vprintf, 
	(
	param0, 
	param1
	);
	ld.param.b32 	%r143, [retval0];
	} // callseq 2
$L__BB6_31:
	mul.f32 	%f218, %f2, %f5;
	atom.global.add.f32 	%f219, [%rd18+8], %f218;
	atom.global.add.f32 	%f220, [%rd15], %f218;
	atom.global.add.f32 	%f221, [%rd19+8], %f218;
	ld.shared.f32 	%f222, [%r11];
	ld.shared.f32 	%f223, [%r30+12];
	add.f32 	%f224, %f222, %f223;
	ld.global.nc.f32 	%f225, [%rd17+12];
	add.f32 	%f226, %f224, %f225;
	sub.f32 	%f227, %f226, %f1;
	fma.rn.f32 	%f228, %f227, 0f3BBB989D, 0f3F000000;
	cvt.sat.f32.f32 	%f229, %f228;
	mov.f32 	%f230, 0f4B400001;
	mov.f32 	%f231, 0f437C0000;
	fma.rm.f32 	%f232, %f229, %f231, %f230;
	add.f32 	%f233, %f232, 0fCB40007F;
	neg.f32 	%f234, %f233;
	fma.rn.f32 	%f235, %f227, 0f3FB8AA3B, %f234;
	fma.rn.f32 	%f236, %f227, 0f32A57060, %f235;
	mov.b32 	%r145, %f232;
	shl.b32 	%r146, %r145, 23;
	mov.b32 	%f237, %r146;
	ex2.approx.ftz.f32 	%f238, %f236;
	mul.f32 	%f6, %f238, %f237;
	setp.leu.f32 	%p21, %f6, 0f3F800000;
	@%p21 bra 	$L__BB6_33;
	mov.u64 	%rd105, $str;
	cvta.global.u64 	%rd106, %rd105;
	{ // callseq 3, 0
	.param .b64 param0;
	st.param.b64 	[param0], %rd106;
	.param .b64 param1;
	st.param.b64 	[param1], 0;
	.param .b32 retval0;
	call.uni (retval0), 
	vprintf, 
	(
	param0, 
	param1
	);
	ld.param.b32 	%r147, [retval0];
	} // callseq 3
$L__BB6_33:
	mul.f32 	%f239, %f2, %f6;
	atom.global.add.f32 	%f240, [%rd18+12], %f239;
	atom.global.add.f32 	%f241, [%rd15], %f239;
	atom.global.add.f32 	%f242, [%rd19+12], %f239;
	add.s32 	%r176, %r176, 4;
	setp.eq.s32 	%p22, %r176, %r15;
	mov.u32 	%r182, %r15;
	@%p22 bra 	$L__BB6_34;
	bra.uni 	$L__BB6_25;
$L__BB6_34:
	and.b32  	%r149, %r53, 3;
	setp.eq.s32 	%p23, %r149, 0;
	@%p23 bra 	$L__BB6_45;
	setp.eq.s32 	%p24, %r149, 1;
	@%p24 bra 	$L__BB6_41;
	cvt.u32.u64 	%r150, %rd9;
	ld.shared.f32 	%f243, [%r11];
	shl.b32 	%r151, %r182, 2;
	mov.u32 	%r152, _ZZ21kernel_backward_closeIfEvPKT_S2_PS0_S3_S3_S3_iiiiiiE5right;
	add.s32 	%r42, %r152, %r151;
	ld.shared.f32 	%f244, [%r42];
	add.f32 	%f245, %f243, %f244;
	add.s32 	%r153, %r182, %r52;
	add.s32 	%r43, %r153, %r150;
	mul.wide.s32 	%rd107, %r43, 4;
	add.s64 	%rd22, %rd6, %rd107;
	ld.global.nc.f32 	%f246, [%rd22];
	add.f32 	%f247, %f245, %f246;
	sub.f32 	%f248, %f247, %f1;
	fma.rn.f32 	%f249, %f248, 0f3BBB989D, 0f3F000000;
	cvt.sat.f32.f32 	%f250, %f249;
	mov.f32 	%f251, 0f4B400001;
	mov.f32 	%f252, 0f437C0000;
	fma.rm.f32 	%f253, %f250, %f252, %f251;
	add.f32 	%f254, %f253, 0fCB40007F;
	neg.f32 	%f255, %f254;
	fma.rn.f32 	%f256, %f248, 0f3FB8AA3B, %f255;
	fma.rn.f32 	%f257, %f248, 0f32A57060, %f256;
	mov.b32 	%r154, %f253;
	shl.b32 	%r155, %r154, 23;
	mov.b32 	%f258, %r155;
	ex2.approx.ftz.f32 	%f259, %f257;
	mul.f32 	%f7, %f259, %f258;
	setp.leu.f32 	%p25, %f7, 0f3F800000;
	@%p25 bra 	$L__BB6_38;
	mov.u64 	%rd108, $str;
	cvta.global.u64 	%rd109, %rd108;
	{ // callseq 4, 0
	.param .b64 param0;
	st.param.b64 	[param0], %rd109;
	.param .b64 param1;
	st.param.b64 	[param1], 0;
	.param .b32 retval0;
	call.uni (retval0), 
	vprintf, 
	(
	param0, 
	param1
	);
	ld.param.b32 	%r156, [retval0];
	} // callseq 4
$L__BB6_38:
	mul.f32 	%f260, %f2, %f7;
	add.s64 	%rd23, %rd8, %rd107;
	atom.global.add.f32 	%f261, [%rd23], %f260;
	atom.global.add.f32 	%f262, [%rd15], %f260;
	cvt.u64.u32 	%rd111, %r182;
	add.s64 	%rd112, %rd16, %rd111;
	shl.b64 	%rd113, %rd112, 2;
	add.s64 	%rd24, %rd1, %rd113;
	atom.global.add.f32 	%f263, [%rd24], %f260;
	ld.shared.f32 	%f264, [%r11];
	ld.shared.f32 	%f265, [%r42+4];
	add.f32 	%f266, %f264, %f265;
	ld.global.nc.f32 	%f267, [%rd22+4];
	add.f32 	%f268, %f266, %f267;
	sub.f32 	%f269, %f268, %f1;
	fma.rn.f32 	%f270, %f269, 0f3BBB989D, 0f3F000000;
	cvt.sat.f32.f32 	%f271, %f270;
	mov.f32 	%f272, 0f4B400001;
	mov.f32 	%f273, 0f437C0000;
	fma.rm.f32 	%f274, %f271, %f273, %f272;
	add.f32 	%f275, %f274, 0fCB40007F;
	neg.f32 	%f276, %f275;
	fma.rn.f32 	%f277, %f269, 0f3FB8AA3B, %f276;
	fma.rn.f32 	%f278, %f269, 0f32A57060, %f277;
	mov.b32 	%r158, %f274;
	shl.b32 	%r159, %r158, 23;
	mov.b32 	%f279, %r159;
	ex2.approx.ftz.f32 	%f280, %f278;
	mul.f32 	%f8, %f280, %f279;
	setp.leu.f32 	%p26, %f8, 0f3F800000;
	@%p26 bra 	$L__BB6_40;
	mov.u64 	%rd114, $str;
	cvta.global.u64 	%rd115, %rd114;
	{ // callseq 5, 0
	.param .b64 param0;
	st.param.b64 	[param0], %rd115;
	.param .b64 param1;
	st.param.b64 	[param1], 0;
	.param .b32 retval0;
	call.uni (retval0), 
	vprintf, 
	(
	param0, 
	param1
	);
	ld.param.b32 	%r160, [retval0];
	} // callseq 5
$L__BB6_40:
	mul.f32 	%f281, %f2, %f8;
	atom.global.add.f32 	%f282, [%rd23+4], %f281;
	atom.global.add.f32 	%f283, [%rd15], %f281;
	atom.global.add.f32 	%f284, [%rd24+4], %f281;
	add.s32 	%r182, %r182, 2;
$L__BB6_41:
	and.b32  	%r162, %r53, 1;
	setp.eq.b32 	%p27, %r162, 1;
	not.pred 	%p28, %p27;
	@%p28 bra 	$L__BB6_45;
	cvt.u32.u64 	%r163, %rd9;
	ld.shared.f32 	%f285, [%r11];
	shl.b32 	%r164, %r182, 2;
	mov.u32 	%r165, _ZZ21kernel_backward_closeIfEvPKT_S2_PS0_S3_S3_S3_iiiiiiE5right;
	add.s32 	%r166, %r165, %r164;
	ld.shared.f32 	%f286, [%r166];
	add.f32 	%f287, %f285, %f286;
	add.s32 	%r167, %r182, %r52;
	add.s32 	%r46, %r167, %r163;
	mul.wide.s32 	%rd116, %r46, 4;
	add.s64 	%rd117, %rd6, %rd116;
	ld.global.nc.f32 	%f288, [%rd117];
	add.f32 	%f289, %f287, %f288;
	sub.f32 	%f290, %f289, %f1;
	fma.rn.f32 	%f291, %f290, 0f3BBB989D, 0f3F000000;
	cvt.sat.f32.f32 	%f292, %f291;
	mov.f32 	%f293, 0f4B400001;
	mov.f32 	%f294, 0f437C0000;
	fma.rm.f32 	%f295, %f292, %f294, %f293;
	add.f32 	%f296, %f295, 0fCB40007F;
	neg.f32 	%f297, %f296;
	fma.rn.f32 	%f298, %f290, 0f3FB8AA3B, %f297;
	fma.rn.f32 	%f299, %f290, 0f32A57060, %f298;
	mov.b32 	%r168, %f295;
	shl.b32 	%r169, %r168, 23;
	mov.b32 	%f300, %r169;
	ex2.approx.ftz.f32 	%f301, %f299;
	mul.f32 	%f9, %f301, %f300;
	setp.leu.f32 	%p29, %f9, 0f3F800000;
	@%p29 bra 	$L__BB6_44;
	mov.u64 	%rd118, $str;
	cvta.global.u64 	%rd119, %rd118;
	{ // callseq 6, 0
	.param .b64 param0;
	st.param.b64 	[param0], %rd119;
	.param .b64 param1;
	st.param.b64 	[param1], 0;
	.param .b32 retval0;
	call.uni (retval0), 
	vprintf, 
	(
	param0, 
	param1
	);
	ld.param.b32 	%r170, [retval0];
	} // callseq 6
$L__BB6_44:
	mul.f32 	%f302, %f2, %f9;
	add.s64 	%rd121, %rd8, %rd116;
	atom.global.add.f32 	%f303, [%rd121], %f302;
	atom.global.add.f32 	%f304, [%rd15], %f302;
	cvt.u64.u32 	%rd122, %r182;
	add.s64 	%rd123, %rd16, %rd122;
	shl.b64 	%rd124, %rd123, 2;
	add.s64 	%rd125, %rd1, %rd124;
	atom.global.add.f32 	%f305, [%rd125], %f302;
$L__BB6_45:
	bar.sync 	0;
	add.s32 	%r174, %r174, 1;
	setp.eq.s32 	%p30, %r174, %r4;
	@%p30 bra 	$L__BB6_3;
	bra.uni 	$L__BB6_6;
$L__BB6_46:
	ret;

}
	// .globl	_Z20kernel_backward_len2IfEvPKT_S2_PS0_S3_S3_iiii
.visible .entry _Z20kernel_backward_len2IfEvPKT_S2_PS0_S3_S3_iiii(
	.param .u64 .ptr .align 1 _Z20kernel_backward_len2IfEvPKT_S2_PS0_S3_S3_iiii_param_0,
	.param .u64 .ptr .align 1 _Z20kernel_backward_len2IfEvPKT_S2_PS0_S3_S3_iiii_param_1,
	.param .u64 .ptr .align 1 _Z20kernel_backward_len2IfEvPKT_S2_PS0_S3_S3_iiii_param_2,
	.param .u64 .ptr .align 1 _Z20kernel_backward_len2IfEvPKT_S2_PS0_S3_S3_iiii_param_3,
	.param .u64 .ptr .align 1 _Z20kernel_backward_len2IfEvPKT_S2_PS0_S3_S3_iiii_param_4,
	.param .u32 _Z20kernel_backward_len2IfEvPKT_S2_PS0_S3_S3_iiii_param_5,
	.param .u32 _Z20kernel_backward_len2IfEvPKT_S2_PS0_S3_S3_iiii_param_6,
	.param .u32 _Z20kernel_backward_len2IfEvPKT_S2_PS0_S3_S3_iiii_param_7,
	.param .u32 _Z20kernel_backward_len2IfEvPKT_S2_PS0_S3_S3_iiii_param_8
)
{
	.reg .pred 	%p<9>;
	.reg .b32 	%r<88>;
	.reg .b32 	%f<151>;
	.reg .b64 	%rd<74>;
	// demoted variable
	.shared .align 4 .b8 _ZZ20kernel_backward_len2IfEvPKT_S2_PS0_S3_S3_iiiiE2ss[800];
	// demoted variable
	.shared .align 4 .b8 _ZZ20kernel_backward_len2IfEvPKT_S2_PS0_S3_S3_iiiiE3sss[800];
	ld.param.u64 	%rd17, [_Z20kernel_backward_len2IfEvPKT_S2_PS0_S3_S3_iiii_param_0];
	ld.param.u64 	%rd15, [_Z20kernel_backward_len2IfEvPKT_S2_PS0_S3_S3_iiii_param_1];
	ld.param.u64 	%rd18, [_Z20kernel_backward_len2IfEvPKT_S2_PS0_S3_S3_iiii_param_2];
	ld.param.u64 	%rd19, [_Z20kernel_backward_len2IfEvPKT_S2_PS0_S3_S3_iiii_param_3];
	ld.param.u64 	%rd16, [_Z20kernel_backward_len2IfEvPKT_S2_PS0_S3_S3_iiii_param_4];
	ld.param.u32 	%r26, [_Z20kernel_backward_len2IfEvPKT_S2_PS0_S3_S3_iiii_param_6];
	ld.param.u32 	%r27, [_Z20kernel_backward_len2IfEvPKT_S2_PS0_S3_S3_iiii_param_7];
	ld.param.u32 	%r28, [_Z20kernel_backward_len2IfEvPKT_S2_PS0_S3_S3_iiii_param_8];
	cvta.to.global.u64 	%rd1, %rd18;
	cvta.to.global.u64 	%rd2, %rd19;
	cvta.to.global.u64 	%rd3, %rd17;
	mov.u32 	%r1, %ctaid.y;
	mov.u32 	%r2, %ctaid.z;
	mov.u32 	%r3, %tid.x;
	add.s32 	%r4, %r28, %r27;
	add.s32 	%r5, %r1, 2;
	setp.ge.s32 	%p1, %r5, %r26;
	@%p1 bra 	$L__BB7_10;
	mov.u32 	%r29, %ctaid.x;
	cvta.to.global.u64 	%rd20, %rd16;
	cvta.to.global.u64 	%rd21, %rd15;
	mul.lo.s32 	%r30, %r26, %r29;
	mul.lo.s32 	%r31, %r30, %r26;
	mul.lo.s32 	%r32, %r31, %r27;
	mul.wide.s32 	%rd22, %r32, 4;
	add.s64 	%rd23, %rd20, %rd22;
	mul.lo.s32 	%r33, %r27, %r29;
	mul.lo.s32 	%r34, %r33, %r4;
	mul.lo.s32 	%r35, %r34, %r4;
	cvt.s64.s32 	%rd4, %r35;
	mul.lo.s32 	%r36, %r26, %r1;
	add.s32 	%r37, %r36, %r5;
	mad.lo.s32 	%r38, %r37, %r27, %r2;
	mul.wide.s32 	%rd24, %r38, 4;
	add.s64 	%rd25, %rd23, %rd24;
	ld.global.nc.f32 	%f1, [%rd25];
	shl.b32 	%r39, %r26, 1;
	add.s32 	%r40, %r36, %r39;
	add.s32 	%r41, %r40, %r1;
	mad.lo.s32 	%r42, %r41, %r27, %r2;
	mul.wide.s32 	%rd26, %r42, 4;
	add.s64 	%rd27, %rd23, %rd26;
	ld.global.nc.f32 	%f2, [%rd27];
	sub.s32 	%r43, %r30, %r29;
	mul.lo.s32 	%r6, %r43, %r28;
	mul.lo.s32 	%r7, %r28, %r1;
	add.s32 	%r8, %r7, %r3;
	add.s32 	%r44, %r8, %r6;
	mul.wide.s32 	%rd28, %r44, 4;
	add.s64 	%rd29, %rd21, %rd28;
	ld.global.nc.f32 	%f3, [%rd29];
	shl.b32 	%r45, %r3, 2;
	mov.u32 	%r46, _ZZ20kernel_backward_len2IfEvPKT_S2_PS0_S3_S3_iiiiE2ss;
	add.s32 	%r9, %r46, %r45;
	st.shared.f32 	[%r9], %f3;
	mul.wide.s32 	%rd30, %r28, 4;
	add.s64 	%rd31, %rd29, %rd30;
	ld.global.nc.f32 	%f4, [%rd31];
	mov.u32 	%r47, _ZZ20kernel_backward_len2IfEvPKT_S2_PS0_S3_S3_iiiiE3sss;
	add.s32 	%r48, %r47, %r45;
	st.shared.f32 	[%r48], %f4;
	bar.sync 	0;
	setp.lt.s32 	%p2, %r28, 1;
	@%p2 bra 	$L__BB7_10;
	mul.lo.s32 	%r50, %r4, %r2;
	mul.lo.s32 	%r51, %r50, %r4;
	add.s32 	%r52, %r27, %r3;
	mul.lo.s32 	%r53, %r4, %r52;
	add.s32 	%r10, %r51, %r53;
	cvt.s64.s32 	%rd32, %r6;
	cvt.u64.u32 	%rd33, %r8;
	add.s64 	%rd34, %rd33, %rd32;
	shl.b64 	%rd35, %rd34, 2;
	add.s64 	%rd5, %rd2, %rd35;
	add.s32 	%r54, %r7, %r28;
	cvt.u64.u32 	%rd36, %r54;
	add.s64 	%rd6, %rd32, %rd36;
	cvt.s64.s32 	%rd7, %r51;
	cvt.s64.s32 	%rd8, %r53;
	add.s64 	%rd37, %rd7, %rd8;
	add.s64 	%rd9, %rd37, %rd4;
	and.b32  	%r11, %r28, 3;
	setp.lt.u32 	%p3, %r28, 4;
	mov.b32 	%r87, 0;
	@%p3 bra 	$L__BB7_5;
	and.b32  	%r87, %r28, 2147483644;
	neg.s32 	%r85, %r87;
	add.s32 	%r83, %r27, %r10;
	add.s64 	%rd10, %rd1, 8;
	add.s64 	%rd38, %rd4, %rd7;
	add.s64 	%rd11, %rd38, %rd8;
	shl.b64 	%rd39, %rd6, 2;
	add.s64 	%rd40, %rd39, %rd2;
	add.s64 	%rd73, %rd40, 8;
	add.s32 	%r84, %r47, 8;
	mov.u32 	%r82, %r27;
$L__BB7_4:
	.pragma "nounroll";
	cvt.s64.s32 	%rd41, %r83;
	add.s64 	%rd42, %rd4, %rd41;
	shl.b64 	%rd43, %rd42, 2;
	add.s64 	%rd44, %rd3, %rd43;
	cvt.s64.s32 	%rd45, %r82;
	add.s64 	%rd46, %rd11, %rd45;
	shl.b64 	%rd47, %rd46, 2;
	add.s64 	%rd48, %rd10, %rd47;
	ld.shared.f32 	%f5, [%r9];
	ld.shared.f32 	%f6, [%r84+-8];
	add.f32 	%f7, %f5, %f6;
	ld.global.nc.f32 	%f8, [%rd44];
	add.f32 	%f9, %f7, %f8;
	sub.f32 	%f10, %f9, %f1;
	fma.rn.f32 	%f11, %f10, 0f3BBB989D, 0f3F000000;
	cvt.sat.f32.f32 	%f12, %f11;
	mov.f32 	%f13, 0f4B400001;
	mov.f32 	%f14, 0f437C0000;
	fma.rm.f32 	%f15, %f12, %f14, %f13;
	add.f32 	%f16, %f15, 0fCB40007F;
	neg.f32 	%f17, %f16;
	fma.rn.f32 	%f18, %f10, 0f3FB8AA3B, %f17;
	fma.rn.f32 	%f19, %f10, 0f32A57060, %f18;
	mov.b32 	%r57, %f15;
	shl.b32 	%r58, %r57, 23;
	mov.b32 	%f20, %r58;
	ex2.approx.ftz.f32 	%f21, %f19;
	mul.f32 	%f22, %f21, %f20;
	mul.f32 	%f23, %f2, %f22;
	atom.global.add.f32 	%f24, [%rd5], %f23;
	atom.global.add.f32 	%f25, [%rd73+-8], %f23;
	atom.global.add.f32 	%f26, [%rd48+-8], %f23;
	ld.shared.f32 	%f27, [%r9];
	ld.shared.f32 	%f28, [%r84+-4];
	add.f32 	%f29, %f27, %f28;
	ld.global.nc.f32 	%f30, [%rd44+4];
	add.f32 	%f31, %f29, %f30;
	sub.f32 	%f32, %f31, %f1;
	fma.rn.f32 	%f33, %f32, 0f3BBB989D, 0f3F000000;
	cvt.sat.f32.f32 	%f34, %f33;
	fma.rm.f32 	%f35, %f34, %f14, %f13;
	add.f32 	%f36, %f35, 0fCB40007F;
	neg.f32 	%f37, %f36;
	fma.rn.f32 	%f38, %f32, 0f3FB8AA3B, %f37;
	fma.rn.f32 	%f39, %f32, 0f32A57060, %f38;
	mov.b32 	%r59, %f35;
	shl.b32 	%r60, %r59, 23;
	mov.b32 	%f40, %r60;
	ex2.approx.ftz.f32 	%f41, %f39;
	mul.f32 	%f42, %f41, %f40;
	mul.f32 	%f43, %f2, %f42;
	atom.global.add.f32 	%f44, [%rd5], %f43;
	atom.global.add.f32 	%f45, [%rd73+-4], %f43;
	atom.global.add.f32 	%f46, [%rd48+-4], %f43;
	ld.shared.f32 	%f47, [%r9];
	ld.shared.f32 	%f48, [%r84];
	add.f32 	%f49, %f47, %f48;
	ld.global.nc.f32 	%f50, [%rd44+8];
	add.f32 	%f51, %f49, %f50;
	sub.f32 	%f52, %f51, %f1;
	fma.rn.f32 	%f53, %f52, 0f3BBB989D, 0f3F000000;
	cvt.sat.f32.f32 	%f54, %f53;
	fma.rm.f32 	%f55, %f54, %f14, %f13;
	add.f32 	%f56, %f55, 0fCB40007F;
	neg.f32 	%f57, %f56;
	fma.rn.f32 	%f58, %f52, 0f3FB8AA3B, %f57;
	fma.rn.f32 	%f59, %f52, 0f32A57060, %f58;
	mov.b32 	%r61, %f55;
	shl.b32 	%r62, %r61, 23;
	mov.b32 	%f60, %r62;
	ex2.approx.ftz.f32 	%f61, %f59;
	mul.f32 	%f62, %f61, %f60;
	mul.f32 	%f63, %f2, %f62;
	atom.global.add.f32 	%f64, [%rd5], %f63;
	atom.global.add.f32 	%f65, [%rd73], %f63;
	atom.global.add.f32 	%f66, [%rd48], %f63;
	ld.shared.f32 	%f67, [%r9];
	ld.shared.f32 	%f68, [%r84+4];
	add.f32 	%f69, %f67, %f68;
	ld.global.nc.f32 	%f70, [%rd44+12];
	add.f32 	%f71, %f69, %f70;
	sub.f32 	%f72, %f71, %f1;
	fma.rn.f32 	%f73, %f72, 0f3BBB989D, 0f3F000000;
	cvt.sat.f32.f32 	%f74, %f73;
	fma.rm.f32 	%f75, %f74, %f14, %f13;
	add.f32 	%f76, %f75, 0fCB40007F;
	neg.f32 	%f77, %f76;
	fma.rn.f32 	%f78, %f72, 0f3FB8AA3B, %f77;
	fma.rn.f32 	%f79, %f72, 0f32A57060, %f78;
	mov.b32 	%r63, %f75;
	shl.b32 	%r64, %r63, 23;
	mov.b32 	%f80, %r64;
	ex2.approx.ftz.f32 	%f81, %f79;
	mul.f32 	%f82, %f81, %f80;
	mul.f32 	%f83, %f2, %f82;
	atom.global.add.f32 	%f84, [%rd5], %f83;
	atom.global.add.f32 	%f85, [%rd73+4], %f83;
	atom.global.add.f32 	%f86, [%rd48+4], %f83;
	add.s32 	%r85, %r85, 4;
	add.s32 	%r84, %r84, 16;
	add.s32 	%r83, %r83, 4;
	add.s32 	%r82, %r82, 4;
	add.s64 	%rd73, %rd73, 16;
	setp.ne.s32 	%p4, %r85, 0;
	@%p4 bra 	$L__BB7_4;
$L__BB7_5:
	setp.eq.s32 	%p5, %r11, 0;
	@%p5 bra 	$L__BB7_10;
	setp.eq.s32 	%p6, %r11, 1;
	@%p6 bra 	$L__BB7_8;
	ld.shared.f32 	%f87, [%r9];
	shl.b32 	%r65, %r87, 2;
	mov.u32 	%r66, _ZZ20kernel_backward_len2IfEvPKT_S2_PS0_S3_S3_iiiiE3sss;
	add.s32 	%r67, %r66, %r65;
	ld.shared.f32 	%f88, [%r67];
	add.f32 	%f89, %f87, %f88;
	add.s32 	%r68, %r87, %r27;
	add.s32 	%r69, %r10, %r68;
	cvt.s64.s32 	%rd49, %r69;
	add.s64 	%rd50, %rd49, %rd4;
	shl.b64 	%rd51, %rd50, 2;
	add.s64 	%rd52, %rd3, %rd51;
	ld.global.nc.f32 	%f90, [%rd52];
	add.f32 	%f91, %f89, %f90;
	sub.f32 	%f92, %f91, %f1;
	fma.rn.f32 	%f93, %f92, 0f3BBB989D, 0f3F000000;
	cvt.sat.f32.f32 	%f94, %f93;
	mov.f32 	%f95, 0f4B400001;
	mov.f32 	%f96, 0f437C0000;
	fma.rm.f32 	%f97, %f94, %f96, %f95;
	add.f32 	%f98, %f97, 0fCB40007F;
	neg.f32 	%f99, %f98;
	fma.rn.f32 	%f100, %f92, 0f3FB8AA3B, %f99;
	fma.rn.f32 	%f101, %f92, 0f32A57060, %f100;
	mov.b32 	%r70, %f97;
	shl.b32 	%r71, %r70, 23;
	mov.b32 	%f102, %r71;
	ex2.approx.ftz.f32 	%f103, %f101;
	mul.f32 	%f104, %f103, %f102;
	mul.f32 	%f105, %f2, %f104;
	atom.global.add.f32 	%f106, [%rd5], %f105;
	cvt.u64.u32 	%rd53, %r87;
	add.s64 	%rd54, %rd6, %rd53;
	shl.b64 	%rd55, %rd54, 2;
	add.s64 	%rd56, %rd2, %rd55;
	atom.global.add.f32 	%f107, [%rd56], %f105;
	cvt.s64.s32 	%rd57, %r68;
	add.s64 	%rd58, %rd9, %rd57;
	shl.b64 	%rd59, %rd58, 2;
	add.s64 	%rd60, %rd1, %rd59;
	atom.global.add.f32 	%f108, [%rd60], %f105;
	ld.shared.f32 	%f109, [%r9];
	ld.shared.f32 	%f110, [%r67+4];
	add.f32 	%f111, %f109, %f110;
	ld.global.nc.f32 	%f112, [%rd52+4];
	add.f32 	%f113, %f111, %f112;
	sub.f32 	%f114, %f113, %f1;
	fma.rn.f32 	%f115, %f114, 0f3BBB989D, 0f3F000000;
	cvt.sat.f32.f32 	%f116, %f115;
	fma.rm.f32 	%f117, %f116, %f96, %f95;
	add.f32 	%f118, %f117, 0fCB40007F;
	neg.f32 	%f119, %f118;
	fma.rn.f32 	%f120, %f114, 0f3FB8AA3B, %f119;
	fma.rn.f32 	%f121, %f114, 0f32A57060, %f120;
	mov.b32 	%r72, %f117;
	shl.b32 	%r73, %r72, 23;
	mov.b32 	%f122, %r73;
	ex2.approx.ftz.f32 	%f123, %f121;
	mul.f32 	%f124, %f123, %f122;
	mul.f32 	%f125, %f2, %f124;
	atom.global.add.f32 	%f126, [%rd5], %f125;
	atom.global.add.f32 	%f127, [%rd56+4], %f125;
	atom.global.add.f32 	%f128, [%rd60+4], %f125;
	add.s32 	%r87, %r87, 2;
$L__BB7_8:
	and.b32  	%r74, %r28, 1;
	setp.eq.b32 	%p7, %r74, 1;
	not.pred 	%p8, %p7;
	@%p8 bra 	$L__BB7_10;
	ld.shared.f32 	%f129, [%r9];
	shl.b32 	%r75, %r87, 2;
	mov.u32 	%r76, _ZZ20kernel_backward_len2IfEvPKT_S2_PS0_S3_S3_iiiiE3sss;
	add.s32 	%r77, %r76, %r75;
	ld.shared.f32 	%f130, [%r77];
	add.f32 	%f131, %f129, %f130;
	add.s32 	%r78, %r87, %r27;
	add.s32 	%r79, %r10, %r78;
	cvt.s64.s32 	%rd61, %r79;
	add.s64 	%rd62, %rd61, %rd4;
	shl.b64 	%rd63, %rd62, 2;
	add.s64 	%rd64, %rd3, %rd63;
	ld.global.nc.f32 	%f132, [%rd64];
	add.f32 	%f133, %f131, %f132;
	sub.f32 	%f134, %f133, %f1;
	fma.rn.f32 	%f135, %f134, 0f3BBB989D, 0f3F000000;
	cvt.sat.f32.f32 	%f136, %f135;
	mov.f32 	%f137, 0f4B400001;
	mov.f32 	%f138, 0f437C0000;
	fma.rm.f32 	%f139, %f136, %f138, %f137;
	add.f32 	%f140, %f139, 0fCB40007F;
	neg.f32 	%f141, %f140;
	fma.rn.f32 	%f142, %f134, 0f3FB8AA3B, %f141;
	fma.rn.f32 	%f143, %f134, 0f32A57060, %f142;
	mov.b32 	%r80, %f139;
	shl.b32 	%r81, %r80, 23;
	mov.b32 	%f144, %r81;
	ex2.approx.ftz.f32 	%f145, %f143;
	mul.f32 	%f146, %f145, %f144;
	mul.f32 	%f147, %f2, %f146;
	atom.global.add.f32 	%f148, [%rd5], %f147;
	cvt.u64.u32 	%rd65, %r87;
	add.s64 	%rd66, %rd6, %rd65;
	shl.b64 	%rd67, %rd66, 2;
	add.s64 	%rd68, %rd2, %rd67;
	atom.global.add.f32 	%f149, [%rd68], %f147;
	cvt.s64.s32 	%rd69, %r78;
	add.s64 	%rd70, %rd9, %rd69;
	shl.b64 	%rd71, %rd70, 2;
	add.s64 	%rd72, %rd1, %rd71;
	atom.global.add.f32 	%f150, [%rd72], %f147;
$L__BB7_10:
	ret;

}
	// .globl	_Z26kernel_forward_len2_argmaxIfEvPKT_S2_PS0_iiii
.visible .entry _Z26kernel_forward_len2_argmaxIfEvPKT_S2_PS0_iiii(
	.param .u64 .ptr .align 1 _Z26kernel_forward_len2_argmaxIfEvPKT_S2_PS0_iiii_param_0,
	.param .u64 .ptr .align 1 _Z26kernel_forward_len2_argmaxIfEvPKT_S2_PS0_iiii_param_1,
	.param .u64 .ptr .align 1 _Z26kernel_forward_len2_argmaxIfEvPKT_S2_PS0_iiii_param_2,
	.param .u32 _Z26kernel_forward_len2_argmaxIfEvPKT_S2_PS0_iiii_param_3,
	.param .u32 _Z26kernel_forward_len2_argmaxIfEvPKT_S2_PS0_iiii_param_4,
	.param .u32 _Z26kernel_forward_len2_argmaxIfEvPKT_S2_PS0_iiii_param_5,
	.param .u32 _Z26kernel_forward_len2_argmaxIfEvPKT_S2_PS0_iiii_param_6
)
{
	.reg .pred 	%p<65>;
	.reg .b32 	%r<147>;
	.reg .b32 	%f<369>;
	.reg .b64 	%rd<32>;
	// demoted variable
	.shared .align 4 .b8 _ZZ26kernel_forward_len2_argmaxIfEvPKT_S2_PS0_iiiiE6result[800];
	// demoted variable
	.shared .align 4 .b8 _ZZ26kernel_forward_len2_argmaxIfEvPKT_S2_PS0_iiiiE10result_idx[800];
	// demoted variable
	.shared .align 4 .b8 _ZZ26kernel_forward_len2_argmaxIfEvPKT_S2_PS0_iiiiE4left[800];
	// demoted variable
	.shared .align 4 .b8 _ZZ26kernel_forward_len2_argmaxIfEvPKT_S2_PS0_iiiiE5right[800];
	ld.param.u64 	%rd5, [_Z26kernel_forward_len2_argmaxIfEvPKT_S2_PS0_iiii_param_0];
	ld.param.u64 	%rd3, [_Z26kernel_forward_len2_argmaxIfEvPKT_S2_PS0_iiii_param_1];
	ld.param.u64 	%rd4, [_Z26kernel_forward_len2_argmaxIfEvPKT_S2_PS0_iiii_param_2];
	ld.param.u32 	%r49, [_Z26kernel_forward_len2_argmaxIfEvPKT_S2_PS0_iiii_param_4];
	ld.param.u32 	%r50, [_Z26kernel_forward_len2_argmaxIfEvPKT_S2_PS0_iiii_param_5];
	ld.param.u32 	%r51, [_Z26kernel_forward_len2_argmaxIfEvPKT_S2_PS0_iiii_param_6];
	cvta.to.global.u64 	%rd1, %rd5;
	mov.u32 	%r1, %ctaid.x;
	mov.u32 	%r2, %ctaid.y;
	mov.u32 	%r3, %ctaid.z;
	mov.u32 	%r4, %tid.x;
	add.s32 	%r5, %r2, 2;
	setp.ge.s32 	%p1, %r5, %r49;
	@%p1 bra 	$L__BB8_86;
	cvta.to.global.u64 	%rd6, %rd3;
	add.s32 	%r6, %r51, %r50;
	mul.lo.s32 	%r52, %r50, %r1;
	mul.lo.s32 	%r53, %r52, %r6;
	mul.lo.s32 	%r54, %r53, %r6;
	cvt.s64.s32 	%rd2, %r54;
	add.s32 	%r55, %r49, -1;
	mul.lo.s32 	%r56, %r55, %r1;
	mad.lo.s32 	%r57, %r51, %r2, %r4;
	mad.lo.s32 	%r58, %r56, %r51, %r57;
	mul.wide.s32 	%rd7, %r58, 4;
	add.s64 	%rd8, %rd6, %rd7;
	ld.global.nc.f32 	%f162, [%rd8];
	shl.b32 	%r59, %r4, 2;
	mov.u32 	%r60, _ZZ26kernel_forward_len2_argmaxIfEvPKT_S2_PS0_iiiiE4left;
	add.s32 	%r7, %r60, %r59;
	st.shared.f32 	[%r7], %f162;
	mul.wide.s32 	%rd9, %r51, 4;
	add.s64 	%rd10, %rd8, %rd9;
	ld.global.nc.f32 	%f163, [%rd10];
	mov.u32 	%r61, _ZZ26kernel_forward_len2_argmaxIfEvPKT_S2_PS0_iiiiE5right;
	add.s32 	%r62, %r61, %r59;
	st.shared.f32 	[%r62], %f163;
	bar.sync 	0;
	setp.lt.s32 	%p2, %r51, 1;
	mov.f32 	%f292, 0fBF800000;
	mov.f32 	%f291, 0fFF800000;
	@%p2 bra 	$L__BB8_13;
	ld.shared.f32 	%f1, [%r7];
	mul.lo.s32 	%r64, %r6, %r3;
	add.s32 	%r65, %r50, %r4;
	mul.lo.s32 	%r66, %r6, %r65;
	mad.lo.s32 	%r8, %r64, %r6, %r66;
	mad.lo.s32 	%r67, %r6, %r2, %r6;
	mad.lo.s32 	%r9, %r67, %r6, %r66;
	and.b32  	%r10, %r51, 7;
	setp.lt.u32 	%p3, %r51, 8;
	mov.f32 	%f291, 0fFF800000;
	mov.f32 	%f292, 0fBF800000;
	mov.b32 	%r136, 0;
	@%p3 bra 	$L__BB8_5;
	and.b32  	%r136, %r51, 2147483640;
	mov.f32 	%f291, 0fFF800000;
	mov.f32 	%f292, 0fBF800000;
	mov.b32 	%r134, 0;
$L__BB8_4:
	.pragma "nounroll";
	shl.b32 	%r69, %r134, 2;
	add.s32 	%r71, %r61, %r69;
	ld.shared.f32 	%f169, [%r71];
	add.f32 	%f170, %f1, %f169;
	add.s32 	%r72, %r134, %r50;
	add.s32 	%r73, %r8, %r72;
	cvt.s64.s32 	%rd11, %r73;
	add.s64 	%rd12, %rd11, %rd2;
	shl.b64 	%rd13, %rd12, 2;
	add.s64 	%rd14, %rd1, %rd13;
	ld.global.nc.f32 	%f171, [%rd14];
	add.f32 	%f172, %f170, %f171;
	setp.gt.f32 	%p4, %f172, %f291;
	add.s32 	%r74, %r9, %r72;
	cvt.rn.f32.s32 	%f173, %r74;
	selp.f32 	%f174, %f172, %f291, %p4;
	selp.f32 	%f175, %f173, %f292, %p4;
	ld.shared.f32 	%f176, [%r71+4];
	add.f32 	%f177, %f1, %f176;
	ld.global.nc.f32 	%f178, [%rd14+4];
	add.f32 	%f179, %f177, %f178;
	setp.gt.f32 	%p5, %f179, %f174;
	add.s32 	%r75, %r74, 1;
	cvt.rn.f32.s32 	%f180, %r75;
	selp.f32 	%f181, %f179, %f174, %p5;
	selp.f32 	%f182, %f180, %f175, %p5;
	ld.shared.f32 	%f183, [%r71+8];
	add.f32 	%f184, %f1, %f183;
	ld.global.nc.f32 	%f185, [%rd14+8];
	add.f32 	%f186, %f184, %f185;
	setp.gt.f32 	%p6, %f186, %f181;
	add.s32 	%r76, %r74, 2;
	cvt.rn.f32.s32 	%f187, %r76;
	selp.f32 	%f188, %f186, %f181, %p6;
	selp.f32 	%f189, %f187, %f182, %p6;
	ld.shared.f32 	%f190, [%r71+12];
	add.f32 	%f191, %f1, %f190;
	ld.global.nc.f32 	%f192, [%rd14+12];
	add.f32 	%f193, %f191, %f192;
	setp.gt.f32 	%p7, %f193, %f188;
	add.s32 	%r77, %r74, 3;
	cvt.rn.f32.s32 	%f194, %r77;
	selp.f32 	%f195, %f193, %f188, %p7;
	selp.f32 	%f196, %f194, %f189, %p7;
	ld.shared.f32 	%f197, [%r71+16];
	add.f32 	%f198, %f1, %f197;
	ld.global.nc.f32 	%f199, [%rd14+16];
	add.f32 	%f200, %f198, %f199;
	setp.gt.f32 	%p8, %f200, %f195;
	add.s32 	%r78, %r74, 4;
	cvt.rn.f32.s32 	%f201, %r78;
	selp.f32 	%f202, %f200, %f195, %p8;
	selp.f32 	%f203, %f201, %f196, %p8;
	ld.shared.f32 	%f204, [%r71+20];
	add.f32 	%f205, %f1, %f204;
	ld.global.nc.f32 	%f206, [%rd14+20];
	add.f32 	%f207, %f205, %f206;
	setp.gt.f32 	%p9, %f207, %f202;
	add.s32 	%r79, %r74, 5;
	cvt.rn.f32.s32 	%f208, %r79;
	selp.f32 	%f209, %f207, %f202, %p9;
	selp.f32 	%f210, %f208, %f203, %p9;
	ld.shared.f32 	%f211, [%r71+24];
	add.f32 	%f212, %f1, %f211;
	ld.global.nc.f32 	%f213, [%rd14+24];
	add.f32 	%f214, %f212, %f213;
	setp.gt.f32 	%p10, %f214, %f209;
	add.s32 	%r80, %r74, 6;
	cvt.rn.f32.s32 	%f215, %r80;
	selp.f32 	%f216, %f214, %f209, %p10;
	selp.f32 	%f217, %f215, %f210, %p10;
	ld.shared.f32 	%f218, [%r71+28];
	add.f32 	%f219, %f1, %f218;
	ld.global.nc.f32 	%f220, [%rd14+28];
	add.f32 	%f221, %f219, %f220;
	setp.gt.f32 	%p11, %f221, %f216;
	add.s32 	%r81, %r74, 7;
	cvt.rn.f32.s32 	%f222, %r81;
	selp.f32 	%f291, %f221, %f216, %p11;
	selp.f32 	%f292, %f222, %f217, %p11;
	add.s32 	%r134, %r134, 8;
	setp.ne.s32 	%p12, %r134, %r136;
	@%p12 bra 	$L__BB8_4;
$L__BB8_5:
	setp.eq.s32 	%p13, %r10, 0;
	@%p13 bra 	$L__BB8_13;
	and.b32  	%r15, %r51, 3;
	setp.lt.u32 	%p14, %r10, 4;
	@%p14 bra 	$L__BB8_8;
	shl.b32 	%r82, %r136, 2;
	add.s32 	%r84, %r61, %r82;
	ld.shared.f32 	%f224, [%r84];
	add.f32 	%f225, %f1, %f224;
	add.s32 	%r85, %r136, %r50;
	add.s32 	%r86, %r8, %r85;
	cvt.s64.s32 	%rd15, %r86;
	add.s64 	%rd16, %rd15, %rd2;
	shl.b64 	%rd17, %rd16, 2;
	add.s64 	%rd18, %rd1, %rd17;
	ld.global.nc.f32 	%f226, [%rd18];
	add.f32 	%f227, %f225, %f226;
	setp.gt.f32 	%p15, %f227, %f291;
	add.s32 	%r87, %r9, %r85;
	cvt.rn.f32.s32 	%f228, %r87;
	selp.f32 	%f229, %f227, %f291, %p15;
	selp.f32 	%f230, %f228, %f292, %p15;
	ld.shared.f32 	%f231, [%r84+4];
	add.f32 	%f232, %f1, %f231;
	ld.global.nc.f32 	%f233, [%rd18+4];
	add.f32 	%f234, %f232, %f233;
	setp.gt.f32 	%p16, %f234, %f229;
	add.s32 	%r88, %r87, 1;
	cvt.rn.f32.s32 	%f235, %r88;
	selp.f32 	%f236, %f234, %f229, %p16;
	selp.f32 	%f237, %f235, %f230, %p16;
	ld.shared.f32 	%f238, [%r84+8];
	add.f32 	%f239, %f1, %f238;
	ld.global.nc.f32 	%f240, [%rd18+8];
	add.f32 	%f241, %f239, %f240;
	setp.gt.f32 	%p17, %f241, %f236;
	add.s32 	%r89, %r87, 2;
	cvt.rn.f32.s32 	%f242, %r89;
	selp.f32 	%f243, %f241, %f236, %p17;
	selp.f32 	%f244, %f242, %f237, %p17;
	ld.shared.f32 	%f245, [%r84+12];
	add.f32 	%f246, %f1, %f245;
	ld.global.nc.f32 	%f247, [%rd18+12];
	add.f32 	%f248, %f246, %f247;
	setp.gt.f32 	%p18, %f248, %f243;
	add.s32 	%r90, %r87, 3;
	cvt.rn.f32.s32 	%f249, %r90;
	selp.f32 	%f291, %f248, %f243, %p18;
	selp.f32 	%f292, %f249, %f244, %p18;
	add.s32 	%r136, %r136, 4;
$L__BB8_8:
	setp.eq.s32 	%p19, %r15, 0;
	@%p19 bra 	$L__BB8_13;
	setp.eq.s32 	%p20, %r15, 1;
	@%p20 bra 	$L__BB8_11;
	shl.b32 	%r91, %r136, 2;
	add.s32 	%r93, %r61, %r91;
	ld.shared.f32 	%f251, [%r93];
	add.f32 	%f252, %f1, %f251;
	add.s32 	%r94, %r136, %r50;
	add.s32 	%r95, %r8, %r94;
	cvt.s64.s32 	%rd19, %r95;
	add.s64 	%rd20, %rd19, %rd2;
	shl.b64 	%rd21, %rd20, 2;
	add.s64 	%rd22, %rd1, %rd21;
	ld.global.nc.f32 	%f253, [%rd22];
	add.f32 	%f254, %f252, %f253;
	setp.gt.f32 	%p21, %f254, %f291;
	add.s32 	%r96, %r9, %r94;
	cvt.rn.f32.s32 	%f255, %r96;
	selp.f32 	%f256, %f254, %f291, %p21;
	selp.f32 	%f257, %f255, %f292, %p21;
	ld.shared.f32 	%f258, [%r93+4];
	add.f32 	%f259, %f1, %f258;
	ld.global.nc.f32 	%f260, [%rd22+4];
	add.f32 	%f261, %f259, %f260;
	setp.gt.f32 	%p22, %f261, %f256;
	add.s32 	%r97, %r96, 1;
	cvt.rn.f32.s32 	%f262, %r97;
	selp.f32 	%f291, %f261, %f256, %p22;
	selp.f32 	%f292, %f262, %f257, %p22;
	add.s32 	%r136, %r136, 2;
$L__BB8_11:
	and.b32  	%r98, %r51, 1;
	setp.eq.b32 	%p23, %r98, 1;
	not.pred 	%p24, %p23;
	@%p24 bra 	$L__BB8_13;
	shl.b32 	%r99, %r136, 2;
	add.s32 	%r101, %r61, %r99;
	ld.shared.f32 	%f263, [%r101];
	add.f32 	%f264, %f1, %f263;
	add.s32 	%r102, %r136, %r50;
	add.s32 	%r103, %r8, %r102;
	cvt.s64.s32 	%rd23, %r103;
	add.s64 	%rd24, %rd23, %rd2;
	shl.b64 	%rd25, %rd24, 2;
	add.s64 	%rd26, %rd1, %rd25;
	ld.global.nc.f32 	%f265, [%rd26];
	add.f32 	%f266, %f264, %f265;
	setp.gt.f32 	%p25, %f266, %f291;
	add.s32 	%r104, %r9, %r102;
	cvt.rn.f32.s32 	%f267, %r104;
	selp.f32 	%f291, %f266, %f291, %p25;
	selp.f32 	%f292, %f267, %f292, %p25;
$L__BB8_13:
	mov.u32 	%r106, _ZZ26kernel_forward_len2_argmaxIfEvPKT_S2_PS0_iiiiE6result;
	add.s32 	%r107, %r106, %r59;
	st.shared.f32 	[%r107], %f291;
	mov.u32 	%r108, _ZZ26kernel_forward_len2_argmaxIfEvPKT_S2_PS0_iiiiE10result_idx;
	add.s32 	%r109, %r108, %r59;
	st.shared.f32 	[%r109], %f292;
	bar.sync 	0;
	setp.ne.s32 	%p26, %r4, 0;
	@%p26 bra 	$L__BB8_86;
	setp.lt.s32 	%p27, %r51, 1;
	mov.f32 	%f296, 0f00000000;
	mov.f32 	%f295, 0fFF800000;
	@%p27 bra 	$L__BB8_85;
	and.b32  	%r20, %r51, 15;
	setp.lt.u32 	%p28, %r51, 16;
	mov.f32 	%f295, 0fFF800000;
	mov.f32 	%f296, 0f00000000;
	mov.b32 	%r142, 0;
	@%p28 bra 	$L__BB8_50;
	and.b32  	%r142, %r51, 2147483632;
	add.s32 	%r139, %r106, 32;
	add.s32 	%r138, %r108, 32;
	neg.s32 	%r140, %r142;
	mov.f32 	%f295, 0fFF800000;
	mov.f32 	%f296, 0f00000000;
$L__BB8_17:
	.pragma "nounroll";
	ld.shared.f32 	%f28, [%r139+-32];
	setp.leu.f32 	%p29, %f28, %f295;
	@%p29 bra 	$L__BB8_19;
	ld.shared.f32 	%f296, [%r138+-32];
	mov.f32 	%f295, %f28;
$L__BB8_19:
	ld.shared.f32 	%f32, [%r139+-28];
	setp.leu.f32 	%p30, %f32, %f295;
	@%p30 bra 	$L__BB8_21;
	ld.shared.f32 	%f296, [%r138+-28];
	mov.f32 	%f295, %f32;
$L__BB8_21:
	ld.shared.f32 	%f36, [%r139+-24];
	setp.leu.f32 	%p31, %f36, %f295;
	@%p31 bra 	$L__BB8_23;
	ld.shared.f32 	%f296, [%r138+-24];
	mov.f32 	%f295, %f36;
$L__BB8_23:
	ld.shared.f32 	%f40, [%r139+-20];
	setp.leu.f32 	%p32, %f40, %f295;
	@%p32 bra 	$L__BB8_25;
	ld.shared.f32 	%f296, [%r138+-20];
	mov.f32 	%f295, %f40;
$L__BB8_25:
	ld.shared.f32 	%f44, [%r139+-16];
	setp.leu.f32 	%p33, %f44, %f295;
	@%p33 bra 	$L__BB8_27;
	ld.shared.f32 	%f296, [%r138+-16];
	mov.f32 	%f295, %f44;
$L__BB8_27:
	ld.shared.f32 	%f48, [%r139+-12];
	setp.leu.f32 	%p34, %f48, %f295;
	@%p34 bra 	$L__BB8_29;
	ld.shared.f32 	%f296, [%r138+-12];
	mov.f32 	%f295, %f48;
$L__BB8_29:
	ld.shared.f32 	%f52, [%r139+-8];
	setp.leu.f32 	%p35, %f52, %f295;
	@%p35 bra 	$L__BB8_31;
	ld.shared.f32 	%f296, [%r138+-8];
	mov.f32 	%f295, %f52;
$L__BB8_31:
	ld.shared.f32 	%f56, [%r139+-4];
	setp.leu.f32 	%p36, %f56, %f295;
	@%p36 bra 	$L__BB8_33;
	ld.shared.f32 	%f296, [%r138+-4];
	mov.f32 	%f295, %f56;
$L__BB8_33:
	ld.shared.f32 	%f60, [%r139];
	setp.leu.f32 	%p37, %f60, %f295;
	@%p37 bra 	$L__BB8_35;
	ld.shared.f32 	%f296, [%r138];
	mov.f32 	%f295, %f60;
$L__BB8_35:
	ld.shared.f32 	%f64, [%r139+4];
	setp.leu.f32 	%p38, %f64, %f295;
	@%p38 bra 	$L__BB8_37;
	ld.shared.f32 	%f296, [%r138+4];
	mov.f32 	%f295, %f64;
$L__BB8_37:
	ld.shared.f32 	%f68, [%r139+8];
	setp.leu.f32 	%p39, %f68, %f295;
	@%p39 bra 	$L__BB8_39;
	ld.shared.f32 	%f296, [%r138+8];
	mov.f32 	%f295, %f68;
$L__BB8_39:
	ld.shared.f32 	%f72, [%r139+12];
	setp.leu.f32 	%p40, %f72, %f295;
	@%p40 bra 	$L__BB8_41;
	ld.shared.f32 	%f296, [%r138+12];
	mov.f32 	%f295, %f72;
$L__BB8_41:
	ld.shared.f32 	%f76, [%r139+16];
	setp.leu.f32 	%p41, %f76, %f295;
	@%p41 bra 	$L__BB8_43;
	ld.shared.f32 	%f296, [%r138+16];
	mov.f32 	%f295, %f76;
$L__BB8_43:
	ld.shared.f32 	%f80, [%r139+20];
	setp.leu.f32 	%p42, %f80, %f295;
	@%p42 bra 	$L__BB8_45;
	ld.shared.f32 	%f296, [%r138+20];
	mov.f32 	%f295, %f80;
$L__BB8_45:
	ld.shared.f32 	%f84, [%r139+24];
	setp.leu.f32 	%p43, %f84, %f295;
	@%p43 bra 	$L__BB8_47;
	ld.shared.f32 	%f296, [%r138+24];
	mov.f32 	%f295, %f84;
$L__BB8_47:
	ld.shared.f32 	%f88, [%r139+28];
	setp.leu.f32 	%p44, %f88, %f295;
	@%p44 bra 	$L__BB8_49;
	ld.shared.f32 	%f296, [%r138+28];
	mov.f32 	%f295, %f88;
$L__BB8_49:
	add.s32 	%r140, %r140, 16;
	add.s32 	%r139, %r139, 64;
	add.s32 	%r138, %r138, 64;
	setp.ne.s32 	%p45, %r140, 0;
	@%p45 bra 	$L__BB8_17;
$L__BB8_50:
	setp.eq.s32 	%p46, %r20, 0;
	@%p46 bra 	$L__BB8_85;
	and.b32  	%r30, %r51, 7;
	setp.lt.u32 	%p47, %r20, 8;
	@%p47 bra 	$L__BB8_69;
	shl.b32 	%r115, %r142, 2;
	add.s32 	%r31, %r106, %r115;
	ld.shared.f32 	%f96, [%r31];
	setp.leu.f32 	%p48, %f96, %f295;
	add.s32 	%r32, %r108, %r115;
	@%p48 bra 	$L__BB8_54;
	ld.shared.f32 	%f296, [%r32];
	mov.f32 	%f295, %f96;
$L__BB8_54:
	ld.shared.f32 	%f100, [%r31+4];
	setp.leu.f32 	%p49, %f100, %f295;
	@%p49 bra 	$L__BB8_56;
	ld.shared.f32 	%f296, [%r32+4];
	mov.f32 	%f295, %f100;
$L__BB8_56:
	ld.shared.f32 	%f104, [%r31+8];
	setp.leu.f32 	%p50, %f104, %f295;
	@%p50 bra 	$L__BB8_58;
	ld.shared.f32 	%f296, [%r32+8];
	mov.f32 	%f295, %f104;
$L__BB8_58:
	ld.shared.f32 	%f108, [%r31+12];
	setp.leu.f32 	%p51, %f108, %f295;
	@%p51 bra 	$L__BB8_60;
	ld.shared.f32 	%f296, [%r32+12];
	mov.f32 	%f295, %f108;
$L__BB8_60:
	ld.shared.f32 	%f112, [%r31+16];
	setp.leu.f32 	%p52, %f112, %f295;
	@%p52 bra 	$L__BB8_62;
	ld.shared.f32 	%f296, [%r32+16];
	mov.f32 	%f295, %f112;
$L__BB8_62:
	ld.shared.f32 	%f116, [%r31+20];
	setp.leu.f32 	%p53, %f116, %f295;
	@%p53 bra 	$L__BB8_64;
	ld.shared.f32 	%f296, [%r32+20];
	mov.f32 	%f295, %f116;
$L__BB8_64:
	ld.shared.f32 	%f120, [%r31+24];
	setp.leu.f32 	%p54, %f120, %f295;
	@%p54 bra 	$L__BB8_66;
	ld.shared.f32 	%f296, [%r32+24];
	mov.f32 	%f295, %f120;
$L__BB8_66:
	ld.shared.f32 	%f124, [%r31+28];
	setp.leu.f32 	%p55, %f124, %f295;
	@%p55 bra 	$L__BB8_68;
	ld.shared.f32 	%f296, [%r32+28];
	mov.f32 	%f295, %f124;
$L__BB8_68:
	add.s32 	%r142, %r142, 8;
$L__BB8_69:
	setp.eq.s32 	%p56, %r30, 0;
	@%p56 bra 	$L__BB8_85;
	and.b32  	%r35, %r51, 3;
	setp.lt.u32 	%p57, %r30, 4;
	@%p57 bra 	$L__BB8_80;
	shl.b32 	%r118, %r142, 2;
	add.s32 	%r36, %r106, %r118;
	ld.shared.f32 	%f132, [%r36];
	setp.leu.f32 	%p58, %f132, %f295;
	add.s32 	%r37, %r108, %r118;
	@%p58 bra 	$L__BB8_73;
	ld.shared.f32 	%f296, [%r37];
	mov.f32 	%f295, %f132;
$L__BB8_73:
	ld.shared.f32 	%f136, [%r36+4];
	setp.leu.f32 	%p59, %f136, %f295;
	@%p59 bra 	$L__BB8_75;
	ld.shared.f32 	%f296, [%r37+4];
	mov.f32 	%f295, %f136;
$L__BB8_75:
	ld.shared.f32 	%f140, [%r36+8];
	setp.leu.f32 	%p60, %f140, %f295;
	@%p60 bra 	$L__BB8_77;
	ld.shared.f32 	%f296, [%r37+8];
	mov.f32 	%f295, %f140;
$L__BB8_77:
	ld.shared.f32 	%f144, [%r36+12];
	setp.leu.f32 	%p61, %f144, %f295;
	@%p61 bra 	$L__BB8_79;
	ld.shared.f32 	%f296, [%r37+12];
	mov.f32 	%f295, %f144;
$L__BB8_79:
	add.s32 	%r142, %r142, 4;
$L__BB8_80:
	setp.eq.s32 	%p62, %r35, 0;
	@%p62 bra 	$L__BB8_85;
	shl.b32 	%r121, %r142, 2;
	add.s32 	%r146, %r108, %r121;
	add.s32 	%r145, %r106, %r121;
	neg.s32 	%r144, %r35;
$L__BB8_82:
	.pragma "nounroll";
	ld.shared.f32 	%f154, [%r145];
	setp.leu.f32 	%p63, %f154, %f295;
	@%p63 bra 	$L__BB8_84;
	ld.shared.f32 	%f296, [%r146];
	mov.f32 	%f295, %f154;
$L__BB8_84:
	add.s32 	%r146, %r146, 4;
	add.s32 	%r145, %r145, 4;
	add.s32 	%r144, %r144, 1;
	setp.ne.s32 	%p64, %r144, 0;
	@%p64 bra 	$L__BB8_82;
$L__BB8_85:
	cvta.to.global.u64 	%rd27, %rd4;
	mul.lo.s32 	%r124, %r49, %r1;
	mul.lo.s32 	%r125, %r124, %r49;
	mul.lo.s32 	%r126, %r49, %r2;
	add.s32 	%r127, %r126, %r5;
	mad.lo.s32 	%r128, %r125, %r50, %r3;
	mad.lo.s32 	%r129, %r127, %r50, %r128;
	mul.wide.s32 	%rd28, %r129, 4;
	add.s64 	%rd29, %rd27, %rd28;
	st.global.f32 	[%rd29], %f295;
	shl.b32 	%r130, %r49, 1;
	add.s32 	%r131, %r126, %r130;
	add.s32 	%r132, %r131, %r2;
	mad.lo.s32 	%r133, %r132, %r50, %r128;
	mul.wide.s32 	%rd30, %r133, 4;
	add.s64 	%rd31, %rd27, %rd30;
	st.global.f32 	[%rd31], %f296;
$L__BB8_86:
	ret;

}
	// .globl	_Z23kernel_forward_d_argmaxIfEvPKT_S2_PS0_S3_iiiiii
.visible .entry _Z23kernel_forward_d_argmaxIfEvPKT_S2_PS0_S3_iiiiii(
	.param .u64 .ptr .align 1 _Z23kernel_forward_d_argmaxIfEvPKT_S2_PS0_S3_iiiiii_param_0,
	.param .u64 .ptr .align 1 _Z23kernel_forward_d_argmaxIfEvPKT_S2_PS0_S3_iiiiii_param_1,
	.param .u64 .ptr .align 1 _Z23kernel_forward_d_argmaxIfEvPKT_S2_PS0_S3_iiiiii_param_2,
	.param .u64 .ptr .align 1 _Z23kernel_forward_d_argmaxIfEvPKT_S2_PS0_S3_iiiiii_param_3,
	.param .u32 _Z23kernel_forward_d_argmaxIfEvPKT_S2_PS0_S3_iiiiii_param_4,
	.param .u32 _Z23kernel_forward_d_argmaxIfEvPKT_S2_PS0_S3_iiiiii_param_5,
	.param .u32 _Z23kernel_forward_d_argmaxIfEvPKT_S2_PS0_S3_iiiiii_param_6,
	.param .u32 _Z23kernel_forward_d_argmaxIfEvPKT_S2_PS0_S3_iiiiii_param_7,
	.param .u32 _Z23kernel_forward_d_argmaxIfEvPKT_S2_PS0_S3_iiiiii_param_8,
	.param .u32 _Z23kernel_forward_d_argmaxIfEvPKT_S2_PS0_S3_iiiiii_param_9
)
{
	.reg .pred 	%p<153>;
	.reg .b32 	%r<554>;
	.reg .b32 	%f<628>;
	.reg .b64 	%rd<107>;
	// demoted variable
	.shared .align 4 .b8 _ZZ23kernel_forward_d_argmaxIfEvPKT_S2_PS0_S3_iiiiiiE6result[800];
	// demoted variable
	.shared .align 4 .b8 _ZZ23kernel_forward_d_argmaxIfEvPKT_S2_PS0_S3_iiiiiiE10result_idx[800];
	// demoted variable
	.shared .align 4 .b8 _ZZ23kernel_forward_d_argmaxIfEvPKT_S2_PS0_S3_iiiiiiE4left[800];
	// demoted variable
	.shared .align 4 .b8 _ZZ23kernel_forward_d_argmaxIfEvPKT_S2_PS0_S3_iiiiiiE5right[800];
	ld.param.u64 	%rd13, [_Z23kernel_forward_d_argmaxIfEvPKT_S2_PS0_S3_iiiiii_param_0];
	ld.param.u64 	%rd16, [_Z23kernel_forward_d_argmaxIfEvPKT_S2_PS0_S3_iiiiii_param_1];
	ld.param.u64 	%rd14, [_Z23kernel_forward_d_argmaxIfEvPKT_S2_PS0_S3_iiiiii_param_2];
	ld.param.u32 	%r180, [_Z23kernel_forward_d_argmaxIfEvPKT_S2_PS0_S3_iiiiii_param_5];
	ld.param.u32 	%r181, [_Z23kernel_forward_d_argmaxIfEvPKT_S2_PS0_S3_iiiiii_param_6];
	ld.param.u32 	%r182, [_Z23kernel_forward_d_argmaxIfEvPKT_S2_PS0_S3_iiiiii_param_7];
	ld.param.u32 	%r183, [_Z23kernel_forward_d_argmaxIfEvPKT_S2_PS0_S3_iiiiii_param_8];
	ld.param.u32 	%r184, [_Z23kernel_forward_d_argmaxIfEvPKT_S2_PS0_S3_iiiiii_param_9];
	cvta.to.global.u64 	%rd1, %rd16;
	mov.u32 	%r185, %ctaid.x;
	sub.s32 	%r1, %r180, %r181;
	div.u32 	%r2, %r185, %r1;
	mul.lo.s32 	%r186, %r2, %r1;
	sub.s32 	%r3, %r185, %r186;
	mov.u32 	%r4, %ctaid.y;
	rem.u32 	%r5, %r4, %r1;
	add.s32 	%r6, %r5, 1;
	add.s32 	%r7, %r3, %r181;
	add.s32 	%r8, %r6, %r7;
	setp.ge.s32 	%p1, %r8, %r180;
	@%p1 bra 	$L__BB9_161;
	mov.u32 	%r9, %ctaid.z;
	mov.u32 	%r10, %tid.x;
	add.s32 	%r11, %r183, %r182;
	div.u32 	%r187, %r4, %r1;
	add.s32 	%r188, %r187, 1;
	add.s32 	%r12, %r188, %r3;
	add.s32 	%r13, %r6, %r12;
	setp.ge.s32 	%p2, %r188, %r181;
	@%p2 bra 	$L__BB9_161;
	mul.lo.s32 	%r14, %r180, %r180;
	mul.lo.s32 	%r15, %r14, %r2;
	mul.lo.s32 	%r189, %r15, %r182;
	cvta.to.global.u64 	%rd17, %rd14;
	mul.wide.s32 	%rd18, %r189, 4;
	add.s64 	%rd2, %rd17, %rd18;
	mul.lo.s32 	%r16, %r11, %r184;
	mul.lo.s32 	%r190, %r16, %r11;
	mul.lo.s32 	%r191, %r190, %r2;
	cvta.to.global.u64 	%rd19, %rd13;
	mul.wide.s32 	%rd20, %r191, 4;
	add.s64 	%rd3, %rd19, %rd20;
	mul.lo.s32 	%r17, %r14, %r180;
	setp.gt.u32 	%p3, %r1, %r4;
	@%p3 bra 	$L__BB9_26;
	setp.ge.s32 	%p4, %r10, %r182;
	@%p4 bra 	$L__BB9_9;
	mad.lo.s32 	%r192, %r3, %r180, %r12;
	mul.lo.s32 	%r18, %r192, %r182;
	add.s32 	%r193, %r10, %r184;
	max.s32 	%r194, %r182, %r193;
	setp.lt.s32 	%p5, %r193, %r182;
	selp.u32 	%r195, 1, 0, %p5;
	add.s32 	%r196, %r193, %r195;
	sub.s32 	%r197, %r194, %r196;
	div.u32 	%r198, %r197, %r184;
	add.s32 	%r19, %r198, %r195;
	and.b32  	%r199, %r19, 3;
	setp.eq.s32 	%p6, %r199, 3;
	mov.u32 	%r509, %r10;
	@%p6 bra 	$L__BB9_7;
	add.s32 	%r201, %r19, 1;
	and.b32  	%r20, %r201, 3;
	mov.b32 	%r508, 0;
	mov.u32 	%r509, %r10;
$L__BB9_6:
	.pragma "nounroll";
	add.s32 	%r202, %r509, %r18;
	mul.wide.s32 	%rd21, %r202, 4;
	add.s64 	%rd22, %rd2, %rd21;
	ld.global.nc.f32 	%f221, [%rd22];
	shl.b32 	%r203, %r509, 2;
	mov.u32 	%r204, _ZZ23kernel_forward_d_argmaxIfEvPKT_S2_PS0_S3_iiiiiiE4left;
	add.s32 	%r205, %r204, %r203;
	st.shared.f32 	[%r205], %f221;
	add.s32 	%r509, %r509, %r184;
	add.s32 	%r508, %r508, 1;
	setp.ne.s32 	%p7, %r508, %r20;
	@%p7 bra 	$L__BB9_6;
$L__BB9_7:
	setp.lt.u32 	%p8, %r19, 3;
	@%p8 bra 	$L__BB9_9;
$L__BB9_8:
	add.s32 	%r206, %r509, %r18;
	mul.wide.s32 	%rd23, %r206, 4;
	add.s64 	%rd24, %rd2, %rd23;
	ld.global.nc.f32 	%f222, [%rd24];
	shl.b32 	%r207, %r509, 2;
	mov.u32 	%r208, _ZZ23kernel_forward_d_argmaxIfEvPKT_S2_PS0_S3_iiiiiiE4left;
	add.s32 	%r209, %r208, %r207;
	st.shared.f32 	[%r209], %f222;
	mul.wide.s32 	%rd25, %r184, 4;
	add.s64 	%rd26, %rd24, %rd25;
	ld.global.nc.f32 	%f223, [%rd26];
	shl.b32 	%r210, %r184, 2;
	add.s32 	%r211, %r209, %r210;
	st.shared.f32 	[%r211], %f223;
	add.s64 	%rd27, %rd26, %rd25;
	ld.global.nc.f32 	%f224, [%rd27];
	add.s32 	%r212, %r211, %r210;
	st.shared.f32 	[%r212], %f224;
	add.s64 	%rd28, %rd27, %rd25;
	ld.global.nc.f32 	%f225, [%rd28];
	add.s32 	%r213, %r212, %r210;
	st.shared.f32 	[%r213], %f225;
	add.s32 	%r509, %r210, %r509;
	setp.lt.s32 	%p9, %r509, %r182;
	@%p9 bra 	$L__BB9_8;
$L__BB9_9:
	bar.sync 	0;
	add.s32 	%r214, %r5, %r7;
	setp.eq.s32 	%p10, %r13, %r214;
	@%p10 bra 	$L__BB9_71;
	setp.ge.s32 	%p11, %r10, %r182;
	@%p11 bra 	$L__BB9_16;
	mad.lo.s32 	%r215, %r13, %r180, %r8;
	mul.lo.s32 	%r94, %r215, %r182;
	add.s32 	%r216, %r10, %r184;
	max.s32 	%r217, %r182, %r216;
	setp.lt.s32 	%p12, %r216, %r182;
	selp.u32 	%r218, 1, 0, %p12;
	add.s32 	%r219, %r216, %r218;
	sub.s32 	%r220, %r217, %r219;
	div.u32 	%r221, %r220, %r184;
	add.s32 	%r95, %r221, %r218;
	and.b32  	%r222, %r95, 3;
	setp.eq.s32 	%p13, %r222, 3;
	mov.u32 	%r533, %r10;
	@%p13 bra 	$L__BB9_14;
	add.s32 	%r224, %r95, 1;
	and.b32  	%r96, %r224, 3;
	mov.b32 	%r532, 0;
	mov.u32 	%r533, %r10;
$L__BB9_13:
	.pragma "nounroll";
	add.s32 	%r225, %r533, %r94;
	mul.wide.s32 	%rd29, %r225, 4;
	add.s64 	%rd30, %rd2, %rd29;
	ld.global.nc.f32 	%f226, [%rd30];
	shl.b32 	%r226, %r533, 2;
	mov.u32 	%r227, _ZZ23kernel_forward_d_argmaxIfEvPKT_S2_PS0_S3_iiiiiiE5right;
	add.s32 	%r228, %r227, %r226;
	st.shared.f32 	[%r228], %f226;
	add.s32 	%r533, %r533, %r184;
	add.s32 	%r532, %r532, 1;
	setp.ne.s32 	%p14, %r532, %r96;
	@%p14 bra 	$L__BB9_13;
$L__BB9_14:
	setp.lt.u32 	%p15, %r95, 3;
	@%p15 bra 	$L__BB9_16;
$L__BB9_15:
	add.s32 	%r229, %r533, %r94;
	mul.wide.s32 	%rd31, %r229, 4;
	add.s64 	%rd32, %rd2, %rd31;
	ld.global.nc.f32 	%f227, [%rd32];
	shl.b32 	%r230, %r533, 2;
	mov.u32 	%r231, _ZZ23kernel_forward_d_argmaxIfEvPKT_S2_PS0_S3_iiiiiiE5right;
	add.s32 	%r232, %r231, %r230;
	st.shared.f32 	[%r232], %f227;
	mul.wide.s32 	%rd33, %r184, 4;
	add.s64 	%rd34, %rd32, %rd33;
	ld.global.nc.f32 	%f228, [%rd34];
	shl.b32 	%r233, %r184, 2;
	add.s32 	%r234, %r232, %r233;
	st.shared.f32 	[%r234], %f228;
	add.s64 	%rd35, %rd34, %rd33;
	ld.global.nc.f32 	%f229, [%rd35];
	add.s32 	%r235, %r234, %r233;
	st.shared.f32 	[%r235], %f229;
	add.s64 	%rd36, %rd35, %rd33;
	ld.global.nc.f32 	%f230, [%rd36];
	add.s32 	%r236, %r235, %r233;
	st.shared.f32 	[%r236], %f230;
	add.s32 	%r533, %r233, %r533;
	setp.lt.s32 	%p16, %r533, %r182;
	@%p16 bra 	$L__BB9_15;
$L__BB9_16:
	bar.sync 	0;
	setp.lt.s32 	%p17, %r182, 1;
	mov.f32 	%f551, 0fBF800000;
	mov.f32 	%f550, 0fFF800000;
	@%p17 bra 	$L__BB9_88;
	add.s32 	%r132, %r10, %r184;
	max.s32 	%r238, %r182, %r132;
	setp.lt.s32 	%p18, %r132, %r182;
	selp.u32 	%r133, 1, 0, %p18;
	add.s32 	%r239, %r132, %r133;
	sub.s32 	%r134, %r238, %r239;
	shl.b32 	%r240, %r10, 2;
	mov.u32 	%r241, _ZZ23kernel_forward_d_argmaxIfEvPKT_S2_PS0_S3_iiiiiiE5right;
	add.s32 	%r135, %r241, %r240;
	shl.b32 	%r136, %r184, 2;
	add.s32 	%r137, %r135, %r136;
	add.s32 	%r138, %r132, %r184;
	add.s32 	%r139, %r138, %r184;
	mov.f32 	%f550, 0fFF800000;
	mov.f32 	%f551, 0fBF800000;
	mov.b32 	%r542, 0;
	div.u32 	%r246, %r134, %r184;
	add.s32 	%r143, %r246, %r133;
	mul.wide.s32 	%rd41, %r184, 4;
$L__BB9_18:
	setp.ge.s32 	%p19, %r10, %r182;
	@%p19 bra 	$L__BB9_25;
	shl.b32 	%r242, %r542, 2;
	mov.u32 	%r243, _ZZ23kernel_forward_d_argmaxIfEvPKT_S2_PS0_S3_iiiiiiE4left;
	add.s32 	%r244, %r243, %r242;
	ld.shared.f32 	%f68, [%r244];
	mul.lo.s32 	%r141, %r542, %r11;
	mul.lo.s32 	%r245, %r11, %r9;
	mad.lo.s32 	%r142, %r245, %r11, %r141;
	and.b32  	%r144, %r143, 3;
	setp.eq.s32 	%p20, %r144, 3;
	mov.u32 	%r543, %r10;
	@%p20 bra 	$L__BB9_23;
	ld.shared.f32 	%f236, [%r135];
	add.f32 	%f237, %f68, %f236;
	add.s32 	%r247, %r142, %r10;
	mul.wide.s32 	%rd37, %r247, 4;
	add.s64 	%rd10, %rd3, %rd37;
	ld.global.nc.f32 	%f238, [%rd10];
	add.f32 	%f239, %f237, %f238;
	setp.gt.f32 	%p21, %f239, %f550;
	add.s32 	%r145, %r141, %r10;
	neg.s32 	%r248, %r145;
	cvt.rn.f32.s32 	%f240, %r248;
	selp.f32 	%f550, %f239, %f550, %p21;
	selp.f32 	%f551, %f240, %f551, %p21;
	setp.eq.s32 	%p22, %r144, 0;
	mov.u32 	%r543, %r132;
	@%p22 bra 	$L__BB9_23;
	ld.shared.f32 	%f241, [%r137];
	add.f32 	%f242, %f68, %f241;
	add.s64 	%rd12, %rd10, %rd41;
	ld.global.nc.f32 	%f243, [%rd12];
	add.f32 	%f244, %f242, %f243;
	setp.gt.f32 	%p23, %f244, %f550;
	add.s32 	%r146, %r145, %r184;
	neg.s32 	%r249, %r146;
	cvt.rn.f32.s32 	%f245, %r249;
	selp.f32 	%f550, %f244, %f550, %p23;
	selp.f32 	%f551, %f245, %f551, %p23;
	setp.eq.s32 	%p24, %r144, 1;
	mov.u32 	%r543, %r138;
	@%p24 bra 	$L__BB9_23;
	add.s32 	%r250, %r137, %r136;
	ld.shared.f32 	%f246, [%r250];
	add.f32 	%f247, %f68, %f246;
	add.s64 	%rd38, %rd12, %rd41;
	ld.global.nc.f32 	%f248, [%rd38];
	add.f32 	%f249, %f247, %f248;
	setp.gt.f32 	%p25, %f249, %f550;
	add.s32 	%r251, %r146, %r184;
	neg.s32 	%r252, %r251;
	cvt.rn.f32.s32 	%f250, %r252;
	selp.f32 	%f550, %f249, %f550, %p25;
	selp.f32 	%f551, %f250, %f551, %p25;
	mov.u32 	%r543, %r139;
$L__BB9_23:
	setp.lt.u32 	%p26, %r143, 3;
	@%p26 bra 	$L__BB9_25;
$L__BB9_24:
	shl.b32 	%r253, %r543, 2;
	mov.u32 	%r254, _ZZ23kernel_forward_d_argmaxIfEvPKT_S2_PS0_S3_iiiiiiE5right;
	add.s32 	%r255, %r254, %r253;
	ld.shared.f32 	%f251, [%r255];
	add.f32 	%f252, %f68, %f251;
	add.s32 	%r256, %r142, %r543;
	mul.wide.s32 	%rd39, %r256, 4;
	add.s64 	%rd40, %rd3, %rd39;
	ld.global.nc.f32 	%f253, [%rd40];
	add.f32 	%f254, %f252, %f253;
	setp.gt.f32 	%p27, %f254, %f550;
	add.s32 	%r257, %r141, %r543;
	neg.s32 	%r258, %r257;
	cvt.rn.f32.s32 	%f255, %r258;
	selp.f32 	%f256, %f254, %f550, %p27;
	selp.f32 	%f257, %f255, %f551, %p27;
	add.s32 	%r259, %r255, %r136;
	ld.shared.f32 	%f258, [%r259];
	add.f32 	%f259, %f68, %f258;
	add.s64 	%rd42, %rd40, %rd41;
	ld.global.nc.f32 	%f260, [%rd42];
	add.f32 	%f261, %f259, %f260;
	setp.gt.f32 	%p28, %f261, %f256;
	add.s32 	%r260, %r257, %r184;
	neg.s32 	%r261, %r260;
	cvt.rn.f32.s32 	%f262, %r261;
	selp.f32 	%f263, %f261, %f256, %p28;
	selp.f32 	%f264, %f262, %f257, %p28;
	add.s32 	%r262, %r259, %r136;
	ld.shared.f32 	%f265, [%r262];
	add.f32 	%f266, %f68, %f265;
	add.s64 	%rd43, %rd42, %rd41;
	ld.global.nc.f32 	%f267, [%rd43];
	add.f32 	%f268, %f266, %f267;
	setp.gt.f32 	%p29, %f268, %f263;
	add.s32 	%r263, %r260, %r184;
	neg.s32 	%r264, %r263;
	cvt.rn.f32.s32 	%f269, %r264;
	selp.f32 	%f270, %f268, %f263, %p29;
	selp.f32 	%f271, %f269, %f264, %p29;
	add.s32 	%r265, %r262, %r136;
	ld.shared.f32 	%f272, [%r265];
	add.f32 	%f273, %f68, %f272;
	add.s64 	%rd44, %rd43, %rd41;
	ld.global.nc.f32 	%f274, [%rd44];
	add.f32 	%f275, %f273, %f274;
	setp.gt.f32 	%p30, %f275, %f270;
	add.s32 	%r266, %r263, %r184;
	neg.s32 	%r267, %r266;
	cvt.rn.f32.s32 	%f276, %r267;
	selp.f32 	%f550, %f275, %f270, %p30;
	selp.f32 	%f551, %f276, %f271, %p30;
	add.s32 	%r543, %r136, %r543;
	setp.lt.s32 	%p31, %r543, %r182;
	@%p31 bra 	$L__BB9_24;
$L__BB9_25:
	add.s32 	%r542, %r542, 1;
	setp.ne.s32 	%p32, %r542, %r182;
	@%p32 bra 	$L__BB9_18;
	bra.uni 	$L__BB9_88;
$L__BB9_26:
	setp.ge.s32 	%p55, %r10, %r183;
	@%p55 bra 	$L__BB9_33;
	add.s32 	%r323, %r180, -1;
	mad.lo.s32 	%r324, %r2, %r323, %r3;
	mul.lo.s32 	%r26, %r324, %r183;
	add.s32 	%r325, %r10, %r184;
	max.s32 	%r326, %r183, %r325;
	setp.lt.s32 	%p56, %r325, %r183;
	selp.u32 	%r327, 1, 0, %p56;
	add.s32 	%r328, %r325, %r327;
	sub.s32 	%r329, %r326, %r328;
	div.u32 	%r330, %r329, %r184;
	add.s32 	%r27, %r330, %r327;
	and.b32  	%r331, %r27, 3;
	setp.eq.s32 	%p57, %r331, 3;
	mov.u32 	%r512, %r10;
	@%p57 bra 	$L__BB9_30;
	add.s32 	%r333, %r27, 1;
	and.b32  	%r28, %r333, 3;
	mov.b32 	%r511, 0;
	mov.u32 	%r512, %r10;
$L__BB9_29:
	.pragma "nounroll";
	add.s32 	%r334, %r512, %r26;
	mul.wide.s32 	%rd61, %r334, 4;
	add.s64 	%rd62, %rd1, %rd61;
	ld.global.nc.f32 	%f328, [%rd62];
	shl.b32 	%r335, %r512, 2;
	mov.u32 	%r336, _ZZ23kernel_forward_d_argmaxIfEvPKT_S2_PS0_S3_iiiiiiE4left;
	add.s32 	%r337, %r336, %r335;
	st.shared.f32 	[%r337], %f328;
	add.s32 	%r512, %r512, %r184;
	add.s32 	%r511, %r511, 1;
	setp.ne.s32 	%p58, %r511, %r28;
	@%p58 bra 	$L__BB9_29;
$L__BB9_30:
	setp.lt.u32 	%p59, %r27, 3;
	@%p59 bra 	$L__BB9_33;
	mov.u32 	%r340, _ZZ23kernel_forward_d_argmaxIfEvPKT_S2_PS0_S3_iiiiiiE4left;
	mul.wide.s32 	%rd65, %r184, 4;
	shl.b32 	%r342, %r184, 2;
$L__BB9_32:
	add.s32 	%r338, %r512, %r26;
	mul.wide.s32 	%rd63, %r338, 4;
	add.s64 	%rd64, %rd1, %rd63;
	ld.global.nc.f32 	%f329, [%rd64];
	shl.b32 	%r339, %r512, 2;
	add.s32 	%r341, %r340, %r339;
	st.shared.f32 	[%r341], %f329;
	add.s64 	%rd66, %rd64, %rd65;
	ld.global.nc.f32 	%f330, [%rd66];
	add.s32 	%r343, %r341, %r342;
	st.shared.f32 	[%r343], %f330;
	add.s64 	%rd67, %rd66, %rd65;
	ld.global.nc.f32 	%f331, [%rd67];
	add.s32 	%r344, %r343, %r342;
	st.shared.f32 	[%r344], %f331;
	add.s64 	%rd68, %rd67, %rd65;
	ld.global.nc.f32 	%f332, [%rd68];
	add.s32 	%r345, %r344, %r342;
	st.shared.f32 	[%r345], %f332;
	add.s32 	%r512, %r342, %r512;
	setp.lt.s32 	%p60, %r512, %r183;
	@%p60 bra 	$L__BB9_32;
$L__BB9_33:
	bar.sync 	0;
	add.s32 	%r346, %r5, %r7;
	setp.eq.s32 	%p61, %r13, %r346;
	@%p61 bra 	$L__BB9_50;
	setp.ge.s32 	%p62, %r10, %r182;
	@%p62 bra 	$L__BB9_40;
	mad.lo.s32 	%r347, %r13, %r180, %r8;
	mul.lo.s32 	%r36, %r347, %r182;
	add.s32 	%r348, %r10, %r184;
	max.s32 	%r349, %r182, %r348;
	setp.lt.s32 	%p63, %r348, %r182;
	selp.u32 	%r350, 1, 0, %p63;
	add.s32 	%r351, %r348, %r350;
	sub.s32 	%r352, %r349, %r351;
	div.u32 	%r353, %r352, %r184;
	add.s32 	%r37, %r353, %r350;
	and.b32  	%r354, %r37, 3;
	setp.eq.s32 	%p64, %r354, 3;
	mov.u32 	%r516, %r10;
	@%p64 bra 	$L__BB9_38;
	add.s32 	%r356, %r37, 1;
	and.b32  	%r38, %r356, 3;
	mov.b32 	%r515, 0;
	mov.u32 	%r516, %r10;
$L__BB9_37:
	.pragma "nounroll";
	add.s32 	%r357, %r516, %r36;
	mul.wide.s32 	%rd69, %r357, 4;
	add.s64 	%rd70, %rd2, %rd69;
	ld.global.nc.f32 	%f333, [%rd70];
	shl.b32 	%r358, %r516, 2;
	mov.u32 	%r359, _ZZ23kernel_forward_d_argmaxIfEvPKT_S2_PS0_S3_iiiiiiE5right;
	add.s32 	%r360, %r359, %r358;
	st.shared.f32 	[%r360], %f333;
	add.s32 	%r516, %r516, %r184;
	add.s32 	%r515, %r515, 1;
	setp.ne.s32 	%p65, %r515, %r38;
	@%p65 bra 	$L__BB9_37;
$L__BB9_38:
	setp.lt.u32 	%p66, %r37, 3;
	@%p66 bra 	$L__BB9_40;
$L__BB9_39:
	add.s32 	%r361, %r516, %r36;
	mul.wide.s32 	%rd71, %r361, 4;
	add.s64 	%rd72, %rd2, %rd71;
	ld.global.nc.f32 	%f334, [%rd72];
	shl.b32 	%r362, %r516, 2;
	mov.u32 	%r363, _ZZ23kernel_forward_d_argmaxIfEvPKT_S2_PS0_S3_iiiiiiE5right;
	add.s32 	%r364, %r363, %r362;
	st.shared.f32 	[%r364], %f334;
	mul.wide.s32 	%rd73, %r184, 4;
	add.s64 	%rd74, %rd72, %rd73;
	ld.global.nc.f32 	%f335, [%rd74];
	shl.b32 	%r365, %r184, 2;
	add.s32 	%r366, %r364, %r365;
	st.shared.f32 	[%r366], %f335;
	add.s64 	%rd75, %rd74, %rd73;
	ld.global.nc.f32 	%f336, [%rd75];
	add.s32 	%r367, %r366, %r365;
	st.shared.f32 	[%r367], %f336;
	add.s64 	%rd76, %rd75, %rd73;
	ld.global.nc.f32 	%f337, [%rd76];
	add.s32 	%r368, %r367, %r365;
	st.shared.f32 	[%r368], %f337;
	add.s32 	%r516, %r365, %r516;
	setp.lt.s32 	%p67, %r516, %r182;
	@%p67 bra 	$L__BB9_39;
$L__BB9_40:
	bar.sync 	0;
	setp.lt.s32 	%p68, %r183, 1;
	mov.f32 	%f551, 0fBF800000;
	mov.f32 	%f550, 0fFF800000;
	@%p68 bra 	$L__BB9_88;
	add.s32 	%r74, %r10, %r184;
	max.s32 	%r370, %r182, %r74;
	setp.lt.s32 	%p69, %r74, %r182;
	selp.u32 	%r75, 1, 0, %p69;
	add.s32 	%r371, %r74, %r75;
	sub.s32 	%r76, %r370, %r371;
	shl.b32 	%r372, %r10, 2;
	mov.u32 	%r373, _ZZ23kernel_forward_d_argmaxIfEvPKT_S2_PS0_S3_iiiiiiE5right;
	add.s32 	%r77, %r373, %r372;
	shl.b32 	%r78, %r184, 2;
	add.s32 	%r79, %r77, %r78;
	add.s32 	%r80, %r74, %r184;
	add.s32 	%r81, %r80, %r184;
	mov.f32 	%f550, 0fFF800000;
	mov.f32 	%f551, 0fBF800000;
	mov.b32 	%r527, 0;
	div.u32 	%r378, %r76, %r184;
	add.s32 	%r84, %r378, %r75;
	mul.wide.s32 	%rd81, %r184, 4;
$L__BB9_42:
	setp.ge.s32 	%p70, %r10, %r182;
	@%p70 bra 	$L__BB9_49;
	shl.b32 	%r374, %r527, 2;
	mov.u32 	%r375, _ZZ23kernel_forward_d_argmaxIfEvPKT_S2_PS0_S3_iiiiiiE4left;
	add.s32 	%r376, %r375, %r374;
	ld.shared.f32 	%f30, [%r376];
	add.s32 	%r377, %r527, %r182;
	mul.lo.s32 	%r83, %r377, %r11;
	and.b32  	%r85, %r84, 3;
	setp.eq.s32 	%p71, %r85, 3;
	mov.u32 	%r528, %r10;
	@%p71 bra 	$L__BB9_47;
	ld.shared.f32 	%f343, [%r77];
	add.f32 	%f344, %f30, %f343;
	mul.lo.s32 	%r379, %r11, %r9;
	add.s32 	%r86, %r83, %r10;
	mad.lo.s32 	%r380, %r379, %r11, %r86;
	mul.wide.s32 	%rd77, %r380, 4;
	add.s64 	%rd4, %rd3, %rd77;
	ld.global.nc.f32 	%f345, [%rd4];
	add.f32 	%f346, %f344, %f345;
	setp.gt.f32 	%p72, %f346, %f550;
	neg.s32 	%r381, %r86;
	cvt.rn.f32.s32 	%f347, %r381;
	selp.f32 	%f550, %f346, %f550, %p72;
	selp.f32 	%f551, %f347, %f551, %p72;
	setp.eq.s32 	%p73, %r85, 0;
	mov.u32 	%r528, %r74;
	@%p73 bra 	$L__BB9_47;
	ld.shared.f32 	%f348, [%r79];
	add.f32 	%f349, %f30, %f348;
	add.s64 	%rd6, %rd4, %rd81;
	ld.global.nc.f32 	%f350, [%rd6];
	add.f32 	%f351, %f349, %f350;
	setp.gt.f32 	%p74, %f351, %f550;
	add.s32 	%r87, %r86, %r184;
	neg.s32 	%r382, %r87;
	cvt.rn.f32.s32 	%f352, %r382;
	selp.f32 	%f550, %f351, %f550, %p74;
	selp.f32 	%f551, %f352, %f551, %p74;
	setp.eq.s32 	%p75, %r85, 1;
	mov.u32 	%r528, %r80;
	@%p75 bra 	$L__BB9_47;
	add.s32 	%r383, %r79, %r78;
	ld.shared.f32 	%f353, [%r383];
	add.f32 	%f354, %f30, %f353;
	add.s64 	%rd78, %rd6, %rd81;
	ld.global.nc.f32 	%f355, [%rd78];
	add.f32 	%f356, %f354, %f355;
	setp.gt.f32 	%p76, %f356, %f550;
	add.s32 	%r384, %r87, %r184;
	neg.s32 	%r385, %r384;
	cvt.rn.f32.s32 	%f357, %r385;
	selp.f32 	%f550, %f356, %f550, %p76;
	selp.f32 	%f551, %f357, %f551, %p76;
	mov.u32 	%r528, %r81;
$L__BB9_47:
	setp.lt.u32 	%p77, %r84, 3;
	@%p77 bra 	$L__BB9_49;
$L__BB9_48:
	shl.b32 	%r386, %r528, 2;
	mov.u32 	%r387, _ZZ23kernel_forward_d_argmaxIfEvPKT_S2_PS0_S3_iiiiiiE5right;
	add.s32 	%r388, %r387, %r386;
	ld.shared.f32 	%f358, [%r388];
	add.f32 	%f359, %f30, %f358;
	mul.lo.s32 	%r389, %r11, %r9;
	add.s32 	%r390, %r83, %r528;
	mad.lo.s32 	%r391, %r389, %r11, %r390;
	mul.wide.s32 	%rd79, %r391, 4;
	add.s64 	%rd80, %rd3, %rd79;
	ld.global.nc.f32 	%f360, [%rd80];
	add.f32 	%f361, %f359, %f360;
	setp.gt.f32 	%p78, %f361, %f550;
	neg.s32 	%r392, %r390;
	cvt.rn.f32.s32 	%f362, %r392;
	selp.f32 	%f363, %f361, %f550, %p78;
	selp.f32 	%f364, %f362, %f551, %p78;
	add.s32 	%r393, %r388, %r78;
	ld.shared.f32 	%f365, [%r393];
	add.f32 	%f366, %f30, %f365;
	add.s64 	%rd82, %rd80, %rd81;
	ld.global.nc.f32 	%f367, [%rd82];
	add.f32 	%f368, %f366, %f367;
	setp.gt.f32 	%p79, %f368, %f363;
	add.s32 	%r394, %r390, %r184;
	neg.s32 	%r395, %r394;
	cvt.rn.f32.s32 	%f369, %r395;
	selp.f32 	%f370, %f368, %f363, %p79;
	selp.f32 	%f371, %f369, %f364, %p79;
	add.s32 	%r396, %r393, %r78;
	ld.shared.f32 	%f372, [%r396];
	add.f32 	%f373, %f30, %f372;
	add.s64 	%rd83, %rd82, %rd81;
	ld.global.nc.f32 	%f374, [%rd83];
	add.f32 	%f375, %f373, %f374;
	setp.gt.f32 	%p80, %f375, %f370;
	add.s32 	%r397, %r394, %r184;
	neg.s32 	%r398, %r397;
	cvt.rn.f32.s32 	%f376, %r398;
	selp.f32 	%f377, %f375, %f370, %p80;
	selp.f32 	%f378, %f376, %f371, %p80;
	add.s32 	%r399, %r396, %r78;
	ld.shared.f32 	%f379, [%r399];
	add.f32 	%f380, %f30, %f379;
	add.s64 	%rd84, %rd83, %rd81;
	ld.global.nc.f32 	%f381, [%rd84];
	add.f32 	%f382, %f380, %f381;
	setp.gt.f32 	%p81, %f382, %f377;
	add.s32 	%r400, %r397, %r184;
	neg.s32 	%r401, %r400;
	cvt.rn.f32.s32 	%f383, %r401;
	selp.f32 	%f550, %f382, %f377, %p81;
	selp.f32 	%f551, %f383, %f378, %p81;
	add.s32 	%r528, %r78, %r528;
	setp.lt.s32 	%p82, %r528, %r182;
	@%p82 bra 	$L__BB9_48;
$L__BB9_49:
	add.s32 	%r527, %r527, 1;
	setp.eq.s32 	%p83, %r527, %r183;
	@%p83 bra 	$L__BB9_88;
	bra.uni 	$L__BB9_42;
$L__BB9_50:
	setp.ge.s32 	%p84, %r10, %r183;
	@%p84 bra 	$L__BB9_57;
	add.s32 	%r402, %r180, -1;
	mad.lo.s32 	%r403, %r2, %r402, %r13;
	mul.lo.s32 	%r44, %r403, %r183;
	add.s32 	%r404, %r10, %r184;
	max.s32 	%r405, %r183, %r404;
	setp.lt.s32 	%p85, %r404, %r183;
	selp.u32 	%r406, 1, 0, %p85;
	add.s32 	%r407, %r404, %r406;
	sub.s32 	%r408, %r405, %r407;
	div.u32 	%r409, %r408, %r184;
	add.s32 	%r45, %r409, %r406;
	and.b32  	%r410, %r45, 3;
	setp.eq.s32 	%p86, %r410, 3;
	mov.u32 	%r519, %r10;
	@%p86 bra 	$L__BB9_54;
	add.s32 	%r412, %r45, 1;
	and.b32  	%r46, %r412, 3;
	mov.b32 	%r518, 0;
	mov.u32 	%r519, %r10;
$L__BB9_53:
	.pragma "nounroll";
	add.s32 	%r413, %r519, %r44;
	mul.wide.s32 	%rd85, %r413, 4;
	add.s64 	%rd86, %rd1, %rd85;
	ld.global.nc.f32 	%f384, [%rd86];
	shl.b32 	%r414, %r519, 2;
	mov.u32 	%r415, _ZZ23kernel_forward_d_argmaxIfEvPKT_S2_PS0_S3_iiiiiiE5right;
	add.s32 	%r416, %r415, %r414;
	st.shared.f32 	[%r416], %f384;
	add.s32 	%r519, %r519, %r184;
	add.s32 	%r518, %r518, 1;
	setp.ne.s32 	%p87, %r518, %r46;
	@%p87 bra 	$L__BB9_53;
$L__BB9_54:
	setp.lt.u32 	%p88, %r45, 3;
	@%p88 bra 	$L__BB9_57;
	mov.u32 	%r419, _ZZ23kernel_forward_d_argmaxIfEvPKT_S2_PS0_S3_iiiiiiE5right;
	mul.wide.s32 	%rd89, %r184, 4;
	shl.b32 	%r421, %r184, 2;
$L__BB9_56:
	add.s32 	%r417, %r519, %r44;
	mul.wide.s32 	%rd87, %r417, 4;
	add.s64 	%rd88, %rd1, %rd87;
	ld.global.nc.f32 	%f385, [%rd88];
	shl.b32 	%r418, %r519, 2;
	add.s32 	%r420, %r419, %r418;
	st.shared.f32 	[%r420], %f385;
	add.s64 	%rd90, %rd88, %rd89;
	ld.global.nc.f32 	%f386, [%rd90];
	add.s32 	%r422, %r420, %r421;
	st.shared.f32 	[%r422], %f386;
	add.s64 	%rd91, %rd90, %rd89;
	ld.global.nc.f32 	%f387, [%rd91];
	add.s32 	%r423, %r422, %r421;
	st.shared.f32 	[%r423], %f387;
	add.s64 	%rd92, %rd91, %rd89;
	ld.global.nc.f32 	%f388, [%rd92];
	add.s32 	%r424, %r423, %r421;
	st.shared.f32 	[%r424], %f388;
	add.s32 	%r519, %r421, %r519;
	setp.lt.s32 	%p89, %r519, %r183;
	@%p89 bra 	$L__BB9_56;
$L__BB9_57:
	setp.ge.s32 	%p90, %r10, %r183;
	bar.sync 	0;
	mov.f32 	%f551, 0fBF800000;
	mov.f32 	%f550, 0fFF800000;
	@%p90 bra 	$L__BB9_88;
	mul.lo.s32 	%r425, %r11, %r9;
	mul.lo.s32 	%r54, %r425, %r11;
	add.s32 	%r55, %r183, -1;
	and.b32  	%r56, %r183, 7;
	add.s32 	%r57, %r56, -1;
	and.b32  	%r58, %r183, 3;
	and.b32  	%r59, %r183, -8;
	and.b32  	%r60, %r183, 1;
	mov.f32 	%f550, 0fFF800000;
	mov.f32 	%f551, 0fBF800000;
	mov.u32 	%r521, %r10;
$L__BB9_59:
	setp.lt.u32 	%p91, %r55, 7;
	shl.b32 	%r427, %r521, 2;
	mov.u32 	%r428, _ZZ23kernel_forward_d_argmaxIfEvPKT_S2_PS0_S3_iiiiiiE4left;
	add.s32 	%r429, %r428, %r427;
	ld.shared.f32 	%f3, [%r429];
	add.s32 	%r430, %r521, %r182;
	mul.lo.s32 	%r62, %r430, %r11;
	add.s32 	%r63, %r62, %r54;
	mov.b32 	%r524, 0;
	@%p91 bra 	$L__BB9_62;
	mov.b32 	%r522, 0;
$L__BB9_61:
	.pragma "nounroll";
	shl.b32 	%r432, %r522, 2;
	mov.u32 	%r433, _ZZ23kernel_forward_d_argmaxIfEvPKT_S2_PS0_S3_iiiiiiE5right;
	add.s32 	%r434, %r433, %r432;
	ld.shared.f32 	%f394, [%r434];
	add.f32 	%f395, %f3, %f394;
	add.s32 	%r435, %r522, %r182;
	add.s32 	%r436, %r63, %r435;
	mul.wide.s32 	%rd93, %r436, 4;
	add.s64 	%rd94, %rd3, %rd93;
	ld.global.nc.f32 	%f396, [%rd94];
	add.f32 	%f397, %f395, %f396;
	setp.gt.f32 	%p92, %f397, %f550;
	add.s32 	%r437, %r62, %r435;
	neg.s32 	%r438, %r437;
	cvt.rn.f32.s32 	%f398, %r438;
	selp.f32 	%f399, %f397, %f550, %p92;
	selp.f32 	%f400, %f398, %f551, %p92;
	ld.shared.f32 	%f401, [%r434+4];
	add.f32 	%f402, %f3, %f401;
	ld.global.nc.f32 	%f403, [%rd94+4];
	add.f32 	%f404, %f402, %f403;
	setp.gt.f32 	%p93, %f404, %f399;
	not.b32 	%r439, %r437;
	cvt.rn.f32.s32 	%f405, %r439;
	selp.f32 	%f406, %f404, %f399, %p93;
	selp.f32 	%f407, %f405, %f400, %p93;
	ld.shared.f32 	%f408, [%r434+8];
	add.f32 	%f409, %f3, %f408;
	ld.global.nc.f32 	%f410, [%rd94+8];
	add.f32 	%f411, %f409, %f410;
	setp.gt.f32 	%p94, %f411, %f406;
	sub.s32 	%r440, -2, %r437;
	cvt.rn.f32.s32 	%f412, %r440;
	selp.f32 	%f413, %f411, %f406, %p94;
	selp.f32 	%f414, %f412, %f407, %p94;
	ld.shared.f32 	%f415, [%r434+12];
	add.f32 	%f416, %f3, %f415;
	ld.global.nc.f32 	%f417, [%rd94+12];
	add.f32 	%f418, %f416, %f417;
	setp.gt.f32 	%p95, %f418, %f413;
	sub.s32 	%r441, -3, %r437;
	cvt.rn.f32.s32 	%f419, %r441;
	selp.f32 	%f420, %f418, %f413, %p95;
	selp.f32 	%f421, %f419, %f414, %p95;
	ld.shared.f32 	%f422, [%r434+16];
	add.f32 	%f423, %f3, %f422;
	ld.global.nc.f32 	%f424, [%rd94+16];
	add.f32 	%f425, %f423, %f424;
	setp.gt.f32 	%p96, %f425, %f420;
	sub.s32 	%r442, -4, %r437;
	cvt.rn.f32.s32 	%f426, %r442;
	selp.f32 	%f427, %f425, %f420, %p96;
	selp.f32 	%f428, %f426, %f421, %p96;
	ld.shared.f32 	%f429, [%r434+20];
	add.f32 	%f430, %f3, %f429;
	ld.global.nc.f32 	%f431, [%rd94+20];
	add.f32 	%f432, %f430, %f431;
	setp.gt.f32 	%p97, %f432, %f427;
	sub.s32 	%r443, -5, %r437;
	cvt.rn.f32.s32 	%f433, %r443;
	selp.f32 	%f434, %f432, %f427, %p97;
	selp.f32 	%f435, %f433, %f428, %p97;
	ld.shared.f32 	%f436, [%r434+24];
	add.f32 	%f437, %f3, %f436;
	ld.global.nc.f32 	%f438, [%rd94+24];
	add.f32 	%f439, %f437, %f438;
	setp.gt.f32 	%p98, %f439, %f434;
	sub.s32 	%r444, -6, %r437;
	cvt.rn.f32.s32 	%f440, %r444;
	selp.f32 	%f441, %f439, %f434, %p98;
	selp.f32 	%f442, %f440, %f435, %p98;
	ld.shared.f32 	%f443, [%r434+28];
	add.f32 	%f444, %f3, %f443;
	ld.global.nc.f32 	%f445, [%rd94+28];
	add.f32 	%f446, %f444, %f445;
	setp.gt.f32 	%p99, %f446, %f441;
	sub.s32 	%r445, -7, %r437;
	cvt.rn.f32.s32 	%f447, %r445;
	selp.f32 	%f550, %f446, %f441, %p99;
	selp.f32 	%f551, %f447, %f442, %p99;
	add.s32 	%r522, %r522, 8;
	setp.ne.s32 	%p100, %r522, %r59;
	mov.u32 	%r524, %r59;
	@%p100 bra 	$L__BB9_61;
$L__BB9_62:
	setp.eq.s32 	%p101, %r56, 0;
	@%p101 bra 	$L__BB9_70;
	setp.lt.u32 	%p102, %r57, 3;
	@%p102 bra 	$L__BB9_65;
	shl.b32 	%r446, %r524, 2;
	mov.u32 	%r447, _ZZ23kernel_forward_d_argmaxIfEvPKT_S2_PS0_S3_iiiiiiE5right;
	add.s32 	%r448, %r447, %r446;
	ld.shared.f32 	%f449, [%r448];
	add.f32 	%f450, %f3, %f449;
	add.s32 	%r449, %r524, %r182;
	add.s32 	%r450, %r63, %r449;
	mul.wide.s32 	%rd95, %r450, 4;
	add.s64 	%rd96, %rd3, %rd95;
	ld.global.nc.f32 	%f451, [%rd96];
	add.f32 	%f452, %f450, %f451;
	setp.gt.f32 	%p103, %f452, %f550;
	add.s32 	%r451, %r62, %r449;
	neg.s32 	%r452, %r451;
	cvt.rn.f32.s32 	%f453, %r452;
	selp.f32 	%f454, %f452, %f550, %p103;
	selp.f32 	%f455, %f453, %f551, %p103;
	ld.shared.f32 	%f456, [%r448+4];
	add.f32 	%f457, %f3, %f456;
	ld.global.nc.f32 	%f458, [%rd96+4];
	add.f32 	%f459, %f457, %f458;
	setp.gt.f32 	%p104, %f459, %f454;
	not.b32 	%r453, %r451;
	cvt.rn.f32.s32 	%f460, %r453;
	selp.f32 	%f461, %f459, %f454, %p104;
	selp.f32 	%f462, %f460, %f455, %p104;
	ld.shared.f32 	%f463, [%r448+8];
	add.f32 	%f464, %f3, %f463;
	ld.global.nc.f32 	%f465, [%rd96+8];
	add.f32 	%f466, %f464, %f465;
	setp.gt.f32 	%p105, %f466, %f461;
	sub.s32 	%r454, -2, %r451;
	cvt.rn.f32.s32 	%f467, %r454;
	selp.f32 	%f468, %f466, %f461, %p105;
	selp.f32 	%f469, %f467, %f462, %p105;
	ld.shared.f32 	%f470, [%r448+12];
	add.f32 	%f471, %f3, %f470;
	ld.global.nc.f32 	%f472, [%rd96+12];
	add.f32 	%f473, %f471, %f472;
	setp.gt.f32 	%p106, %f473, %f468;
	sub.s32 	%r455, -3, %r451;
	cvt.rn.f32.s32 	%f474, %r455;
	selp.f32 	%f550, %f473, %f468, %p106;
	selp.f32 	%f551, %f474, %f469, %p106;
	add.s32 	%r524, %r524, 4;
$L__BB9_65:
	setp.eq.s32 	%p107, %r58, 0;
	@%p107 bra 	$L__BB9_70;
	setp.eq.s32 	%p108, %r58, 1;
	@%p108 bra 	$L__BB9_68;
	shl.b32 	%r456, %r524, 2;
	mov.u32 	%r457, _ZZ23kernel_forward_d_argmaxIfEvPKT_S2_PS0_S3_iiiiiiE5right;
	add.s32 	%r458, %r457, %r456;
	ld.shared.f32 	%f476, [%r458];
	add.f32 	%f477, %f3, %f476;
	add.s32 	%r459, %r524, %r182;
	add.s32 	%r460, %r63, %r459;
	mul.wide.s32 	%rd97, %r460, 4;
	add.s64 	%rd98, %rd3, %rd97;
	ld.global.nc.f32 	%f478, [%rd98];
	add.f32 	%f479, %f477, %f478;
	setp.gt.f32 	%p109, %f479, %f550;
	add.s32 	%r461, %r62, %r459;
	neg.s32 	%r462, %r461;
	cvt.rn.f32.s32 	%f480, %r462;
	selp.f32 	%f481, %f479, %f550, %p109;
	selp.f32 	%f482, %f480, %f551, %p109;
	ld.shared.f32 	%f483, [%r458+4];
	add.f32 	%f484, %f3, %f483;
	ld.global.nc.f32 	%f485, [%rd98+4];
	add.f32 	%f486, %f484, %f485;
	setp.gt.f32 	%p110, %f486, %f481;
	not.b32 	%r463, %r461;
	cvt.rn.f32.s32 	%f487, %r463;
	selp.f32 	%f550, %f486, %f481, %p110;
	selp.f32 	%f551, %f487, %f482, %p110;
	add.s32 	%r524, %r524, 2;
$L__BB9_68:
	setp.eq.s32 	%p111, %r60, 0;
	@%p111 bra 	$L__BB9_70;
	shl.b32 	%r464, %r524, 2;
	mov.u32 	%r465, _ZZ23kernel_forward_d_argmaxIfEvPKT_S2_PS0_S3_iiiiiiE5right;
	add.s32 	%r466, %r465, %r464;
	ld.shared.f32 	%f488, [%r466];
	add.f32 	%f489, %f3, %f488;
	add.s32 	%r467, %r524, %r182;
	add.s32 	%r468, %r63, %r467;
	mul.wide.s32 	%rd99, %r468, 4;
	add.s64 	%rd100, %rd3, %rd99;
	ld.global.nc.f32 	%f490, [%rd100];
	add.f32 	%f491, %f489, %f490;
	setp.gt.f32 	%p112, %f491, %f550;
	add.s32 	%r469, %r62, %r467;
	neg.s32 	%r470, %r469;
	cvt.rn.f32.s32 	%f492, %r470;
	selp.f32 	%f550, %f491, %f550, %p112;
	selp.f32 	%f551, %f492, %f551, %p112;
$L__BB9_70:
	add.s32 	%r521, %r521, %r184;
	setp.lt.s32 	%p113, %r521, %r183;
	@%p113 bra 	$L__BB9_59;
	bra.uni 	$L__BB9_88;
$L__BB9_71:
	setp.ge.s32 	%p33, %r10, %r183;
	@%p33 bra 	$L__BB9_78;
	add.s32 	%r268, %r180, -1;
	mad.lo.s32 	%r269, %r2, %r268, %r13;
	mul.lo.s32 	%r102, %r269, %r183;
	add.s32 	%r270, %r10, %r184;
	max.s32 	%r271, %r183, %r270;
	setp.lt.s32 	%p34, %r270, %r183;
	selp.u32 	%r272, 1, 0, %p34;
	add.s32 	%r273, %r270, %r272;
	sub.s32 	%r274, %r271, %r273;
	div.u32 	%r275, %r274, %r184;
	add.s32 	%r103, %r275, %r272;
	and.b32  	%r276, %r103, 3;
	setp.eq.s32 	%p35, %r276, 3;
	mov.u32 	%r536, %r10;
	@%p35 bra 	$L__BB9_75;
	add.s32 	%r278, %r103, 1;
	and.b32  	%r104, %r278, 3;
	mov.b32 	%r535, 0;
	mov.u32 	%r536, %r10;
$L__BB9_74:
	.pragma "nounroll";
	add.s32 	%r279, %r536, %r102;
	mul.wide.s32 	%rd45, %r279, 4;
	add.s64 	%rd46, %rd1, %rd45;
	ld.global.nc.f32 	%f277, [%rd46];
	shl.b32 	%r280, %r536, 2;
	mov.u32 	%r281, _ZZ23kernel_forward_d_argmaxIfEvPKT_S2_PS0_S3_iiiiiiE5right;
	add.s32 	%r282, %r281, %r280;
	st.shared.f32 	[%r282], %f277;
	add.s32 	%r536, %r536, %r184;
	add.s32 	%r535, %r535, 1;
	setp.ne.s32 	%p36, %r535, %r104;
	@%p36 bra 	$L__BB9_74;
$L__BB9_75:
	setp.lt.u32 	%p37, %r103, 3;
	@%p37 bra 	$L__BB9_78;
	mov.u32 	%r285, _ZZ23kernel_forward_d_argmaxIfEvPKT_S2_PS0_S3_iiiiiiE5right;
	mul.wide.s32 	%rd49, %r184, 4;
	shl.b32 	%r287, %r184, 2;
$L__BB9_77:
	add.s32 	%r283, %r536, %r102;
	mul.wide.s32 	%rd47, %r283, 4;
	add.s64 	%rd48, %rd1, %rd47;
	ld.global.nc.f32 	%f278, [%rd48];
	shl.b32 	%r284, %r536, 2;
	add.s32 	%r286, %r285, %r284;
	st.shared.f32 	[%r286], %f278;
	add.s64 	%rd50, %rd48, %rd49;
	ld.global.nc.f32 	%f279, [%rd50];
	add.s32 	%r288, %r286, %r287;
	st.shared.f32 	[%r288], %f279;
	add.s64 	%rd51, %rd50, %rd49;
	ld.global.nc.f32 	%f280, [%rd51];
	add.s32 	%r289, %r288, %r287;
	st.shared.f32 	[%r289], %f280;
	add.s64 	%rd52, %rd51, %rd49;
	ld.global.nc.f32 	%f281, [%rd52];
	add.s32 	%r290, %r289, %r287;
	st.shared.f32 	[%r290], %f281;
	add.s32 	%r536, %r287, %r536;
	setp.lt.s32 	%p38, %r536, %r183;
	@%p38 bra 	$L__BB9_77;
$L__BB9_78:
	bar.sync 	0;
	setp.lt.s32 	%p39, %r183, 1;
	mov.f32 	%f551, 0fBF800000;
	mov.f32 	%f550, 0fFF800000;
	@%p39 bra 	$L__BB9_88;
	add.s32 	%r112, %r10, %r184;
	max.s32 	%r292, %r182, %r112;
	setp.lt.s32 	%p40, %r112, %r182;
	selp.u32 	%r113, 1, 0, %p40;
	add.s32 	%r293, %r112, %r113;
	sub.s32 	%r114, %r292, %r293;
	shl.b32 	%r294, %r10, 2;
	mov.u32 	%r295, _ZZ23kernel_forward_d_argmaxIfEvPKT_S2_PS0_S3_iiiiiiE4left;
	add.s32 	%r115, %r295, %r294;
	shl.b32 	%r116, %r184, 2;
	add.s32 	%r117, %r115, %r116;
	add.s32 	%r118, %r112, %r184;
	add.s32 	%r119, %r118, %r184;
	mov.f32 	%f550, 0fFF800000;
	mov.f32 	%f551, 0fBF800000;
	mov.b32 	%r538, 0;
	div.u32 	%r299, %r114, %r184;
	add.s32 	%r122, %r299, %r113;
	mul.wide.s32 	%rd57, %r16, 4;
$L__BB9_80:
	setp.ge.s32 	%p41, %r10, %r182;
	@%p41 bra 	$L__BB9_87;
	shl.b32 	%r296, %r538, 2;
	mov.u32 	%r297, _ZZ23kernel_forward_d_argmaxIfEvPKT_S2_PS0_S3_iiiiiiE5right;
	add.s32 	%r298, %r297, %r296;
	ld.shared.f32 	%f49, [%r298];
	add.s32 	%r121, %r538, %r182;
	and.b32  	%r123, %r122, 3;
	setp.eq.s32 	%p42, %r123, 3;
	mov.u32 	%r539, %r10;
	@%p42 bra 	$L__BB9_85;
	ld.shared.f32 	%f287, [%r115];
	add.f32 	%f288, %f287, %f49;
	mul.lo.s32 	%r300, %r11, %r9;
	mad.lo.s32 	%r124, %r10, %r11, %r121;
	mad.lo.s32 	%r301, %r300, %r11, %r124;
	mul.wide.s32 	%rd53, %r301, 4;
	add.s64 	%rd7, %rd3, %rd53;
	ld.global.nc.f32 	%f289, [%rd7];
	add.f32 	%f290, %f288, %f289;
	setp.gt.f32 	%p43, %f290, %f550;
	neg.s32 	%r302, %r124;
	cvt.rn.f32.s32 	%f291, %r302;
	selp.f32 	%f550, %f290, %f550, %p43;
	selp.f32 	%f551, %f291, %f551, %p43;
	setp.eq.s32 	%p44, %r123, 0;
	mov.u32 	%r539, %r112;
	@%p44 bra 	$L__BB9_85;
	ld.shared.f32 	%f292, [%r117];
	add.f32 	%f293, %f292, %f49;
	add.s64 	%rd9, %rd7, %rd57;
	ld.global.nc.f32 	%f294, [%rd9];
	add.f32 	%f295, %f293, %f294;
	setp.gt.f32 	%p45, %f295, %f550;
	add.s32 	%r125, %r124, %r16;
	neg.s32 	%r303, %r125;
	cvt.rn.f32.s32 	%f296, %r303;
	selp.f32 	%f550, %f295, %f550, %p45;
	selp.f32 	%f551, %f296, %f551, %p45;
	setp.eq.s32 	%p46, %r123, 1;
	mov.u32 	%r539, %r118;
	@%p46 bra 	$L__BB9_85;
	add.s32 	%r304, %r117, %r116;
	ld.shared.f32 	%f297, [%r304];
	add.f32 	%f298, %f297, %f49;
	add.s64 	%rd54, %rd9, %rd57;
	ld.global.nc.f32 	%f299, [%rd54];
	add.f32 	%f300, %f298, %f299;
	setp.gt.f32 	%p47, %f300, %f550;
	add.s32 	%r305, %r125, %r16;
	neg.s32 	%r306, %r305;
	cvt.rn.f32.s32 	%f301, %r306;
	selp.f32 	%f550, %f300, %f550, %p47;
	selp.f32 	%f551, %f301, %f551, %p47;
	mov.u32 	%r539, %r119;
$L__BB9_85:
	setp.lt.u32 	%p48, %r122, 3;
	@%p48 bra 	$L__BB9_87;
$L__BB9_86:
	shl.b32 	%r307, %r539, 2;
	mov.u32 	%r308, _ZZ23kernel_forward_d_argmaxIfEvPKT_S2_PS0_S3_iiiiiiE4left;
	add.s32 	%r309, %r308, %r307;
	ld.shared.f32 	%f302, [%r309];
	add.f32 	%f303, %f302, %f49;
	mul.lo.s32 	%r310, %r11, %r9;
	mad.lo.s32 	%r311, %r539, %r11, %r121;
	mad.lo.s32 	%r312, %r310, %r11, %r311;
	mul.wide.s32 	%rd55, %r312, 4;
	add.s64 	%rd56, %rd3, %rd55;
	ld.global.nc.f32 	%f304, [%rd56];
	add.f32 	%f305, %f303, %f304;
	setp.gt.f32 	%p49, %f305, %f550;
	neg.s32 	%r313, %r311;
	cvt.rn.f32.s32 	%f306, %r313;
	selp.f32 	%f307, %f305, %f550, %p49;
	selp.f32 	%f308, %f306, %f551, %p49;
	add.s32 	%r314, %r309, %r116;
	ld.shared.f32 	%f309, [%r314];
	add.f32 	%f310, %f309, %f49;
	add.s64 	%rd58, %rd56, %rd57;
	ld.global.nc.f32 	%f311, [%rd58];
	add.f32 	%f312, %f310, %f311;
	setp.gt.f32 	%p50, %f312, %f307;
	add.s32 	%r315, %r311, %r16;
	neg.s32 	%r316, %r315;
	cvt.rn.f32.s32 	%f313, %r316;
	selp.f32 	%f314, %f312, %f307, %p50;
	selp.f32 	%f315, %f313, %f308, %p50;
	add.s32 	%r317, %r314, %r116;
	ld.shared.f32 	%f316, [%r317];
	add.f32 	%f317, %f316, %f49;
	add.s64 	%rd59, %rd58, %rd57;
	ld.global.nc.f32 	%f318, [%rd59];
	add.f32 	%f319, %f317, %f318;
	setp.gt.f32 	%p51, %f319, %f314;
	add.s32 	%r318, %r315, %r16;
	neg.s32 	%r319, %r318;
	cvt.rn.f32.s32 	%f320, %r319;
	selp.f32 	%f321, %f319, %f314, %p51;
	selp.f32 	%f322, %f320, %f315, %p51;
	add.s32 	%r320, %r317, %r116;
	ld.shared.f32 	%f323, [%r320];
	add.f32 	%f324, %f323, %f49;
	add.s64 	%rd60, %rd59, %rd57;
	ld.global.nc.f32 	%f325, [%rd60];
	add.f32 	%f326, %f324, %f325;
	setp.gt.f32 	%p52, %f326, %f321;
	add.s32 	%r321, %r318, %r16;
	neg.s32 	%r322, %r321;
	cvt.rn.f32.s32 	%f327, %r322;
	selp.f32 	%f550, %f326, %f321, %p52;
	selp.f32 	%f551, %f327, %f322, %p52;
	add.s32 	%r539, %r116, %r539;
	setp.lt.s32 	%p53, %r539, %r182;
	@%p53 bra 	$L__BB9_86;
$L__BB9_87:
	add.s32 	%r538, %r538, 1;
	setp.eq.s32 	%p54, %r538, %r183;
	@%p54 bra 	$L__BB9_88;
	bra.uni 	$L__BB9_80;
$L__BB9_88:
	shl.b32 	%r471, %r10, 2;
	mov.u32 	%r472, _ZZ23kernel_forward_d_argmaxIfEvPKT_S2_PS0_S3_iiiiiiE6result;
	add.s32 	%r473, %r472, %r471;
	st.shared.f32 	[%r473], %f550;
	mov.u32 	%r474, _ZZ23kernel_forward_d_argmaxIfEvPKT_S2_PS0_S3_iiiiiiE10result_idx;
	add.s32 	%r475, %r474, %r471;
	st.shared.f32 	[%r475], %f551;
	bar.sync 	0;
	setp.ne.s32 	%p114, %r10, 0;
	@%p114 bra 	$L__BB9_161;
	setp.lt.s32 	%p115, %r184, 1;
	mov.f32 	%f555, 0fBF800000;
	mov.f32 	%f554, 0fFF800000;
	@%p115 bra 	$L__BB9_160;
	add.s32 	%r477, %r184, -1;
	and.b32  	%r151, %r184, 15;
	setp.lt.u32 	%p116, %r477, 15;
	mov.f32 	%f554, 0fFF800000;
	mov.f32 	%f555, 0fBF800000;
	mov.b32 	%r549, 0;
	@%p116 bra 	$L__BB9_125;
	and.b32  	%r549, %r184, 2147483632;
	add.s32 	%r546, %r472, 32;
	add.s32 	%r545, %r474, 32;
	neg.s32 	%r547, %r549;
	mov.f32 	%f554, 0fFF800000;
	mov.f32 	%f555, 0fBF800000;
$L__BB9_92:
	.pragma "nounroll";
	ld.shared.f32 	%f89, [%r546+-32];
	setp.leu.f32 	%p117, %f89, %f554;
	@%p117 bra 	$L__BB9_94;
	ld.shared.f32 	%f555, [%r545+-32];
	mov.f32 	%f554, %f89;
$L__BB9_94:
	ld.shared.f32 	%f93, [%r546+-28];
	setp.leu.f32 	%p118, %f93, %f554;
	@%p118 bra 	$L__BB9_96;
	ld.shared.f32 	%f555, [%r545+-28];
	mov.f32 	%f554, %f93;
$L__BB9_96:
	ld.shared.f32 	%f97, [%r546+-24];
	setp.leu.f32 	%p119, %f97, %f554;
	@%p119 bra 	$L__BB9_98;
	ld.shared.f32 	%f555, [%r545+-24];
	mov.f32 	%f554, %f97;
$L__BB9_98:
	ld.shared.f32 	%f101, [%r546+-20];
	setp.leu.f32 	%p120, %f101, %f554;
	@%p120 bra 	$L__BB9_100;
	ld.shared.f32 	%f555, [%r545+-20];
	mov.f32 	%f554, %f101;
$L__BB9_100:
	ld.shared.f32 	%f105, [%r546+-16];
	setp.leu.f32 	%p121, %f105, %f554;
	@%p121 bra 	$L__BB9_102;
	ld.shared.f32 	%f555, [%r545+-16];
	mov.f32 	%f554, %f105;
$L__BB9_102:
	ld.shared.f32 	%f109, [%r546+-12];
	setp.leu.f32 	%p122, %f109, %f554;
	@%p122 bra 	$L__BB9_104;
	ld.shared.f32 	%f555, [%r545+-12];
	mov.f32 	%f554, %f109;
$L__BB9_104:
	ld.shared.f32 	%f113, [%r546+-8];
	setp.leu.f32 	%p123, %f113, %f554;
	@%p123 bra 	$L__BB9_106;
	ld.shared.f32 	%f555, [%r545+-8];
	mov.f32 	%f554, %f113;
$L__BB9_106:
	ld.shared.f32 	%f117, [%r546+-4];
	setp.leu.f32 	%p124, %f117, %f554;
	@%p124 bra 	$L__BB9_108;
	ld.shared.f32 	%f555, [%r545+-4];
	mov.f32 	%f554, %f117;
$L__BB9_108:
	ld.shared.f32 	%f121, [%r546];
	setp.leu.f32 	%p125, %f121, %f554;
	@%p125 bra 	$L__BB9_110;
	ld.shared.f32 	%f555, [%r545];
	mov.f32 	%f554, %f121;
$L__BB9_110:
	ld.shared.f32 	%f125, [%r546+4];
	setp.leu.f32 	%p126, %f125, %f554;
	@%p126 bra 	$L__BB9_112;
	ld.shared.f32 	%f555, [%r545+4];
	mov.f32 	%f554, %f125;
$L__BB9_112:
	ld.shared.f32 	%f129, [%r546+8];
	setp.leu.f32 	%p127, %f129, %f554;
	@%p127 bra 	$L__BB9_114;
	ld.shared.f32 	%f555, [%r545+8];
	mov.f32 	%f554, %f129;
$L__BB9_114:
	ld.shared.f32 	%f133, [%r546+12];
	setp.leu.f32 	%p128, %f133, %f554;
	@%p128 bra 	$L__BB9_116;
	ld.shared.f32 	%f555, [%r545+12];
	mov.f32 	%f554, %f133;
$L__BB9_116:
	ld.shared.f32 	%f137, [%r546+16];
	setp.leu.f32 	%p129, %f137, %f554;
	@%p129 bra 	$L__BB9_118;
	ld.shared.f32 	%f555, [%r545+16];
	mov.f32 	%f554, %f137;
$L__BB9_118:
	ld.shared.f32 	%f141, [%r546+20];
	setp.leu.f32 	%p130, %f141, %f554;
	@%p130 bra 	$L__BB9_120;
	ld.shared.f32 	%f555, [%r545+20];
	mov.f32 	%f554, %f141;
$L__BB9_120:
	ld.shared.f32 	%f145, [%r546+24];
	setp.leu.f32 	%p131, %f145, %f554;
	@%p131 bra 	$L__BB9_122;
	ld.shared.f32 	%f555, [%r545+24];
	mov.f32 	%f554, %f145;
$L__BB9_122:
	ld.shared.f32 	%f149, [%r546+28];
	setp.leu.f32 	%p132, %f149, %f554;
	@%p132 bra 	$L__BB9_124;
	ld.shared.f32 	%f555, [%r545+28];
	mov.f32 	%f554, %f149;
$L__BB9_124:
	add.s32 	%r547, %r547, 16;
	add.s32 	%r546, %r546, 64;
	add.s32 	%r545, %r545, 64;
	setp.ne.s32 	%p133, %r547, 0;
	@%p133 bra 	$L__BB9_92;
$L__BB9_125:
	setp.eq.s32 	%p134, %r151, 0;
	@%p134 bra 	$L__BB9_160;
	and.b32  	%r161, %r184, 7;
	setp.lt.u32 	%p135, %r151, 8;
	@%p135 bra 	$L__BB9_144;
	shl.b32 	%r482, %r549, 2;
	add.s32 	%r162, %r472, %r482;
	ld.shared.f32 	%f157, [%r162];
	setp.leu.f32 	%p136, %f157, %f554;
	add.s32 	%r163, %r474, %r482;
	@%p136 bra 	$L__BB9_129;
	ld.shared.f32 	%f555, [%r163];
	mov.f32 	%f554, %f157;
$L__BB9_129:
	ld.shared.f32 	%f161, [%r162+4];
	setp.leu.f32 	%p137, %f161, %f554;
	@%p137 bra 	$L__BB9_131;
	ld.shared.f32 	%f555, [%r163+4];
	mov.f32 	%f554, %f161;
$L__BB9_131:
	ld.shared.f32 	%f165, [%r162+8];
	setp.leu.f32 	%p138, %f165, %f554;
	@%p138 bra 	$L__BB9_133;
	ld.shared.f32 	%f555, [%r163+8];
	mov.f32 	%f554, %f165;
$L__BB9_133:
	ld.shared.f32 	%f169, [%r162+12];
	setp.leu.f32 	%p139, %f169, %f554;
	@%p139 bra 	$L__BB9_135;
	ld.shared.f32 	%f555, [%r163+12];
	mov.f32 	%f554, %f169;
$L__BB9_135:
	ld.shared.f32 	%f173, [%r162+16];
	setp.leu.f32 	%p140, %f173, %f554;
	@%p140 bra 	$L__BB9_137;
	ld.shared.f32 	%f555, [%r163+16];
	mov.f32 	%f554, %f173;
$L__BB9_137:
	ld.shared.f32 	%f177, [%r162+20];
	setp.leu.f32 	%p141, %f177, %f554;
	@%p141 bra 	$L__BB9_139;
	ld.shared.f32 	%f555, [%r163+20];
	mov.f32 	%f554, %f177;
$L__BB9_139:
	ld.shared.f32 	%f181, [%r162+24];
	setp.leu.f32 	%p142, %f181, %f554;
	@%p142 bra 	$L__BB9_141;
	ld.shared.f32 	%f555, [%r163+24];
	mov.f32 	%f554, %f181;
$L__BB9_141:
	ld.shared.f32 	%f185, [%r162+28];
	setp.leu.f32 	%p143, %f185, %f554;
	@%p143 bra 	$L__BB9_143;
	ld.shared.f32 	%f555, [%r163+28];
	mov.f32 	%f554, %f185;
$L__BB9_143:
	add.s32 	%r549, %r549, 8;
$L__BB9_144:
	setp.eq.s32 	%p144, %r161, 0;
	@%p144 bra 	$L__BB9_160;
	and.b32  	%r166, %r184, 3;
	setp.lt.u32 	%p145, %r161, 4;
	@%p145 bra 	$L__BB9_155;
	shl.b32 	%r485, %r549, 2;
	add.s32 	%r167, %r472, %r485;
	ld.shared.f32 	%f193, [%r167];
	setp.leu.f32 	%p146, %f193, %f554;
	add.s32 	%r168, %r474, %r485;
	@%p146 bra 	$L__BB9_148;
	ld.shared.f32 	%f555, [%r168];
	mov.f32 	%f554, %f193;
$L__BB9_148:
	ld.shared.f32 	%f197, [%r167+4];
	setp.leu.f32 	%p147, %f197, %f554;
	@%p147 bra 	$L__BB9_150;
	ld.shared.f32 	%f555, [%r168+4];
	mov.f32 	%f554, %f197;
$L__BB9_150:
	ld.shared.f32 	%f201, [%r167+8];
	setp.leu.f32 	%p148, %f201, %f554;
	@%p148 bra 	$L__BB9_152;
	ld.shared.f32 	%f555, [%r168+8];
	mov.f32 	%f554, %f201;
$L__BB9_152:
	ld.shared.f32 	%f205, [%r167+12];
	setp.leu.f32 	%p149, %f205, %f554;
	@%p149 bra 	$L__BB9_154;
	ld.shared.f32 	%f555, [%r168+12];
	mov.f32 	%f554, %f205;
$L__BB9_154:
	add.s32 	%r549, %r549, 4;
$L__BB9_155:
	setp.eq.s32 	%p150, %r166, 0;
	@%p150 bra 	$L__BB9_160;
	shl.b32 	%r488, %r549, 2;
	add.s32 	%r553, %r474, %r488;
	add.s32 	%r552, %r472, %r488;
	neg.s32 	%r551, %r166;
$L__BB9_157:
	.pragma "nounroll";
	ld.shared.f32 	%f215, [%r552];
	setp.leu.f32 	%p151, %f215, %f554;
	@%p151 bra 	$L__BB9_159;
	ld.shared.f32 	%f555, [%r553];
	mov.f32 	%f554, %f215;
$L__BB9_159:
	add.s32 	%r553, %r553, 4;
	add.s32 	%r552, %r552, 4;
	add.s32 	%r551, %r551, 1;
	setp.ne.s32 	%p152, %r551, 0;
	@%p152 bra 	$L__BB9_157;
$L__BB9_160:
	ld.param.u64 	%rd106, [_Z23kernel_forward_d_argmaxIfEvPKT_S2_PS0_S3_iiiiii_param_3];
	mul.lo.s32 	%r491, %r17, %r184;
	mul.lo.s32 	%r492, %r184, %r14;
	cvta.to.global.u64 	%rd101, %rd106;
	mul.lo.s32 	%r493, %r492, %r15;
	mul.lo.s32 	%r494, %r184, %r180;
	mul.lo.s32 	%r495, %r494, %r13;
	mul.lo.s32 	%r496, %r8, %r184;
	mad.lo.s32 	%r497, %r3, %r491, %r9;
	mad.lo.s32 	%r498, %r12, %r492, %r497;
	add.s32 	%r499, %r498, %r493;
	add.s32 	%r500, %r499, %r495;
	add.s32 	%r501, %r500, %r496;
	mul.wide.s32 	%rd102, %r501, 4;
	add.s64 	%rd103, %rd101, %rd102;
	st.global.f32 	[%rd103], %f554;
	mad.lo.s32 	%r502, %r3, %r492, %r9;
	mad.lo.s32 	%r503, %r12, %r491, %r502;
	add.s32 	%r504, %r503, %r493;
	add.s32 	%r505, %r504, %r495;
	add.s32 	%r506, %r505, %r496;
	mul.wide.s32 	%rd104, %r506, 4;
	add.s64 	%rd105, %rd101, %rd104;
	st.global.f32 	[%rd105], %f555;
$L__BB9_161:
	ret;

}
	// .globl	_Z21kernel_forward_argmaxIfEvPKT_S2_PS0_iiiii
.visible .entry _Z21kernel_forward_argmaxIfEvPKT_S2_PS0_iiiii(
	.param .u64 .ptr .align 1 _Z21kernel_forward_argmaxIfEvPKT_S2_PS0_iiiii_param_0,
	.param .u64 .ptr .align 1 _Z21kernel_forward_argmaxIfEvPKT_S2_PS0_iiiii_param_1,
	.param .u64 .ptr .align 1 _Z21kernel_forward_argmaxIfEvPKT_S2_PS0_iiiii_param_2,
	.param .u32 _Z21kernel_forward_argmaxIfEvPKT_S2_PS0_iiiii_param_3,
	.param .u32 _Z21kernel_forward_argmaxIfEvPKT_S2_PS0_iiiii_param_4,
	.param .u32 _Z21kernel_forward_argmaxIfEvPKT_S2_PS0_iiiii_param_5,
	.param .u32 _Z21kernel_forward_argmaxIfEvPKT_S2_PS0_iiiii_param_6,
	.param .u32 _Z21kernel_forward_argmaxIfEvPKT_S2_PS0_iiiii_param_7
)
{
	.reg .pred 	%p<101>;
	.reg .b32 	%r<381>;
	.reg .b32 	%f<424>;
	.reg .b64 	%rd<79>;
	// demoted variable
	.shared .align 4 .b8 _ZZ21kernel_forward_argmaxIfEvPKT_S2_PS0_iiiiiE6result[800];
	// demoted variable
	.shared .align 4 .b8 _ZZ21kernel_forward_argmaxIfEvPKT_S2_PS0_iiiiiE10result_idx[800];
	// demoted variable
	.shared .align 4 .b8 _ZZ21kernel_forward_argmaxIfEvPKT_S2_PS0_iiiiiE4left[800];
	// demoted variable
	.shared .align 4 .b8 _ZZ21kernel_forward_argmaxIfEvPKT_S2_PS0_iiiiiE5right[800];
	ld.param.u64 	%rd5, [_Z21kernel_forward_argmaxIfEvPKT_S2_PS0_iiiii_param_0];
	ld.param.u64 	%rd7, [_Z21kernel_forward_argmaxIfEvPKT_S2_PS0_iiiii_param_1];
	ld.param.u64 	%rd6, [_Z21kernel_forward_argmaxIfEvPKT_S2_PS0_iiiii_param_2];
	ld.param.u32 	%r116, [_Z21kernel_forward_argmaxIfEvPKT_S2_PS0_iiiii_param_4];
	ld.param.u32 	%r119, [_Z21kernel_forward_argmaxIfEvPKT_S2_PS0_iiiii_param_5];
	ld.param.u32 	%r117, [_Z21kernel_forward_argmaxIfEvPKT_S2_PS0_iiiii_param_6];
	ld.param.u32 	%r118, [_Z21kernel_forward_argmaxIfEvPKT_S2_PS0_iiiii_param_7];
	cvta.to.global.u64 	%rd1, %rd7;
	cvta.to.global.u64 	%rd2, %rd6;
	mov.u32 	%r1, %ctaid.x;
	mov.u32 	%r2, %ctaid.y;
	mov.u32 	%r3, %ctaid.z;
	mov.u32 	%r4, %tid.x;
	add.s32 	%r5, %r118, %r117;
	add.s32 	%r6, %r119, %r2;
	setp.ge.s32 	%p1, %r6, %r116;
	@%p1 bra 	$L__BB10_83;
	cvta.to.global.u64 	%rd8, %rd5;
	mul.lo.s32 	%r7, %r116, %r1;
	mul.lo.s32 	%r121, %r7, %r116;
	mul.lo.s32 	%r8, %r121, %r117;
	mul.wide.s32 	%rd9, %r8, 4;
	add.s64 	%rd3, %rd2, %rd9;
	mul.lo.s32 	%r122, %r117, %r1;
	mul.lo.s32 	%r123, %r122, %r5;
	mul.lo.s32 	%r124, %r123, %r5;
	mul.wide.s32 	%rd10, %r124, 4;
	add.s64 	%rd4, %rd8, %rd10;
	add.s32 	%r9, %r2, 1;
	mad.lo.s32 	%r125, %r116, %r2, %r116;
	mul.lo.s32 	%r10, %r6, %r117;
	add.s32 	%r11, %r10, %r4;
	mad.lo.s32 	%r126, %r125, %r117, %r11;
	mul.wide.s32 	%rd11, %r126, 4;
	add.s64 	%rd12, %rd3, %rd11;
	ld.global.f32 	%f117, [%rd12];
	shl.b32 	%r127, %r4, 2;
	mov.u32 	%r128, _ZZ21kernel_forward_argmaxIfEvPKT_S2_PS0_iiiiiE5right;
	add.s32 	%r12, %r128, %r127;
	st.shared.f32 	[%r12], %f117;
	bar.sync 	0;
	setp.lt.s32 	%p2, %r118, 1;
	mov.b32 	%r361, -1;
	mov.f32 	%f370, 0fFF800000;
	@%p2 bra 	$L__BB10_13;
	sub.s32 	%r132, %r7, %r1;
	add.s32 	%r133, %r132, %r2;
	mul.lo.s32 	%r13, %r133, %r118;
	ld.shared.f32 	%f1, [%r12];
	mul.lo.s32 	%r134, %r5, %r3;
	mad.lo.s32 	%r14, %r134, %r5, %r4;
	mul.lo.s32 	%r135, %r5, %r9;
	mad.lo.s32 	%r15, %r135, %r5, %r4;
	and.b32  	%r16, %r118, 7;
	setp.lt.u32 	%p3, %r118, 8;
	mov.f32 	%f370, 0fFF800000;
	mov.b32 	%r361, -1;
	mov.b32 	%r342, 0;
	@%p3 bra 	$L__BB10_5;
	mov.f32 	%f370, 0fFF800000;
	mov.b32 	%r361, -1;
	mov.b32 	%r336, 0;
	mul.wide.s32 	%rd17, %r5, 4;
$L__BB10_4:
	.pragma "nounroll";
	add.s32 	%r138, %r336, %r13;
	mul.wide.s32 	%rd13, %r138, 4;
	add.s64 	%rd14, %rd1, %rd13;
	ld.global.nc.f32 	%f121, [%rd14];
	add.f32 	%f122, %f121, %f1;
	add.s32 	%r139, %r336, %r117;
	mul.lo.s32 	%r140, %r139, %r5;
	add.s32 	%r141, %r14, %r140;
	mul.wide.s32 	%rd15, %r141, 4;
	add.s64 	%rd16, %rd4, %rd15;
	ld.global.nc.f32 	%f123, [%rd16];
	add.f32 	%f124, %f122, %f123;
	setp.gt.f32 	%p4, %f124, %f370;
	add.s32 	%r142, %r15, %r140;
	selp.f32 	%f125, %f124, %f370, %p4;
	selp.b32 	%r143, %r142, %r361, %p4;
	ld.global.nc.f32 	%f126, [%rd14+4];
	add.f32 	%f127, %f126, %f1;
	add.s64 	%rd18, %rd16, %rd17;
	ld.global.nc.f32 	%f128, [%rd18];
	add.f32 	%f129, %f127, %f128;
	setp.gt.f32 	%p5, %f129, %f125;
	add.s32 	%r144, %r142, %r5;
	selp.f32 	%f130, %f129, %f125, %p5;
	selp.b32 	%r145, %r144, %r143, %p5;
	ld.global.nc.f32 	%f131, [%rd14+8];
	add.f32 	%f132, %f131, %f1;
	add.s64 	%rd19, %rd18, %rd17;
	ld.global.nc.f32 	%f133, [%rd19];
	add.f32 	%f134, %f132, %f133;
	setp.gt.f32 	%p6, %f134, %f130;
	add.s32 	%r146, %r144, %r5;
	selp.f32 	%f135, %f134, %f130, %p6;
	selp.b32 	%r147, %r146, %r145, %p6;
	ld.global.nc.f32 	%f136, [%rd14+12];
	add.f32 	%f137, %f136, %f1;
	add.s64 	%rd20, %rd19, %rd17;
	ld.global.nc.f32 	%f138, [%rd20];
	add.f32 	%f139, %f137, %f138;
	setp.gt.f32 	%p7, %f139, %f135;
	add.s32 	%r148, %r146, %r5;
	selp.f32 	%f140, %f139, %f135, %p7;
	selp.b32 	%r149, %r148, %r147, %p7;
	ld.global.nc.f32 	%f141, [%rd14+16];
	add.f32 	%f142, %f141, %f1;
	add.s64 	%rd21, %rd20, %rd17;
	ld.global.nc.f32 	%f143, [%rd21];
	add.f32 	%f144, %f142, %f143;
	setp.gt.f32 	%p8, %f144, %f140;
	add.s32 	%r150, %r148, %r5;
	selp.f32 	%f145, %f144, %f140, %p8;
	selp.b32 	%r151, %r150, %r149, %p8;
	ld.global.nc.f32 	%f146, [%rd14+20];
	add.f32 	%f147, %f146, %f1;
	add.s64 	%rd22, %rd21, %rd17;
	ld.global.nc.f32 	%f148, [%rd22];
	add.f32 	%f149, %f147, %f148;
	setp.gt.f32 	%p9, %f149, %f145;
	add.s32 	%r152, %r150, %r5;
	selp.f32 	%f150, %f149, %f145, %p9;
	selp.b32 	%r153, %r152, %r151, %p9;
	ld.global.nc.f32 	%f151, [%rd14+24];
	add.f32 	%f152, %f151, %f1;
	add.s64 	%rd23, %rd22, %rd17;
	ld.global.nc.f32 	%f153, [%rd23];
	add.f32 	%f154, %f152, %f153;
	setp.gt.f32 	%p10, %f154, %f150;
	add.s32 	%r154, %r152, %r5;
	selp.f32 	%f155, %f154, %f150, %p10;
	selp.b32 	%r155, %r154, %r153, %p10;
	ld.global.nc.f32 	%f156, [%rd14+28];
	add.f32 	%f157, %f156, %f1;
	add.s64 	%rd24, %rd23, %rd17;
	ld.global.nc.f32 	%f158, [%rd24];
	add.f32 	%f159, %f157, %f158;
	setp.gt.f32 	%p11, %f159, %f155;
	add.s32 	%r156, %r154, %r5;
	selp.f32 	%f370, %f159, %f155, %p11;
	selp.b32 	%r361, %r156, %r155, %p11;
	add.s32 	%r336, %r336, 8;
	and.b32  	%r342, %r118, 2147483640;
	setp.ne.s32 	%p12, %r336, %r342;
	@%p12 bra 	$L__BB10_4;
$L__BB10_5:
	setp.eq.s32 	%p13, %r16, 0;
	@%p13 bra 	$L__BB10_13;
	and.b32  	%r25, %r118, 3;
	setp.lt.u32 	%p14, %r16, 4;
	@%p14 bra 	$L__BB10_8;
	add.s32 	%r158, %r342, %r13;
	mul.wide.s32 	%rd25, %r158, 4;
	add.s64 	%rd26, %rd1, %rd25;
	ld.global.nc.f32 	%f161, [%rd26];
	add.f32 	%f162, %f161, %f1;
	add.s32 	%r159, %r342, %r117;
	mul.lo.s32 	%r160, %r159, %r5;
	add.s32 	%r161, %r14, %r160;
	mul.wide.s32 	%rd27, %r161, 4;
	add.s64 	%rd28, %rd4, %rd27;
	ld.global.nc.f32 	%f163, [%rd28];
	add.f32 	%f164, %f162, %f163;
	setp.gt.f32 	%p15, %f164, %f370;
	add.s32 	%r162, %r15, %r160;
	selp.f32 	%f165, %f164, %f370, %p15;
	selp.b32 	%r163, %r162, %r361, %p15;
	ld.global.nc.f32 	%f166, [%rd26+4];
	add.f32 	%f167, %f166, %f1;
	mul.wide.s32 	%rd29, %r5, 4;
	add.s64 	%rd30, %rd28, %rd29;
	ld.global.nc.f32 	%f168, [%rd30];
	add.f32 	%f169, %f167, %f168;
	setp.gt.f32 	%p16, %f169, %f165;
	add.s32 	%r164, %r162, %r5;
	selp.f32 	%f170, %f169, %f165, %p16;
	selp.b32 	%r165, %r164, %r163, %p16;
	ld.global.nc.f32 	%f171, [%rd26+8];
	add.f32 	%f172, %f171, %f1;
	add.s64 	%rd31, %rd30, %rd29;
	ld.global.nc.f32 	%f173, [%rd31];
	add.f32 	%f174, %f172, %f173;
	setp.gt.f32 	%p17, %f174, %f170;
	add.s32 	%r166, %r164, %r5;
	selp.f32 	%f175, %f174, %f170, %p17;
	selp.b32 	%r167, %r166, %r165, %p17;
	ld.global.nc.f32 	%f176, [%rd26+12];
	add.f32 	%f177, %f176, %f1;
	add.s64 	%rd32, %rd31, %rd29;
	ld.global.nc.f32 	%f178, [%rd32];
	add.f32 	%f179, %f177, %f178;
	setp.gt.f32 	%p18, %f179, %f175;
	add.s32 	%r168, %r166, %r5;
	selp.f32 	%f370, %f179, %f175, %p18;
	selp.b32 	%r361, %r168, %r167, %p18;
	add.s32 	%r342, %r342, 4;
$L__BB10_8:
	setp.eq.s32 	%p19, %r25, 0;
	@%p19 bra 	$L__BB10_13;
	setp.eq.s32 	%p20, %r25, 1;
	@%p20 bra 	$L__BB10_11;
	add.s32 	%r170, %r342, %r13;
	mul.wide.s32 	%rd33, %r170, 4;
	add.s64 	%rd34, %rd1, %rd33;
	ld.global.nc.f32 	%f181, [%rd34];
	add.f32 	%f182, %f181, %f1;
	add.s32 	%r171, %r342, %r117;
	mul.lo.s32 	%r172, %r171, %r5;
	add.s32 	%r173, %r14, %r172;
	mul.wide.s32 	%rd35, %r173, 4;
	add.s64 	%rd36, %rd4, %rd35;
	ld.global.nc.f32 	%f183, [%rd36];
	add.f32 	%f184, %f182, %f183;
	setp.gt.f32 	%p21, %f184, %f370;
	add.s32 	%r174, %r15, %r172;
	selp.f32 	%f185, %f184, %f370, %p21;
	selp.b32 	%r175, %r174, %r361, %p21;
	ld.global.nc.f32 	%f186, [%rd34+4];
	add.f32 	%f187, %f186, %f1;
	mul.wide.s32 	%rd37, %r5, 4;
	add.s64 	%rd38, %rd36, %rd37;
	ld.global.nc.f32 	%f188, [%rd38];
	add.f32 	%f189, %f187, %f188;
	setp.gt.f32 	%p22, %f189, %f185;
	add.s32 	%r176, %r174, %r5;
	selp.f32 	%f370, %f189, %f185, %p22;
	selp.b32 	%r361, %r176, %r175, %p22;
	add.s32 	%r342, %r342, 2;
$L__BB10_11:
	and.b32  	%r177, %r118, 1;
	setp.eq.b32 	%p23, %r177, 1;
	not.pred 	%p24, %p23;
	@%p24 bra 	$L__BB10_13;
	add.s32 	%r178, %r342, %r13;
	mul.wide.s32 	%rd39, %r178, 4;
	add.s64 	%rd40, %rd1, %rd39;
	ld.global.nc.f32 	%f190, [%rd40];
	add.f32 	%f191, %f190, %f1;
	add.s32 	%r179, %r342, %r117;
	mul.lo.s32 	%r180, %r179, %r5;
	add.s32 	%r181, %r14, %r180;
	mul.wide.s32 	%rd41, %r181, 4;
	add.s64 	%rd42, %rd4, %rd41;
	ld.global.nc.f32 	%f192, [%rd42];
	add.f32 	%f193, %f191, %f192;
	setp.gt.f32 	%p25, %f193, %f370;
	add.s32 	%r182, %r15, %r180;
	selp.f32 	%f370, %f193, %f370, %p25;
	selp.b32 	%r361, %r182, %r361, %p25;
$L__BB10_13:
	bar.sync 	0;
	add.s32 	%r348, %r2, 2;
	add.s32 	%r39, %r6, -1;
	setp.ge.s32 	%p26, %r348, %r39;
	@%p26 bra 	$L__BB10_28;
	mul.lo.s32 	%r40, %r117, %r116;
	mul.lo.s32 	%r183, %r5, %r3;
	mul.lo.s32 	%r41, %r5, %r4;
	mad.lo.s32 	%r42, %r183, %r5, %r41;
	and.b32  	%r43, %r117, 7;
$L__BB10_15:
	setp.lt.s32 	%p27, %r117, 1;
	mad.lo.s32 	%r184, %r116, %r2, %r348;
	mad.lo.s32 	%r185, %r184, %r117, %r4;
	mul.wide.s32 	%rd43, %r185, 4;
	add.s64 	%rd44, %rd3, %rd43;
	ld.global.f32 	%f194, [%rd44];
	shl.b32 	%r186, %r4, 2;
	mov.u32 	%r187, _ZZ21kernel_forward_argmaxIfEvPKT_S2_PS0_iiiiiE4left;
	add.s32 	%r46, %r187, %r186;
	st.shared.f32 	[%r46], %f194;
	mad.lo.s32 	%r188, %r40, %r348, %r11;
	mul.wide.s32 	%rd45, %r188, 4;
	add.s64 	%rd46, %rd3, %rd45;
	ld.global.f32 	%f195, [%rd46];
	st.shared.f32 	[%r12], %f195;
	bar.sync 	0;
	@%p27 bra 	$L__BB10_27;
	add.s32 	%r191, %r117, -1;
	setp.lt.u32 	%p28, %r191, 7;
	ld.shared.f32 	%f15, [%r46];
	mul.lo.s32 	%r192, %r5, %r5;
	mad.lo.s32 	%r47, %r192, %r348, %r41;
	mov.b32 	%r356, 0;
	@%p28 bra 	$L__BB10_19;
	mov.b32 	%r350, 0;
$L__BB10_18:
	.pragma "nounroll";
	shl.b32 	%r194, %r350, 2;
	mov.u32 	%r195, _ZZ21kernel_forward_argmaxIfEvPKT_S2_PS0_iiiiiE5right;
	add.s32 	%r196, %r195, %r194;
	ld.shared.f32 	%f197, [%r196];
	add.f32 	%f198, %f15, %f197;
	add.s32 	%r197, %r42, %r350;
	mul.wide.s32 	%rd47, %r197, 4;
	add.s64 	%rd48, %rd4, %rd47;
	ld.global.nc.f32 	%f199, [%rd48];
	add.f32 	%f200, %f198, %f199;
	setp.gt.f32 	%p29, %f200, %f370;
	add.s32 	%r198, %r47, %r350;
	selp.f32 	%f201, %f200, %f370, %p29;
	selp.b32 	%r199, %r198, %r361, %p29;
	ld.shared.f32 	%f202, [%r196+4];
	add.f32 	%f203, %f15, %f202;
	ld.global.nc.f32 	%f204, [%rd48+4];
	add.f32 	%f205, %f203, %f204;
	setp.gt.f32 	%p30, %f205, %f201;
	add.s32 	%r200, %r198, 1;
	selp.f32 	%f206, %f205, %f201, %p30;
	selp.b32 	%r201, %r200, %r199, %p30;
	ld.shared.f32 	%f207, [%r196+8];
	add.f32 	%f208, %f15, %f207;
	ld.global.nc.f32 	%f209, [%rd48+8];
	add.f32 	%f210, %f208, %f209;
	setp.gt.f32 	%p31, %f210, %f206;
	add.s32 	%r202, %r198, 2;
	selp.f32 	%f211, %f210, %f206, %p31;
	selp.b32 	%r203, %r202, %r201, %p31;
	ld.shared.f32 	%f212, [%r196+12];
	add.f32 	%f213, %f15, %f212;
	ld.global.nc.f32 	%f214, [%rd48+12];
	add.f32 	%f215, %f213, %f214;
	setp.gt.f32 	%p32, %f215, %f211;
	add.s32 	%r204, %r198, 3;
	selp.f32 	%f216, %f215, %f211, %p32;
	selp.b32 	%r205, %r204, %r203, %p32;
	ld.shared.f32 	%f217, [%r196+16];
	add.f32 	%f218, %f15, %f217;
	ld.global.nc.f32 	%f219, [%rd48+16];
	add.f32 	%f220, %f218, %f219;
	setp.gt.f32 	%p33, %f220, %f216;
	add.s32 	%r206, %r198, 4;
	selp.f32 	%f221, %f220, %f216, %p33;
	selp.b32 	%r207, %r206, %r205, %p33;
	ld.shared.f32 	%f222, [%r196+20];
	add.f32 	%f223, %f15, %f222;
	ld.global.nc.f32 	%f224, [%rd48+20];
	add.f32 	%f225, %f223, %f224;
	setp.gt.f32 	%p34, %f225, %f221;
	add.s32 	%r208, %r198, 5;
	selp.f32 	%f226, %f225, %f221, %p34;
	selp.b32 	%r209, %r208, %r207, %p34;
	ld.shared.f32 	%f227, [%r196+24];
	add.f32 	%f228, %f15, %f227;
	ld.global.nc.f32 	%f229, [%rd48+24];
	add.f32 	%f230, %f228, %f229;
	setp.gt.f32 	%p35, %f230, %f226;
	add.s32 	%r210, %r198, 6;
	selp.f32 	%f231, %f230, %f226, %p35;
	selp.b32 	%r211, %r210, %r209, %p35;
	ld.shared.f32 	%f232, [%r196+28];
	add.f32 	%f233, %f15, %f232;
	ld.global.nc.f32 	%f234, [%rd48+28];
	add.f32 	%f235, %f233, %f234;
	setp.gt.f32 	%p36, %f235, %f231;
	add.s32 	%r212, %r198, 7;
	selp.f32 	%f370, %f235, %f231, %p36;
	selp.b32 	%r361, %r212, %r211, %p36;
	add.s32 	%r350, %r350, 8;
	and.b32  	%r356, %r117, 2147483640;
	setp.ne.s32 	%p37, %r350, %r356;
	@%p37 bra 	$L__BB10_18;
$L__BB10_19:
	setp.eq.s32 	%p38, %r43, 0;
	@%p38 bra 	$L__BB10_27;
	add.s32 	%r214, %r43, -1;
	setp.lt.u32 	%p39, %r214, 3;
	@%p39 bra 	$L__BB10_22;
	shl.b32 	%r215, %r356, 2;
	mov.u32 	%r216, _ZZ21kernel_forward_argmaxIfEvPKT_S2_PS0_iiiiiE5right;
	add.s32 	%r217, %r216, %r215;
	ld.shared.f32 	%f237, [%r217];
	add.f32 	%f238, %f15, %f237;
	add.s32 	%r218, %r42, %r356;
	mul.wide.s32 	%rd49, %r218, 4;
	add.s64 	%rd50, %rd4, %rd49;
	ld.global.nc.f32 	%f239, [%rd50];
	add.f32 	%f240, %f238, %f239;
	setp.gt.f32 	%p40, %f240, %f370;
	add.s32 	%r219, %r47, %r356;
	selp.f32 	%f241, %f240, %f370, %p40;
	selp.b32 	%r220, %r219, %r361, %p40;
	ld.shared.f32 	%f242, [%r217+4];
	add.f32 	%f243, %f15, %f242;
	ld.global.nc.f32 	%f244, [%rd50+4];
	add.f32 	%f245, %f243, %f244;
	setp.gt.f32 	%p41, %f245, %f241;
	add.s32 	%r221, %r219, 1;
	selp.f32 	%f246, %f245, %f241, %p41;
	selp.b32 	%r222, %r221, %r220, %p41;
	ld.shared.f32 	%f247, [%r217+8];
	add.f32 	%f248, %f15, %f247;
	ld.global.nc.f32 	%f249, [%rd50+8];
	add.f32 	%f250, %f248, %f249;
	setp.gt.f32 	%p42, %f250, %f246;
	add.s32 	%r223, %r219, 2;
	selp.f32 	%f251, %f250, %f246, %p42;
	selp.b32 	%r224, %r223, %r222, %p42;
	ld.shared.f32 	%f252, [%r217+12];
	add.f32 	%f253, %f15, %f252;
	ld.global.nc.f32 	%f254, [%rd50+12];
	add.f32 	%f255, %f253, %f254;
	setp.gt.f32 	%p43, %f255, %f251;
	add.s32 	%r225, %r219, 3;
	selp.f32 	%f370, %f255, %f251, %p43;
	selp.b32 	%r361, %r225, %r224, %p43;
	add.s32 	%r356, %r356, 4;
$L__BB10_22:
	and.b32  	%r227, %r117, 3;
	setp.eq.s32 	%p44, %r227, 0;
	@%p44 bra 	$L__BB10_27;
	setp.eq.s32 	%p45, %r227, 1;
	@%p45 bra 	$L__BB10_25;
	shl.b32 	%r228, %r356, 2;
	mov.u32 	%r229, _ZZ21kernel_forward_argmaxIfEvPKT_S2_PS0_iiiiiE5right;
	add.s32 	%r230, %r229, %r228;
	ld.shared.f32 	%f257, [%r230];
	add.f32 	%f258, %f15, %f257;
	add.s32 	%r231, %r42, %r356;
	mul.wide.s32 	%rd51, %r231, 4;
	add.s64 	%rd52, %rd4, %rd51;
	ld.global.nc.f32 	%f259, [%rd52];
	add.f32 	%f260, %f258, %f259;
	setp.gt.f32 	%p46, %f260, %f370;
	add.s32 	%r232, %r47, %r356;
	selp.f32 	%f261, %f260, %f370, %p46;
	selp.b32 	%r233, %r232, %r361, %p46;
	ld.shared.f32 	%f262, [%r230+4];
	add.f32 	%f263, %f15, %f262;
	ld.global.nc.f32 	%f264, [%rd52+4];
	add.f32 	%f265, %f263, %f264;
	setp.gt.f32 	%p47, %f265, %f261;
	add.s32 	%r234, %r232, 1;
	selp.f32 	%f370, %f265, %f261, %p47;
	selp.b32 	%r361, %r234, %r233, %p47;
	add.s32 	%r356, %r356, 2;
$L__BB10_25:
	and.b32  	%r235, %r117, 1;
	setp.eq.b32 	%p48, %r235, 1;
	not.pred 	%p49, %p48;
	@%p49 bra 	$L__BB10_27;
	shl.b32 	%r236, %r356, 2;
	mov.u32 	%r237, _ZZ21kernel_forward_argmaxIfEvPKT_S2_PS0_iiiiiE5right;
	add.s32 	%r238, %r237, %r236;
	ld.shared.f32 	%f266, [%r238];
	add.f32 	%f267, %f15, %f266;
	add.s32 	%r239, %r42, %r356;
	mul.wide.s32 	%rd53, %r239, 4;
	add.s64 	%rd54, %rd4, %rd53;
	ld.global.nc.f32 	%f268, [%rd54];
	add.f32 	%f269, %f267, %f268;
	setp.gt.f32 	%p50, %f269, %f370;
	add.s32 	%r240, %r47, %r356;
	selp.f32 	%f370, %f269, %f370, %p50;
	selp.b32 	%r361, %r240, %r361, %p50;
$L__BB10_27:
	bar.sync 	0;
	add.s32 	%r348, %r348, 1;
	setp.ne.s32 	%p51, %r348, %r39;
	@%p51 bra 	$L__BB10_15;
$L__BB10_28:
	setp.lt.s32 	%p52, %r118, 1;
	mul.lo.s32 	%r241, %r116, %r2;
	mul.lo.s32 	%r70, %r241, %r117;
	sub.s32 	%r242, %r10, %r117;
	add.s32 	%r243, %r70, %r4;
	add.s32 	%r244, %r243, %r242;
	mul.wide.s32 	%rd55, %r244, 4;
	add.s64 	%rd56, %rd3, %rd55;
	ld.global.f32 	%f270, [%rd56];
	shl.b32 	%r245, %r4, 2;
	mov.u32 	%r246, _ZZ21kernel_forward_argmaxIfEvPKT_S2_PS0_iiiiiE4left;
	add.s32 	%r71, %r246, %r245;
	st.shared.f32 	[%r71], %f270;
	bar.sync 	0;
	@%p52 bra 	$L__BB10_40;
	ld.shared.f32 	%f29, [%r71];
	sub.s32 	%r249, %r7, %r1;
	add.s32 	%r250, %r249, %r39;
	mul.lo.s32 	%r72, %r250, %r118;
	mul.lo.s32 	%r251, %r5, %r3;
	mad.lo.s32 	%r252, %r5, %r4, %r117;
	mad.lo.s32 	%r73, %r251, %r5, %r252;
	mul.lo.s32 	%r253, %r5, %r39;
	mad.lo.s32 	%r74, %r253, %r5, %r252;
	and.b32  	%r75, %r118, 7;
	setp.lt.u32 	%p53, %r118, 8;
	mov.b32 	%r369, 0;
	@%p53 bra 	$L__BB10_32;
	and.b32  	%r369, %r118, 2147483640;
	mov.b32 	%r363, 0;
$L__BB10_31:
	.pragma "nounroll";
	add.s32 	%r255, %r363, %r72;
	mul.wide.s32 	%rd57, %r255, 4;
	add.s64 	%rd58, %rd1, %rd57;
	ld.global.nc.f32 	%f272, [%rd58];
	add.f32 	%f273, %f29, %f272;
	add.s32 	%r256, %r73, %r363;
	mul.wide.s32 	%rd59, %r256, 4;
	add.s64 	%rd60, %rd4, %rd59;
	ld.global.nc.f32 	%f274, [%rd60];
	add.f32 	%f275, %f273, %f274;
	setp.gt.f32 	%p54, %f275, %f370;
	add.s32 	%r257, %r74, %r363;
	selp.f32 	%f276, %f275, %f370, %p54;
	selp.b32 	%r258, %r257, %r361, %p54;
	ld.global.nc.f32 	%f277, [%rd58+4];
	add.f32 	%f278, %f29, %f277;
	ld.global.nc.f32 	%f279, [%rd60+4];
	add.f32 	%f280, %f278, %f279;
	setp.gt.f32 	%p55, %f280, %f276;
	add.s32 	%r259, %r257, 1;
	selp.f32 	%f281, %f280, %f276, %p55;
	selp.b32 	%r260, %r259, %r258, %p55;
	ld.global.nc.f32 	%f282, [%rd58+8];
	add.f32 	%f283, %f29, %f282;
	ld.global.nc.f32 	%f284, [%rd60+8];
	add.f32 	%f285, %f283, %f284;
	setp.gt.f32 	%p56, %f285, %f281;
	add.s32 	%r261, %r257, 2;
	selp.f32 	%f286, %f285, %f281, %p56;
	selp.b32 	%r262, %r261, %r260, %p56;
	ld.global.nc.f32 	%f287, [%rd58+12];
	add.f32 	%f288, %f29, %f287;
	ld.global.nc.f32 	%f289, [%rd60+12];
	add.f32 	%f290, %f288, %f289;
	setp.gt.f32 	%p57, %f290, %f286;
	add.s32 	%r263, %r257, 3;
	selp.f32 	%f291, %f290, %f286, %p57;
	selp.b32 	%r264, %r263, %r262, %p57;
	ld.global.nc.f32 	%f292, [%rd58+16];
	add.f32 	%f293, %f29, %f292;
	ld.global.nc.f32 	%f294, [%rd60+16];
	add.f32 	%f295, %f293, %f294;
	setp.gt.f32 	%p58, %f295, %f291;
	add.s32 	%r265, %r257, 4;
	selp.f32 	%f296, %f295, %f291, %p58;
	selp.b32 	%r266, %r265, %r264, %p58;
	ld.global.nc.f32 	%f297, [%rd58+20];
	add.f32 	%f298, %f29, %f297;
	ld.global.nc.f32 	%f299, [%rd60+20];
	add.f32 	%f300, %f298, %f299;
	setp.gt.f32 	%p59, %f300, %f296;
	add.s32 	%r267, %r257, 5;
	selp.f32 	%f301, %f300, %f296, %p59;
	selp.b32 	%r268, %r267, %r266, %p59;
	ld.global.nc.f32 	%f302, [%rd58+24];
	add.f32 	%f303, %f29, %f302;
	ld.global.nc.f32 	%f304, [%rd60+24];
	add.f32 	%f305, %f303, %f304;
	setp.gt.f32 	%p60, %f305, %f301;
	add.s32 	%r269, %r257, 6;
	selp.f32 	%f306, %f305, %f301, %p60;
	selp.b32 	%r270, %r269, %r268, %p60;
	ld.global.nc.f32 	%f307, [%rd58+28];
	add.f32 	%f308, %f29, %f307;
	ld.global.nc.f32 	%f309, [%rd60+28];
	add.f32 	%f310, %f308, %f309;
	setp.gt.f32 	%p61, %f310, %f306;
	add.s32 	%r271, %r257, 7;
	selp.f32 	%f370, %f310, %f306, %p61;
	selp.b32 	%r361, %r271, %r270, %p61;
	add.s32 	%r363, %r363, 8;
	setp.ne.s32 	%p62, %r363, %r369;
	@%p62 bra 	$L__BB10_31;
$L__BB10_32:
	setp.eq.s32 	%p63, %r75, 0;
	@%p63 bra 	$L__BB10_40;
	and.b32  	%r84, %r118, 3;
	setp.lt.u32 	%p64, %r75, 4;
	@%p64 bra 	$L__BB10_35;
	add.s32 	%r273, %r369, %r72;
	mul.wide.s32 	%rd61, %r273, 4;
	add.s64 	%rd62, %rd1, %rd61;
	ld.global.nc.f32 	%f312, [%rd62];
	add.f32 	%f313, %f29, %f312;
	add.s32 	%r274, %r73, %r369;
	mul.wide.s32 	%rd63, %r274, 4;
	add.s64 	%rd64, %rd4, %rd63;
	ld.global.nc.f32 	%f314, [%rd64];
	add.f32 	%f315, %f313, %f314;
	setp.gt.f32 	%p65, %f315, %f370;
	add.s32 	%r275, %r74, %r369;
	selp.f32 	%f316, %f315, %f370, %p65;
	selp.b32 	%r276, %r275, %r361, %p65;
	ld.global.nc.f32 	%f317, [%rd62+4];
	add.f32 	%f318, %f29, %f317;
	ld.global.nc.f32 	%f319, [%rd64+4];
	add.f32 	%f320, %f318, %f319;
	setp.gt.f32 	%p66, %f320, %f316;
	add.s32 	%r277, %r275, 1;
	selp.f32 	%f321, %f320, %f316, %p66;
	selp.b32 	%r278, %r277, %r276, %p66;
	ld.global.nc.f32 	%f322, [%rd62+8];
	add.f32 	%f323, %f29, %f322;
	ld.global.nc.f32 	%f324, [%rd64+8];
	add.f32 	%f325, %f323, %f324;
	setp.gt.f32 	%p67, %f325, %f321;
	add.s32 	%r279, %r275, 2;
	selp.f32 	%f326, %f325, %f321, %p67;
	selp.b32 	%r280, %r279, %r278, %p67;
	ld.global.nc.f32 	%f327, [%rd62+12];
	add.f32 	%f328, %f29, %f327;
	ld.global.nc.f32 	%f329, [%rd64+12];
	add.f32 	%f330, %f328, %f329;
	setp.gt.f32 	%p68, %f330, %f326;
	add.s32 	%r281, %r275, 3;
	selp.f32 	%f370, %f330, %f326, %p68;
	selp.b32 	%r361, %r281, %r280, %p68;
	add.s32 	%r369, %r369, 4;
$L__BB10_35:
	setp.eq.s32 	%p69, %r84, 0;
	@%p69 bra 	$L__BB10_40;
	setp.eq.s32 	%p70, %r84, 1;
	@%p70 bra 	$L__BB10_38;
	add.s32 	%r283, %r369, %r72;
	mul.wide.s32 	%rd65, %r283, 4;
	add.s64 	%rd66, %rd1, %rd65;
	ld.global.nc.f32 	%f332, [%rd66];
	add.f32 	%f333, %f29, %f332;
	add.s32 	%r284, %r73, %r369;
	mul.wide.s32 	%rd67, %r284, 4;
	add.s64 	%rd68, %rd4, %rd67;
	ld.global.nc.f32 	%f334, [%rd68];
	add.f32 	%f335, %f333, %f334;
	setp.gt.f32 	%p71, %f335, %f370;
	add.s32 	%r285, %r74, %r369;
	selp.f32 	%f336, %f335, %f370, %p71;
	selp.b32 	%r286, %r285, %r361, %p71;
	ld.global.nc.f32 	%f337, [%rd66+4];
	add.f32 	%f338, %f29, %f337;
	ld.global.nc.f32 	%f339, [%rd68+4];
	add.f32 	%f340, %f338, %f339;
	setp.gt.f32 	%p72, %f340, %f336;
	add.s32 	%r287, %r285, 1;
	selp.f32 	%f370, %f340, %f336, %p72;
	selp.b32 	%r361, %r287, %r286, %p72;
	add.s32 	%r369, %r369, 2;
$L__BB10_38:
	and.b32  	%r288, %r118, 1;
	setp.eq.b32 	%p73, %r288, 1;
	not.pred 	%p74, %p73;
	@%p74 bra 	$L__BB10_40;
	add.s32 	%r289, %r369, %r72;
	mul.wide.s32 	%rd69, %r289, 4;
	add.s64 	%rd70, %rd1, %rd69;
	ld.global.nc.f32 	%f341, [%rd70];
	add.f32 	%f342, %f29, %f341;
	add.s32 	%r290, %r73, %r369;
	mul.wide.s32 	%rd71, %r290, 4;
	add.s64 	%rd72, %rd4, %rd71;
	ld.global.nc.f32 	%f343, [%rd72];
	add.f32 	%f344, %f342, %f343;
	setp.gt.f32 	%p75, %f344, %f370;
	add.s32 	%r291, %r74, %r369;
	selp.f32 	%f370, %f344, %f370, %p75;
	selp.b32 	%r361, %r291, %r361, %p75;
$L__BB10_40:
	mov.u32 	%r293, _ZZ21kernel_forward_argmaxIfEvPKT_S2_PS0_iiiiiE6result;
	add.s32 	%r294, %r293, %r245;
	st.shared.f32 	[%r294], %f370;
	mov.u32 	%r295, _ZZ21kernel_forward_argmaxIfEvPKT_S2_PS0_iiiiiE10result_idx;
	add.s32 	%r296, %r295, %r245;
	st.shared.u32 	[%r296], %r361;
	bar.sync 	0;
	setp.ne.s32 	%p76, %r4, 0;
	@%p76 bra 	$L__BB10_83;
	setp.lt.s32 	%p77, %r117, 1;
	mov.f32 	%f383, 0fBF800000;
	mov.f32 	%f382, 0fFF800000;
	@%p77 bra 	$L__BB10_82;
	and.b32  	%r97, %r117, 7;
	setp.lt.u32 	%p78, %r117, 8;
	mov.f32 	%f382, 0fFF800000;
	mov.f32 	%f383, 0fBF800000;
	mov.b32 	%r379, 0;
	@%p78 bra 	$L__BB10_61;
	and.b32  	%r379, %r117, 2147483640;
	add.s32 	%r376, %r293, 16;
	add.s32 	%r375, %r295, 16;
	neg.s32 	%r377, %r379;
	mov.f32 	%f382, 0fFF800000;
	mov.f32 	%f383, 0fBF800000;
$L__BB10_44:
	.pragma "nounroll";
	ld.shared.f32 	%f44, [%r376+-16];
	setp.leu.f32 	%p79, %f44, %f382;
	@%p79 bra 	$L__BB10_46;
	ld.shared.u32 	%r302, [%r375+-16];
	cvt.rn.f32.s32 	%f383, %r302;
	mov.f32 	%f382, %f44;
$L__BB10_46:
	ld.shared.f32 	%f48, [%r376+-12];
	setp.leu.f32 	%p80, %f48, %f382;
	@%p80 bra 	$L__BB10_48;
	ld.shared.u32 	%r303, [%r375+-12];
	cvt.rn.f32.s32 	%f383, %r303;
	mov.f32 	%f382, %f48;
$L__BB10_48:
	ld.shared.f32 	%f52, [%r376+-8];
	setp.leu.f32 	%p81, %f52, %f382;
	@%p81 bra 	$L__BB10_50;
	ld.shared.u32 	%r304, [%r375+-8];
	cvt.rn.f32.s32 	%f383, %r304;
	mov.f32 	%f382, %f52;
$L__BB10_50:
	ld.shared.f32 	%f56, [%r376+-4];
	setp.leu.f32 	%p82, %f56, %f382;
	@%p82 bra 	$L__BB10_52;
	ld.shared.u32 	%r305, [%r375+-4];
	cvt.rn.f32.s32 	%f383, %r305;
	mov.f32 	%f382, %f56;
$L__BB10_52:
	ld.shared.f32 	%f60, [%r376];
	setp.leu.f32 	%p83, %f60, %f382;
	@%p83 bra 	$L__BB10_54;
	ld.shared.u32 	%r306, [%r375];
	cvt.rn.f32.s32 	%f383, %r306;
	mov.f32 	%f382, %f60;
$L__BB10_54:
	ld.shared.f32 	%f64, [%r376+4];
	setp.leu.f32 	%p84, %f64, %f382;
	@%p84 bra 	$L__BB10_56;
	ld.shared.u32 	%r307, [%r375+4];
	cvt.rn.f32.s32 	%f383, %r307;
	mov.f32 	%f382, %f64;
$L__BB10_56:
	ld.shared.f32 	%f68, [%r376+8];
	setp.leu.f32 	%p85, %f68, %f382;
	@%p85 bra 	$L__BB10_58;
	ld.shared.u32 	%r308, [%r375+8];
	cvt.rn.f32.s32 	%f383, %r308;
	mov.f32 	%f382, %f68;
$L__BB10_58:
	ld.shared.f32 	%f72, [%r376+12];
	setp.leu.f32 	%p86, %f72, %f382;
	@%p86 bra 	$L__BB10_60;
	ld.shared.u32 	%r309, [%r375+12];
	cvt.rn.f32.s32 	%f383, %r309;
	mov.f32 	%f382, %f72;
$L__BB10_60:
	add.s32 	%r377, %r377, 8;
	add.s32 	%r376, %r376, 32;
	add.s32 	%r375, %r375, 32;
	setp.ne.s32 	%p87, %r377, 0;
	@%p87 bra 	$L__BB10_44;
$L__BB10_61:
	setp.eq.s32 	%p88, %r97, 0;
	@%p88 bra 	$L__BB10_82;
	and.b32  	%r107, %r117, 3;
	setp.lt.u32 	%p89, %r97, 4;
	@%p89 bra 	$L__BB10_72;
	shl.b32 	%r310, %r379, 2;
	add.s32 	%r108, %r293, %r310;
	ld.shared.f32 	%f80, [%r108];
	setp.leu.f32 	%p90, %f80, %f382;
	add.s32 	%r109, %r295, %r310;
	@%p90 bra 	$L__BB10_65;
	ld.shared.u32 	%r313, [%r109];
	cvt.rn.f32.s32 	%f383, %r313;
	mov.f32 	%f382, %f80;
$L__BB10_65:
	ld.shared.f32 	%f84, [%r108+4];
	setp.leu.f32 	%p91, %f84, %f382;
	@%p91 bra 	$L__BB10_67;
	ld.shared.u32 	%r314, [%r109+4];
	cvt.rn.f32.s32 	%f383, %r314;
	mov.f32 	%f382, %f84;
$L__BB10_67:
	ld.shared.f32 	%f88, [%r108+8];
	setp.leu.f32 	%p92, %f88, %f382;
	@%p92 bra 	$L__BB10_69;
	ld.shared.u32 	%r315, [%r109+8];
	cvt.rn.f32.s32 	%f383, %r315;
	mov.f32 	%f382, %f88;
$L__BB10_69:
	ld.shared.f32 	%f92, [%r108+12];
	setp.leu.f32 	%p93, %f92, %f382;
	@%p93 bra 	$L__BB10_71;
	ld.shared.u32 	%r316, [%r109+12];
	cvt.rn.f32.s32 	%f383, %r316;
	mov.f32 	%f382, %f92;
$L__BB10_71:
	add.s32 	%r379, %r379, 4;
$L__BB10_72:
	setp.eq.s32 	%p94, %r107, 0;
	@%p94 bra 	$L__BB10_82;
	setp.eq.s32 	%p95, %r107, 1;
	@%p95 bra 	$L__BB10_79;
	shl.b32 	%r317, %r379, 2;
	add.s32 	%r112, %r293, %r317;
	ld.shared.f32 	%f100, [%r112];
	setp.leu.f32 	%p96, %f100, %f382;
	add.s32 	%r113, %r295, %r317;
	@%p96 bra 	$L__BB10_76;
	ld.shared.u32 	%r320, [%r113];
	cvt.rn.f32.s32 	%f383, %r320;
	mov.f32 	%f382, %f100;
$L__BB10_76:
	ld.shared.f32 	%f104, [%r112+4];
	setp.leu.f32 	%p97, %f104, %f382;
	@%p97 bra 	$L__BB10_78;
	ld.shared.u32 	%r321, [%r113+4];
	cvt.rn.f32.s32 	%f383, %r321;
	mov.f32 	%f382, %f104;
$L__BB10_78:
	add.s32 	%r379, %r379, 2;
$L__BB10_79:
	and.b32  	%r322, %r117, 1;
	setp.eq.b32 	%p98, %r322, 1;
	not.pred 	%p99, %p98;
	@%p99 bra 	$L__BB10_82;
	shl.b32 	%r323, %r379, 2;
	add.s32 	%r325, %r293, %r323;
	ld.shared.f32 	%f112, [%r325];
	setp.leu.f32 	%p100, %f112, %f382;
	@%p100 bra 	$L__BB10_82;
	add.s32 	%r328, %r295, %r323;
	ld.shared.u32 	%r329, [%r328];
	cvt.rn.f32.s32 	%f383, %r329;
	mov.f32 	%f382, %f112;
$L__BB10_82:
	ld.param.u64 	%rd78, [_Z21kernel_forward_argmaxIfEvPKT_S2_PS0_iiiii_param_2];
	add.s32 	%r330, %r70, %r3;
	add.s32 	%r331, %r330, %r8;
	add.s32 	%r332, %r331, %r10;
	cvta.to.global.u64 	%rd73, %rd78;
	mul.wide.s32 	%rd74, %r332, 4;
	add.s64 	%rd75, %rd73, %rd74;
	st.global.f32 	[%rd75], %f382;
	mad.lo.s32 	%r333, %r6, %r116, %r2;
	add.s32 	%r334, %r8, %r3;
	mad.lo.s32 	%r335, %r333, %r117, %r334;
	mul.wide.s32 	%rd76, %r335, 4;
	add.s64 	%rd77, %rd73, %rd76;
	st.global.f32 	[%rd77], %f383;
$L__BB10_83:
	ret;

}
	// .globl	_Z27kernel_forward_close_argmaxIfEvPKT_S2_PS0_S3_iiiiii
.visible .entry _Z27kernel_forward_close_argmaxIfEvPKT_S2_PS0_S3_iiiiii(
	.param .u64 .ptr .align 1 _Z27kernel_forward_close_argmaxIfEvPKT_S2_PS0_S3_iiiiii_param_0,
	.param .u64 .ptr .align 1 _Z27kernel_forward_close_argmaxIfEvPKT_S2_PS0_S3_iiiiii_param_1,
	.param .u64 .ptr .align 1 _Z27kernel_forward_close_argmaxIfEvPKT_S2_PS0_S3_iiiiii_param_2,
	.param .u64 .ptr .align 1 _Z27kernel_forward_close_argmaxIfEvPKT_S2_PS0_S3_iiiiii_param_3,
	.param .u32 _Z27kernel_forward_close_argmaxIfEvPKT_S2_PS0_S3_iiiiii_param_4,
	.param .u32 _Z27kernel_forward_close_argmaxIfEvPKT_S2_PS0_S3_iiiiii_param_5,
	.param .u32 _Z27kernel_forward_close_argmaxIfEvPKT_S2_PS0_S3_iiiiii_param_6,
	.param .u32 _Z27kernel_forward_close_argmaxIfEvPKT_S2_PS0_S3_iiiiii_param_7,
	.param .u32 _Z27kernel_forward_close_argmaxIfEvPKT_S2_PS0_S3_iiiiii_param_8,
	.param .u32 _Z27kernel_forward_close_argmaxIfEvPKT_S2_PS0_S3_iiiiii_param_9
)
{
	.reg .pred 	%p<99>;
	.reg .b32 	%r<251>;
	.reg .b32 	%f<522>;
	.reg .b64 	%rd<50>;
	// demoted variable
	.shared .align 4 .b8 _ZZ27kernel_forward_close_argmaxIfEvPKT_S2_PS0_S3_iiiiiiE6result[800];
	// demoted variable
	.shared .align 4 .b8 _ZZ27kernel_forward_close_argmaxIfEvPKT_S2_PS0_S3_iiiiiiE10result_idx[800];
	// demoted variable
	.shared .align 4 .b8 _ZZ27kernel_forward_close_argmaxIfEvPKT_S2_PS0_S3_iiiiiiE4left[800];
	// demoted variable
	.shared .align 4 .b8 _ZZ27kernel_forward_close_argmaxIfEvPKT_S2_PS0_S3_iiiiiiE5right[800];
	ld.param.u64 	%rd8, [_Z27kernel_forward_close_argmaxIfEvPKT_S2_PS0_S3_iiiiii_param_0];
	ld.param.u64 	%rd9, [_Z27kernel_forward_close_argmaxIfEvPKT_S2_PS0_S3_iiiiii_param_1];
	ld.param.u64 	%rd11, [_Z27kernel_forward_close_argmaxIfEvPKT_S2_PS0_S3_iiiiii_param_2];
	ld.param.u32 	%r82, [_Z27kernel_forward_close_argmaxIfEvPKT_S2_PS0_S3_iiiiii_param_5];
	ld.param.u32 	%r86, [_Z27kernel_forward_close_argmaxIfEvPKT_S2_PS0_S3_iiiiii_param_6];
	ld.param.u32 	%r83, [_Z27kernel_forward_close_argmaxIfEvPKT_S2_PS0_S3_iiiiii_param_7];
	ld.param.u32 	%r84, [_Z27kernel_forward_close_argmaxIfEvPKT_S2_PS0_S3_iiiiii_param_8];
	ld.param.u32 	%r85, [_Z27kernel_forward_close_argmaxIfEvPKT_S2_PS0_S3_iiiiii_param_9];
	cvta.to.global.u64 	%rd1, %rd11;
	mov.u32 	%r1, %ctaid.y;
	mov.u32 	%r2, %ctaid.z;
	mov.u32 	%r3, %tid.x;
	add.s32 	%r4, %r84, %r83;
	add.s32 	%r5, %r86, %r1;
	setp.ge.s32 	%p1, %r5, %r82;
	@%p1 bra 	$L__BB11_112;
	mov.u32 	%r87, %ctaid.x;
	cvta.to.global.u64 	%rd12, %rd8;
	mul.lo.s32 	%r88, %r82, %r87;
	mul.lo.s32 	%r89, %r88, %r82;
	mul.lo.s32 	%r90, %r89, %r83;
	cvt.s64.s32 	%rd2, %r90;
	mul.lo.s32 	%r6, %r82, %r82;
	mul.lo.s32 	%r91, %r6, %r89;
	mul.lo.s32 	%r92, %r91, %r85;
	cvt.s64.s32 	%rd3, %r92;
	mul.lo.s32 	%r93, %r83, %r87;
	mul.lo.s32 	%r94, %r93, %r85;
	mul.lo.s32 	%r95, %r94, %r4;
	cvt.s64.s32 	%rd13, %r95;
	mul.lo.s32 	%r96, %r85, %r2;
	mul.lo.s32 	%r97, %r96, %r4;
	cvt.s64.s32 	%rd14, %r97;
	add.s64 	%rd15, %rd13, %rd14;
	shl.b64 	%rd16, %rd15, 2;
	add.s64 	%rd4, %rd12, %rd16;
	sub.s32 	%r98, %r88, %r87;
	mul.lo.s32 	%r7, %r98, %r84;
	mul.lo.s32 	%r8, %r85, %r82;
	add.s32 	%r227, %r1, 1;
	add.s32 	%r10, %r5, -1;
	setp.ge.s32 	%p2, %r227, %r10;
	mov.f32 	%f443, 0fBF800000;
	mov.f32 	%f442, 0fFF800000;
	@%p2 bra 	$L__BB11_38;
	mul.lo.s32 	%r11, %r4, %r3;
	and.b32  	%r12, %r83, 7;
	and.b32  	%r13, %r84, 7;
	and.b32  	%r14, %r83, 2147483640;
	and.b32  	%r15, %r84, 2147483640;
	shl.b32 	%r16, %r85, 2;
	cvta.to.global.u64 	%rd5, %rd9;
	cvt.s64.s32 	%rd6, %r7;
	mov.f32 	%f442, 0fFF800000;
	mov.f32 	%f443, 0fBF800000;
	mov.u32 	%r228, %r1;
	bra.uni 	$L__BB11_4;
$L__BB11_3:
	add.s32 	%r227, %r228, 1;
	setp.eq.s32 	%p58, %r227, %r10;
	@%p58 bra 	$L__BB11_38;
$L__BB11_4:
	mov.u32 	%r19, %r228;
	mov.u32 	%r228, %r227;
	add.s32 	%r20, %r19, 2;
	setp.ge.s32 	%p3, %r20, %r5;
	@%p3 bra 	$L__BB11_3;
	not.b32 	%r99, %r19;
	mul.lo.s32 	%r21, %r8, %r99;
	mul.lo.s32 	%r22, %r228, %r84;
	mad.lo.s32 	%r100, %r20, %r85, %r3;
	sub.s32 	%r101, %r21, %r100;
	mul.lo.s32 	%r23, %r101, %r4;
	mov.u32 	%r229, %r20;
$L__BB11_6:
	ld.param.u64 	%rd49, [_Z27kernel_forward_close_argmaxIfEvPKT_S2_PS0_S3_iiiiii_param_3];
	mad.lo.s32 	%r102, %r82, %r1, %r228;
	mad.lo.s32 	%r103, %r6, %r102, %r5;
	mad.lo.s32 	%r104, %r103, %r85, %r3;
	mad.lo.s32 	%r105, %r229, %r8, %r104;
	cvt.s64.s32 	%rd17, %r105;
	add.s64 	%rd18, %rd17, %rd3;
	cvta.to.global.u64 	%rd19, %rd49;
	shl.b64 	%rd20, %rd18, 2;
	add.s64 	%rd21, %rd19, %rd20;
	ld.global.nc.f32 	%f195, [%rd21];
	shl.b32 	%r106, %r3, 2;
	mov.u32 	%r107, _ZZ27kernel_forward_close_argmaxIfEvPKT_S2_PS0_S3_iiiiiiE4left;
	add.s32 	%r25, %r107, %r106;
	st.shared.f32 	[%r25], %f195;
	bar.sync 	0;
	setp.eq.s32 	%p4, %r229, %r20;
	@%p4 bra 	$L__BB11_22;
	setp.ge.s32 	%p5, %r3, %r83;
	@%p5 bra 	$L__BB11_10;
	shl.b32 	%r108, %r3, 2;
	mov.u32 	%r109, _ZZ27kernel_forward_close_argmaxIfEvPKT_S2_PS0_S3_iiiiiiE5right;
	add.s32 	%r233, %r109, %r108;
	mad.lo.s32 	%r110, %r228, %r82, %r229;
	mad.lo.s32 	%r232, %r110, %r83, %r3;
	mov.u32 	%r234, %r3;
$L__BB11_9:
	cvt.s64.s32 	%rd22, %r232;
	add.s64 	%rd23, %rd2, %rd22;
	shl.b64 	%rd24, %rd23, 2;
	add.s64 	%rd25, %rd1, %rd24;
	ld.global.f32 	%f196, [%rd25];
	st.shared.f32 	[%r233], %f196;
	add.s32 	%r234, %r234, %r85;
	add.s32 	%r233, %r233, %r16;
	add.s32 	%r232, %r232, %r85;
	setp.lt.s32 	%p6, %r234, %r83;
	@%p6 bra 	$L__BB11_9;
$L__BB11_10:
	setp.lt.s32 	%p7, %r83, 1;
	bar.sync 	0;
	@%p7 bra 	$L__BB11_37;
	setp.lt.u32 	%p8, %r83, 8;
	shl.b32 	%r112, %r3, 2;
	mov.u32 	%r113, _ZZ27kernel_forward_close_argmaxIfEvPKT_S2_PS0_S3_iiiiiiE4left;
	add.s32 	%r114, %r113, %r112;
	ld.shared.f32 	%f12, [%r114];
	mad.lo.s32 	%r115, %r229, %r85, %r3;
	sub.s32 	%r116, %r21, %r115;
	mul.lo.s32 	%r38, %r116, %r4;
	mov.b32 	%r240, 0;
	@%p8 bra 	$L__BB11_14;
	mov.b32 	%r235, 0;
$L__BB11_13:
	.pragma "nounroll";
	shl.b32 	%r118, %r235, 2;
	mov.u32 	%r119, _ZZ27kernel_forward_close_argmaxIfEvPKT_S2_PS0_S3_iiiiiiE5right;
	add.s32 	%r120, %r119, %r118;
	ld.shared.f32 	%f198, [%r120];
	add.f32 	%f199, %f12, %f198;
	add.s32 	%r121, %r235, %r11;
	mul.wide.s32 	%rd26, %r121, 4;
	add.s64 	%rd27, %rd4, %rd26;
	ld.global.nc.f32 	%f200, [%rd27];
	add.f32 	%f201, %f199, %f200;
	setp.gt.f32 	%p9, %f201, %f442;
	sub.s32 	%r122, %r38, %r235;
	cvt.rn.f32.s32 	%f202, %r122;
	selp.f32 	%f203, %f201, %f442, %p9;
	selp.f32 	%f204, %f202, %f443, %p9;
	not.b32 	%r123, %r235;
	ld.shared.f32 	%f205, [%r120+4];
	add.f32 	%f206, %f12, %f205;
	ld.global.nc.f32 	%f207, [%rd27+4];
	add.f32 	%f208, %f206, %f207;
	setp.gt.f32 	%p10, %f208, %f203;
	add.s32 	%r124, %r38, %r123;
	cvt.rn.f32.s32 	%f209, %r124;
	selp.f32 	%f210, %f208, %f203, %p10;
	selp.f32 	%f211, %f209, %f204, %p10;
	ld.shared.f32 	%f212, [%r120+8];
	add.f32 	%f213, %f12, %f212;
	ld.global.nc.f32 	%f214, [%rd27+8];
	add.f32 	%f215, %f213, %f214;
	setp.gt.f32 	%p11, %f215, %f210;
	add.s32 	%r125, %r122, -2;
	cvt.rn.f32.s32 	%f216, %r125;
	selp.f32 	%f217, %f215, %f210, %p11;
	selp.f32 	%f218, %f216, %f211, %p11;
	ld.shared.f32 	%f219, [%r120+12];
	add.f32 	%f220, %f12, %f219;
	ld.global.nc.f32 	%f221, [%rd27+12];
	add.f32 	%f222, %f220, %f221;
	setp.gt.f32 	%p12, %f222, %f217;
	add.s32 	%r126, %r122, -3;
	cvt.rn.f32.s32 	%f223, %r126;
	selp.f32 	%f224, %f222, %f217, %p12;
	selp.f32 	%f225, %f223, %f218, %p12;
	ld.shared.f32 	%f226, [%r120+16];
	add.f32 	%f227, %f12, %f226;
	ld.global.nc.f32 	%f228, [%rd27+16];
	add.f32 	%f229, %f227, %f228;
	setp.gt.f32 	%p13, %f229, %f224;
	add.s32 	%r127, %r122, -4;
	cvt.rn.f32.s32 	%f230, %r127;
	selp.f32 	%f231, %f229, %f224, %p13;
	selp.f32 	%f232, %f230, %f225, %p13;
	ld.shared.f32 	%f233, [%r120+20];
	add.f32 	%f234, %f12, %f233;
	ld.global.nc.f32 	%f235, [%rd27+20];
	add.f32 	%f236, %f234, %f235;
	setp.gt.f32 	%p14, %f236, %f231;
	add.s32 	%r128, %r122, -5;
	cvt.rn.f32.s32 	%f237, %r128;
	selp.f32 	%f238, %f236, %f231, %p14;
	selp.f32 	%f239, %f237, %f232, %p14;
	ld.shared.f32 	%f240, [%r120+24];
	add.f32 	%f241, %f12, %f240;
	ld.global.nc.f32 	%f242, [%rd27+24];
	add.f32 	%f243, %f241, %f242;
	setp.gt.f32 	%p15, %f243, %f238;
	add.s32 	%r129, %r122, -6;
	cvt.rn.f32.s32 	%f244, %r129;
	selp.f32 	%f245, %f243, %f238, %p15;
	selp.f32 	%f246, %f244, %f239, %p15;
	ld.shared.f32 	%f247, [%r120+28];
	add.f32 	%f248, %f12, %f247;
	ld.global.nc.f32 	%f249, [%rd27+28];
	add.f32 	%f250, %f248, %f249;
	setp.gt.f32 	%p16, %f250, %f245;
	add.s32 	%r130, %r122, -7;
	cvt.rn.f32.s32 	%f251, %r130;
	selp.f32 	%f442, %f250, %f245, %p16;
	selp.f32 	%f443, %f251, %f246, %p16;
	add.s32 	%r235, %r235, 8;
	setp.eq.s32 	%p17, %r235, %r14;
	mov.u32 	%r240, %r14;
	@%p17 bra 	$L__BB11_14;
	bra.uni 	$L__BB11_13;
$L__BB11_14:
	setp.eq.s32 	%p18, %r12, 0;
	@%p18 bra 	$L__BB11_37;
	add.s32 	%r131, %r12, -1;
	setp.lt.u32 	%p19, %r131, 3;
	@%p19 bra 	$L__BB11_17;
	shl.b32 	%r132, %r240, 2;
	mov.u32 	%r133, _ZZ27kernel_forward_close_argmaxIfEvPKT_S2_PS0_S3_iiiiiiE5right;
	add.s32 	%r134, %r133, %r132;
	ld.shared.f32 	%f253, [%r134];
	add.f32 	%f254, %f12, %f253;
	add.s32 	%r135, %r240, %r11;
	mul.wide.s32 	%rd28, %r135, 4;
	add.s64 	%rd29, %rd4, %rd28;
	ld.global.nc.f32 	%f255, [%rd29];
	add.f32 	%f256, %f254, %f255;
	setp.gt.f32 	%p20, %f256, %f442;
	sub.s32 	%r136, %r38, %r240;
	cvt.rn.f32.s32 	%f257, %r136;
	selp.f32 	%f258, %f256, %f442, %p20;
	selp.f32 	%f259, %f257, %f443, %p20;
	not.b32 	%r137, %r240;
	ld.shared.f32 	%f260, [%r134+4];
	add.f32 	%f261, %f12, %f260;
	ld.global.nc.f32 	%f262, [%rd29+4];
	add.f32 	%f263, %f261, %f262;
	setp.gt.f32 	%p21, %f263, %f258;
	add.s32 	%r138, %r38, %r137;
	cvt.rn.f32.s32 	%f264, %r138;
	selp.f32 	%f265, %f263, %f258, %p21;
	selp.f32 	%f266, %f264, %f259, %p21;
	ld.shared.f32 	%f267, [%r134+8];
	add.f32 	%f268, %f12, %f267;
	ld.global.nc.f32 	%f269, [%rd29+8];
	add.f32 	%f270, %f268, %f269;
	setp.gt.f32 	%p22, %f270, %f265;
	add.s32 	%r139, %r136, -2;
	cvt.rn.f32.s32 	%f271, %r139;
	selp.f32 	%f272, %f270, %f265, %p22;
	selp.f32 	%f273, %f271, %f266, %p22;
	ld.shared.f32 	%f274, [%r134+12];
	add.f32 	%f275, %f12, %f274;
	ld.global.nc.f32 	%f276, [%rd29+12];
	add.f32 	%f277, %f275, %f276;
	setp.gt.f32 	%p23, %f277, %f272;
	add.s32 	%r140, %r136, -3;
	cvt.rn.f32.s32 	%f278, %r140;
	selp.f32 	%f442, %f277, %f272, %p23;
	selp.f32 	%f443, %f278, %f273, %p23;
	add.s32 	%r240, %r240, 4;
$L__BB11_17:
	and.b32  	%r141, %r83, 3;
	setp.eq.s32 	%p24, %r141, 0;
	@%p24 bra 	$L__BB11_37;
	setp.eq.s32 	%p25, %r141, 1;
	@%p25 bra 	$L__BB11_20;
	shl.b32 	%r142, %r240, 2;
	mov.u32 	%r143, _ZZ27kernel_forward_close_argmaxIfEvPKT_S2_PS0_S3_iiiiiiE5right;
	add.s32 	%r144, %r143, %r142;
	ld.shared.f32 	%f280, [%r144];
	add.f32 	%f281, %f12, %f280;
	add.s32 	%r145, %r240, %r11;
	mul.wide.s32 	%rd30, %r145, 4;
	add.s64 	%rd31, %rd4, %rd30;
	ld.global.nc.f32 	%f282, [%rd31];
	add.f32 	%f283, %f281, %f282;
	setp.gt.f32 	%p26, %f283, %f442;
	sub.s32 	%r146, %r38, %r240;
	cvt.rn.f32.s32 	%f284, %r146;
	selp.f32 	%f285, %f283, %f442, %p26;
	selp.f32 	%f286, %f284, %f443, %p26;
	not.b32 	%r147, %r240;
	ld.shared.f32 	%f287, [%r144+4];
	add.f32 	%f288, %f12, %f287;
	ld.global.nc.f32 	%f289, [%rd31+4];
	add.f32 	%f290, %f288, %f289;
	setp.gt.f32 	%p27, %f290, %f285;
	add.s32 	%r148, %r38, %r147;
	cvt.rn.f32.s32 	%f291, %r148;
	selp.f32 	%f442, %f290, %f285, %p27;
	selp.f32 	%f443, %f291, %f286, %p27;
	add.s32 	%r240, %r240, 2;
$L__BB11_20:
	and.b32  	%r149, %r83, 1;
	setp.eq.b32 	%p28, %r149, 1;
	not.pred 	%p29, %p28;
	@%p29 bra 	$L__BB11_37;
	shl.b32 	%r150, %r240, 2;
	mov.u32 	%r151, _ZZ27kernel_forward_close_argmaxIfEvPKT_S2_PS0_S3_iiiiiiE5right;
	add.s32 	%r152, %r151, %r150;
	ld.shared.f32 	%f292, [%r152];
	add.f32 	%f293, %f12, %f292;
	add.s32 	%r153, %r240, %r11;
	mul.wide.s32 	%rd32, %r153, 4;
	add.s64 	%rd33, %rd4, %rd32;
	ld.global.nc.f32 	%f294, [%rd33];
	add.f32 	%f295, %f293, %f294;
	setp.gt.f32 	%p30, %f295, %f442;
	sub.s32 	%r154, %r38, %r240;
	cvt.rn.f32.s32 	%f296, %r154;
	selp.f32 	%f442, %f295, %f442, %p30;
	selp.f32 	%f443, %f296, %f443, %p30;
	bra.uni 	$L__BB11_37;
$L__BB11_22:
	setp.ge.s32 	%p31, %r3, %r84;
	@%p31 bra 	$L__BB11_25;
	mov.u32 	%r230, %r3;
$L__BB11_24:
	add.s32 	%r155, %r230, %r22;
	cvt.s64.s32 	%rd34, %r155;
	add.s64 	%rd35, %rd34, %rd6;
	shl.b64 	%rd36, %rd35, 2;
	add.s64 	%rd37, %rd5, %rd36;
	ld.global.nc.f32 	%f297, [%rd37];
	shl.b32 	%r156, %r230, 2;
	mov.u32 	%r157, _ZZ27kernel_forward_close_argmaxIfEvPKT_S2_PS0_S3_iiiiiiE5right;
	add.s32 	%r158, %r157, %r156;
	st.shared.f32 	[%r158], %f297;
	add.s32 	%r230, %r230, %r85;
	setp.lt.s32 	%p32, %r230, %r84;
	@%p32 bra 	$L__BB11_24;
$L__BB11_25:
	setp.lt.s32 	%p33, %r84, 1;
	bar.sync 	0;
	@%p33 bra 	$L__BB11_37;
	setp.lt.u32 	%p34, %r84, 8;
	ld.shared.f32 	%f7, [%r25];
	mov.b32 	%r237, 0;
	@%p34 bra 	$L__BB11_29;
	mov.b32 	%r231, 0;
$L__BB11_28:
	.pragma "nounroll";
	shl.b32 	%r161, %r231, 2;
	mov.u32 	%r162, _ZZ27kernel_forward_close_argmaxIfEvPKT_S2_PS0_S3_iiiiiiE5right;
	add.s32 	%r163, %r162, %r161;
	ld.shared.f32 	%f299, [%r163];
	add.f32 	%f300, %f7, %f299;
	add.s32 	%r164, %r231, %r83;
	add.s32 	%r165, %r164, %r11;
	mul.wide.s32 	%rd38, %r165, 4;
	add.s64 	%rd39, %rd4, %rd38;
	ld.global.nc.f32 	%f301, [%rd39];
	add.f32 	%f302, %f300, %f301;
	setp.gt.f32 	%p35, %f302, %f442;
	sub.s32 	%r166, %r23, %r164;
	cvt.rn.f32.s32 	%f303, %r166;
	selp.f32 	%f304, %f302, %f442, %p35;
	selp.f32 	%f305, %f303, %f443, %p35;
	ld.shared.f32 	%f306, [%r163+4];
	add.f32 	%f307, %f7, %f306;
	not.b32 	%r167, %r164;
	ld.global.nc.f32 	%f308, [%rd39+4];
	add.f32 	%f309, %f307, %f308;
	setp.gt.f32 	%p36, %f309, %f304;
	add.s32 	%r168, %r23, %r167;
	cvt.rn.f32.s32 	%f310, %r168;
	selp.f32 	%f311, %f309, %f304, %p36;
	selp.f32 	%f312, %f310, %f305, %p36;
	ld.shared.f32 	%f313, [%r163+8];
	add.f32 	%f314, %f7, %f313;
	ld.global.nc.f32 	%f315, [%rd39+8];
	add.f32 	%f316, %f314, %f315;
	setp.gt.f32 	%p37, %f316, %f311;
	add.s32 	%r169, %r166, -2;
	cvt.rn.f32.s32 	%f317, %r169;
	selp.f32 	%f318, %f316, %f311, %p37;
	selp.f32 	%f319, %f317, %f312, %p37;
	ld.shared.f32 	%f320, [%r163+12];
	add.f32 	%f321, %f7, %f320;
	ld.global.nc.f32 	%f322, [%rd39+12];
	add.f32 	%f323, %f321, %f322;
	setp.gt.f32 	%p38, %f323, %f318;
	add.s32 	%r170, %r166, -3;
	cvt.rn.f32.s32 	%f324, %r170;
	selp.f32 	%f325, %f323, %f318, %p38;
	selp.f32 	%f326, %f324, %f319, %p38;
	ld.shared.f32 	%f327, [%r163+16];
	add.f32 	%f328, %f7, %f327;
	ld.global.nc.f32 	%f329, [%rd39+16];
	add.f32 	%f330, %f328, %f329;
	setp.gt.f32 	%p39, %f330, %f325;
	add.s32 	%r171, %r166, -4;
	cvt.rn.f32.s32 	%f331, %r171;
	selp.f32 	%f332, %f330, %f325, %p39;
	selp.f32 	%f333, %f331, %f326, %p39;
	ld.shared.f32 	%f334, [%r163+20];
	add.f32 	%f335, %f7, %f334;
	ld.global.nc.f32 	%f336, [%rd39+20];
	add.f32 	%f337, %f335, %f336;
	setp.gt.f32 	%p40, %f337, %f332;
	add.s32 	%r172, %r166, -5;
	cvt.rn.f32.s32 	%f338, %r172;
	selp.f32 	%f339, %f337, %f332, %p40;
	selp.f32 	%f340, %f338, %f333, %p40;
	ld.shared.f32 	%f341, [%r163+24];
	add.f32 	%f342, %f7, %f341;
	ld.global.nc.f32 	%f343, [%rd39+24];
	add.f32 	%f344, %f342, %f343;
	setp.gt.f32 	%p41, %f344, %f339;
	add.s32 	%r173, %r166, -6;
	cvt.rn.f32.s32 	%f345, %r173;
	selp.f32 	%f346, %f344, %f339, %p41;
	selp.f32 	%f347, %f345, %f340, %p41;
	ld.shared.f32 	%f348, [%r163+28];
	add.f32 	%f349, %f7, %f348;
	ld.global.nc.f32 	%f350, [%rd39+28];
	add.f32 	%f351, %f349, %f350;
	setp.gt.f32 	%p42, %f351, %f346;
	add.s32 	%r174, %r166, -7;
	cvt.rn.f32.s32 	%f352, %r174;
	selp.f32 	%f442, %f351, %f346, %p42;
	selp.f32 	%f443, %f352, %f347, %p42;
	add.s32 	%r231, %r231, 8;
	setp.eq.s32 	%p43, %r231, %r15;
	mov.u32 	%r237, %r15;
	@%p43 bra 	$L__BB11_29;
	bra.uni 	$L__BB11_28;
$L__BB11_29:
	setp.eq.s32 	%p44, %r13, 0;
	@%p44 bra 	$L__BB11_37;
	add.s32 	%r175, %r13, -1;
	setp.lt.u32 	%p45, %r175, 3;
	@%p45 bra 	$L__BB11_32;
	shl.b32 	%r176, %r237, 2;
	mov.u32 	%r177, _ZZ27kernel_forward_close_argmaxIfEvPKT_S2_PS0_S3_iiiiiiE5right;
	add.s32 	%r178, %r177, %r176;
	ld.shared.f32 	%f354, [%r178];
	add.f32 	%f355, %f7, %f354;
	add.s32 	%r179, %r237, %r83;
	add.s32 	%r180, %r179, %r11;
	mul.wide.s32 	%rd40, %r180, 4;
	add.s64 	%rd41, %rd4, %rd40;
	ld.global.nc.f32 	%f356, [%rd41];
	add.f32 	%f357, %f355, %f356;
	setp.gt.f32 	%p46, %f357, %f442;
	sub.s32 	%r181, %r23, %r179;
	cvt.rn.f32.s32 	%f358, %r181;
	selp.f32 	%f359, %f357, %f442, %p46;
	selp.f32 	%f360, %f358, %f443, %p46;
	ld.shared.f32 	%f361, [%r178+4];
	add.f32 	%f362, %f7, %f361;
	not.b32 	%r182, %r179;
	ld.global.nc.f32 	%f363, [%rd41+4];
	add.f32 	%f364, %f362, %f363;
	setp.gt.f32 	%p47, %f364, %f359;
	add.s32 	%r183, %r23, %r182;
	cvt.rn.f32.s32 	%f365, %r183;
	selp.f32 	%f366, %f364, %f359, %p47;
	selp.f32 	%f367, %f365, %f360, %p47;
	ld.shared.f32 	%f368, [%r178+8];
	add.f32 	%f369, %f7, %f368;
	ld.global.nc.f32 	%f370, [%rd41+8];
	add.f32 	%f371, %f369, %f370;
	setp.gt.f32 	%p48, %f371, %f366;
	add.s32 	%r184, %r181, -2;
	cvt.rn.f32.s32 	%f372, %r184;
	selp.f32 	%f373, %f371, %f366, %p48;
	selp.f32 	%f374, %f372, %f367, %p48;
	ld.shared.f32 	%f375, [%r178+12];
	add.f32 	%f376, %f7, %f375;
	ld.global.nc.f32 	%f377, [%rd41+12];
	add.f32 	%f378, %f376, %f377;
	setp.gt.f32 	%p49, %f378, %f373;
	add.s32 	%r185, %r181, -3;
	cvt.rn.f32.s32 	%f379, %r185;
	selp.f32 	%f442, %f378, %f373, %p49;
	selp.f32 	%f443, %f379, %f374, %p49;
	add.s32 	%r237, %r237, 4;
$L__BB11_32:
	and.b32  	%r186, %r84, 3;
	setp.eq.s32 	%p50, %r186, 0;
	@%p50 bra 	$L__BB11_37;
	setp.eq.s32 	%p51, %r186, 1;
	@%p51 bra 	$L__BB11_35;
	shl.b32 	%r187, %r237, 2;
	mov.u32 	%r188, _ZZ27kernel_forward_close_argmaxIfEvPKT_S2_PS0_S3_iiiiiiE5right;
	add.s32 	%r189, %r188, %r187;
	ld.shared.f32 	%f381, [%r189];
	add.f32 	%f382, %f7, %f381;
	add.s32 	%r190, %r237, %r83;
	add.s32 	%r191, %r190, %r11;
	mul.wide.s32 	%rd42, %r191, 4;
	add.s64 	%rd43, %rd4, %rd42;
	ld.global.nc.f32 	%f383, [%rd43];
	add.f32 	%f384, %f382, %f383;
	setp.gt.f32 	%p52, %f384, %f442;
	sub.s32 	%r192, %r23, %r190;
	cvt.rn.f32.s32 	%f385, %r192;
	selp.f32 	%f386, %f384, %f442, %p52;
	selp.f32 	%f387, %f385, %f443, %p52;
	ld.shared.f32 	%f388, [%r189+4];
	add.f32 	%f389, %f7, %f388;
	not.b32 	%r193, %r190;
	ld.global.nc.f32 	%f390, [%rd43+4];
	add.f32 	%f391, %f389, %f390;
	setp.gt.f32 	%p53, %f391, %f386;
	add.s32 	%r194, %r23, %r193;
	cvt.rn.f32.s32 	%f392, %r194;
	selp.f32 	%f442, %f391, %f386, %p53;
	selp.f32 	%f443, %f392, %f387, %p53;
	add.s32 	%r237, %r237, 2;
$L__BB11_35:
	and.b32  	%r195, %r84, 1;
	setp.eq.b32 	%p54, %r195, 1;
	not.pred 	%p55, %p54;
	@%p55 bra 	$L__BB11_37;
	shl.b32 	%r196, %r237, 2;
	mov.u32 	%r197, _ZZ27kernel_forward_close_argmaxIfEvPKT_S2_PS0_S3_iiiiiiE5right;
	add.s32 	%r198, %r197, %r196;
	ld.shared.f32 	%f393, [%r198];
	add.f32 	%f394, %f7, %f393;
	add.s32 	%r199, %r237, %r83;
	add.s32 	%r200, %r199, %r11;
	mul.wide.s32 	%rd44, %r200, 4;
	add.s64 	%rd45, %rd4, %rd44;
	ld.global.nc.f32 	%f395, [%rd45];
	add.f32 	%f396, %f394, %f395;
	setp.gt.f32 	%p56, %f396, %f442;
	sub.s32 	%r201, %r23, %r199;
	cvt.rn.f32.s32 	%f397, %r201;
	selp.f32 	%f442, %f396, %f442, %p56;
	selp.f32 	%f443, %f397, %f443, %p56;
$L__BB11_37:
	bar.sync 	0;
	add.s32 	%r229, %r229, 1;
	setp.eq.s32 	%p57, %r229, %r5;
	@%p57 bra 	$L__BB11_3;
	bra.uni 	$L__BB11_6;
$L__BB11_38:
	shl.b32 	%r202, %r3, 2;
	mov.u32 	%r203, _ZZ27kernel_forward_close_argmaxIfEvPKT_S2_PS0_S3_iiiiiiE6result;
	add.s32 	%r204, %r203, %r202;
	st.shared.f32 	[%r204], %f442;
	mov.u32 	%r205, _ZZ27kernel_forward_close_argmaxIfEvPKT_S2_PS0_S3_iiiiiiE10result_idx;
	add.s32 	%r206, %r205, %r202;
	st.shared.f32 	[%r206], %f443;
	bar.sync 	0;
	setp.ne.s32 	%p59, %r3, 0;
	@%p59 bra 	$L__BB11_112;
	setp.lt.s32 	%p60, %r85, 1;
	mov.f32 	%f449, 0fBF800000;
	mov.f32 	%f448, 0fFF800000;
	@%p60 bra 	$L__BB11_110;
	and.b32  	%r52, %r85, 15;
	setp.lt.u32 	%p61, %r85, 16;
	mov.f32 	%f448, 0fFF800000;
	mov.f32 	%f449, 0fBF800000;
	mov.b32 	%r246, 0;
	@%p61 bra 	$L__BB11_75;
	and.b32  	%r246, %r85, 2147483632;
	add.s32 	%r243, %r203, 32;
	add.s32 	%r242, %r205, 32;
	neg.s32 	%r244, %r246;
	mov.f32 	%f448, 0fFF800000;
	mov.f32 	%f449, 0fBF800000;
$L__BB11_42:
	.pragma "nounroll";
	ld.shared.f32 	%f59, [%r243+-32];
	setp.leu.f32 	%p62, %f59, %f448;
	@%p62 bra 	$L__BB11_44;
	ld.shared.f32 	%f449, [%r242+-32];
	mov.f32 	%f448, %f59;
$L__BB11_44:
	ld.shared.f32 	%f63, [%r243+-28];
	setp.leu.f32 	%p63, %f63, %f448;
	@%p63 bra 	$L__BB11_46;
	ld.shared.f32 	%f449, [%r242+-28];
	mov.f32 	%f448, %f63;
$L__BB11_46:
	ld.shared.f32 	%f67, [%r243+-24];
	setp.leu.f32 	%p64, %f67, %f448;
	@%p64 bra 	$L__BB11_48;
	ld.shared.f32 	%f449, [%r242+-24];
	mov.f32 	%f448, %f67;
$L__BB11_48:
	ld.shared.f32 	%f71, [%r243+-20];
	setp.leu.f32 	%p65, %f71, %f448;
	@%p65 bra 	$L__BB11_50;
	ld.shared.f32 	%f449, [%r242+-20];
	mov.f32 	%f448, %f71;
$L__BB11_50:
	ld.shared.f32 	%f75, [%r243+-16];
	setp.leu.f32 	%p66, %f75, %f448;
	@%p66 bra 	$L__BB11_52;
	ld.shared.f32 	%f449, [%r242+-16];
	mov.f32 	%f448, %f75;
$L__BB11_52:
	ld.shared.f32 	%f79, [%r243+-12];
	setp.leu.f32 	%p67, %f79, %f448;
	@%p67 bra 	$L__BB11_54;
	ld.shared.f32 	%f449, [%r242+-12];
	mov.f32 	%f448, %f79;
$L__BB11_54:
	ld.shared.f32 	%f83, [%r243+-8];
	setp.leu.f32 	%p68, %f83, %f448;
	@%p68 bra 	$L__BB11_56;
	ld.shared.f32 	%f449, [%r242+-8];
	mov.f32 	%f448, %f83;
$L__BB11_56:
	ld.shared.f32 	%f87, [%r243+-4];
	setp.leu.f32 	%p69, %f87, %f448;
	@%p69 bra 	$L__BB11_58;
	ld.shared.f32 	%f449, [%r242+-4];
	mov.f32 	%f448, %f87;
$L__BB11_58:
	ld.shared.f32 	%f91, [%r243];
	setp.leu.f32 	%p70, %f91, %f448;
	@%p70 bra 	$L__BB11_60;
	ld.shared.f32 	%f449, [%r242];
	mov.f32 	%f448, %f91;
$L__BB11_60:
	ld.shared.f32 	%f95, [%r243+4];
	setp.leu.f32 	%p71, %f95, %f448;
	@%p71 bra 	$L__BB11_62;
	ld.shared.f32 	%f449, [%r242+4];
	mov.f32 	%f448, %f95;
$L__BB11_62:
	ld.shared.f32 	%f99, [%r243+8];
	setp.leu.f32 	%p72, %f99, %f448;
	@%p72 bra 	$L__BB11_64;
	ld.shared.f32 	%f449, [%r242+8];
	mov.f32 	%f448, %f99;
$L__BB11_64:
	ld.shared.f32 	%f103, [%r243+12];
	setp.leu.f32 	%p73, %f103, %f448;
	@%p73 bra 	$L__BB11_66;
	ld.shared.f32 	%f449, [%r242+12];
	mov.f32 	%f448, %f103;
$L__BB11_66:
	ld.shared.f32 	%f107, [%r243+16];
	setp.leu.f32 	%p74, %f107, %f448;
	@%p74 bra 	$L__BB11_68;
	ld.shared.f32 	%f449, [%r242+16];
	mov.f32 	%f448, %f107;
$L__BB11_68:
	ld.shared.f32 	%f111, [%r243+20];
	setp.leu.f32 	%p75, %f111, %f448;
	@%p75 bra 	$L__BB11_70;
	ld.shared.f32 	%f449, [%r242+20];
	mov.f32 	%f448, %f111;
$L__BB11_70:
	ld.shared.f32 	%f115, [%r243+24];
	setp.leu.f32 	%p76, %f115, %f448;
	@%p76 bra 	$L__BB11_72;
	ld.shared.f32 	%f449, [%r242+24];
	mov.f32 	%f448, %f115;
$L__BB11_72:
	ld.shared.f32 	%f119, [%r243+28];
	setp.leu.f32 	%p77, %f119, %f448;
	@%p77 bra 	$L__BB11_74;
	ld.shared.f32 	%f449, [%r242+28];
	mov.f32 	%f448, %f119;
$L__BB11_74:
	add.s32 	%r244, %r244, 16;
	add.s32 	%r243, %r243, 64;
	add.s32 	%r242, %r242, 64;
	setp.ne.s32 	%p78, %r244, 0;
	@%p78 bra 	$L__BB11_42;
$L__BB11_75:
	setp.eq.s32 	%p79, %r52, 0;
	@%p79 bra 	$L__BB11_110;
	and.b32  	%r62, %r85, 7;
	setp.lt.u32 	%p80, %r52, 8;
	@%p80 bra 	$L__BB11_94;
	shl.b32 	%r212, %r246, 2;
	add.s32 	%r63, %r203, %r212;
	ld.shared.f32 	%f127, [%r63];
	setp.leu.f32 	%p81, %f127, %f448;
	add.s32 	%r64, %r205, %r212;
	@%p81 bra 	$L__BB11_79;
	ld.shared.f32 	%f449, [%r64];
	mov.f32 	%f448, %f127;
$L__BB11_79:
	ld.shared.f32 	%f131, [%r63+4];
	setp.leu.f32 	%p82, %f131, %f448;
	@%p82 bra 	$L__BB11_81;
	ld.shared.f32 	%f449, [%r64+4];
	mov.f32 	%f448, %f131;
$L__BB11_81:
	ld.shared.f32 	%f135, [%r63+8];
	setp.leu.f32 	%p83, %f135, %f448;
	@%p83 bra 	$L__BB11_83;
	ld.shared.f32 	%f449, [%r64+8];
	mov.f32 	%f448, %f135;
$L__BB11_83:
	ld.shared.f32 	%f139, [%r63+12];
	setp.leu.f32 	%p84, %f139, %f448;
	@%p84 bra 	$L__BB11_85;
	ld.shared.f32 	%f449, [%r64+12];
	mov.f32 	%f448, %f139;
$L__BB11_85:
	ld.shared.f32 	%f143, [%r63+16];
	setp.leu.f32 	%p85, %f143, %f448;
	@%p85 bra 	$L__BB11_87;
	ld.shared.f32 	%f449, [%r64+16];
	mov.f32 	%f448, %f143;
$L__BB11_87:
	ld.shared.f32 	%f147, [%r63+20];
	setp.leu.f32 	%p86, %f147, %f448;
	@%p86 bra 	$L__BB11_89;
	ld.shared.f32 	%f449, [%r64+20];
	mov.f32 	%f448, %f147;
$L__BB11_89:
	ld.shared.f32 	%f151, [%r63+24];
	setp.leu.f32 	%p87, %f151, %f448;
	@%p87 bra 	$L__BB11_91;
	ld.shared.f32 	%f449, [%r64+24];
	mov.f32 	%f448, %f151;
$L__BB11_91:
	ld.shared.f32 	%f155, [%r63+28];
	setp.leu.f32 	%p88, %f155, %f448;
	@%p88 bra 	$L__BB11_93;
	ld.shared.f32 	%f449, [%r64+28];
	mov.f32 	%f448, %f155;
$L__BB11_93:
	add.s32 	%r246, %r246, 8;
$L__BB11_94:
	setp.eq.s32 	%p89, %r62, 0;
	@%p89 bra 	$L__BB11_110;
	and.b32  	%r67, %r85, 3;
	setp.lt.u32 	%p90, %r62, 4;
	@%p90 bra 	$L__BB11_105;
	shl.b32 	%r215, %r246, 2;
	add.s32 	%r68, %r203, %r215;
	ld.shared.f32 	%f163, [%r68];
	setp.leu.f32 	%p91, %f163, %f448;
	add.s32 	%r69, %r205, %r215;
	@%p91 bra 	$L__BB11_98;
	ld.shared.f32 	%f449, [%r69];
	mov.f32 	%f448, %f163;
$L__BB11_98:
	ld.shared.f32 	%f167, [%r68+4];
	setp.leu.f32 	%p92, %f167, %f448;
	@%p92 bra 	$L__BB11_100;
	ld.shared.f32 	%f449, [%r69+4];
	mov.f32 	%f448, %f167;
$L__BB11_100:
	ld.shared.f32 	%f171, [%r68+8];
	setp.leu.f32 	%p93, %f171, %f448;
	@%p93 bra 	$L__BB11_102;
	ld.shared.f32 	%f449, [%r69+8];
	mov.f32 	%f448, %f171;
$L__BB11_102:
	ld.shared.f32 	%f175, [%r68+12];
	setp.leu.f32 	%p94, %f175, %f448;
	@%p94 bra 	$L__BB11_104;
	ld.shared.f32 	%f449, [%r69+12];
	mov.f32 	%f448, %f175;
$L__BB11_104:
	add.s32 	%r246, %r246, 4;
$L__BB11_105:
	setp.eq.s32 	%p95, %r67, 0;
	@%p95 bra 	$L__BB11_110;
	shl.b32 	%r218, %r246, 2;
	add.s32 	%r250, %r205, %r218;
	add.s32 	%r249, %r203, %r218;
	neg.s32 	%r248, %r67;
$L__BB11_107:
	.pragma "nounroll";
	ld.shared.f32 	%f185, [%r249];
	setp.leu.f32 	%p96, %f185, %f448;
	@%p96 bra 	$L__BB11_109;
	ld.shared.f32 	%f449, [%r250];
	mov.f32 	%f448, %f185;
$L__BB11_109:
	add.s32 	%r250, %r250, 4;
	add.s32 	%r249, %r249, 4;
	add.s32 	%r248, %r248, 1;
	setp.ne.s32 	%p97, %r248, 0;
	@%p97 bra 	$L__BB11_107;
$L__BB11_110:
	cvt.u32.u64 	%r221, %rd2;
	mad.lo.s32 	%r222, %r82, %r1, %r5;
	mov.u32 	%r223, %ctaid.z;
	add.s32 	%r81, %r221, %r223;
	mad.lo.s32 	%r224, %r222, %r83, %r81;
	mul.wide.s32 	%rd46, %r224, 4;
	add.s64 	%rd7, %rd1, %rd46;
	ld.global.f32 	%f407, [%rd7];
	setp.leu.f32 	%p98, %f448, %f407;
	@%p98 bra 	$L__BB11_112;
	st.global.f32 	[%rd7], %f448;
	mad.lo.s32 	%r225, %r5, %r82, %r1;
	mad.lo.s32 	%r226, %r225, %r83, %r81;
	mul.wide.s32 	%rd47, %r226, 4;
	add.s64 	%rd48, %rd1, %rd47;
	st.global.f32 	[%rd48], %f449;
$L__BB11_112:
	ret;

}


// ===== COMPILED SASS (sm_100) =====

	.target	sm_100

	.elftype	@"ET_EXEC"


//--------------------- .note.nv.tkinfo           --------------------------
	.section	.note.nv.tkinfo,"",@"SHT_NOTE"
	.sectionflags	@"SHF_NOTE_NV_TKINFO"
	.tkinfo
        /*0018*/ 	.word	0x00000002
        /*0030*/ 	.string	""
        /*0030*/ 	.string	"ptxas"
        /*0030*/ 	.string	"Cuda compilation tools, release 13.0, V13.0.88"
        /*0030*/ 	.string	"Build cuda_13.0.r13.0/compiler.36424714_0"
        /*0030*/ 	.string	"-arch sm_100 -m 64 "



//--------------------- .note.nv.cuinfo           --------------------------
	.section	.note.nv.cuinfo,"",@"SHT_NOTE"
	.sectionflags	@"SHF_NOTE_NV_CUINFO"
        /*0018*/ 	.short	0x0002
        /*001a*/ 	.short	0x0064
        /*001c*/ 	.short	0x0082
	.zero		2


//--------------------- .nv.info                  --------------------------
	.section	.nv.info,"",@"SHT_CUDA_INFO"
	.align	4


	//----- nvinfo : EIATTR_REGCOUNT
	.align		4
        /*0000*/ 	.byte	0x04, 0x2f
        /*0002*/ 	.short	(.L_2 - .L_1)
	.align		4
.L_1:
        /*0004*/ 	.word	index@(_Z19kernel_forward_len2IfEvPKT_S2_PS0_iiii)
        /*0008*/ 	.word	0x0000001b


	//----- nvinfo : EIATTR_FRAME_SIZE
	.align		4
.L_2:
        /*000c*/ 	.byte	0x04, 0x11
        /*000e*/ 	.short	(.L_4 - .L_3)
	.align		4
.L_3:
        /*0010*/ 	.word	index@(_Z19kernel_forward_len2IfEvPKT_S2_PS0_iiii)
        /*0014*/ 	.word	0x00000000


	//----- nvinfo : EIATTR_REGCOUNT
	.align		4
.L_4:
        /*0018*/ 	.byte	0x04, 0x2f
        /*001a*/ 	.short	(.L_6 - .L_5)
	.align		4
.L_5:
        /*001c*/ 	.word	index@(_Z16kernel_forward_dIfEvPKT_S2_PS0_S3_iiiiii)
        /*0020*/ 	.word	0x0000001d


	//----- nvinfo : EIATTR_FRAME_SIZE
	.align		4
.L_6:
        /*0024*/ 	.byte	0x04, 0x11
        /*0026*/ 	.short	(.L_8 - .L_7)
	.align		4
.L_7:
        /*0028*/ 	.word	index@(_Z16kernel_forward_dIfEvPKT_S2_PS0_S3_iiiiii)
        /*002c*/ 	.word	0x00000000


	//----- nvinfo : EIATTR_REGCOUNT
	.align		4
.L_8:
        /*0030*/ 	.byte	0x04, 0x2f
        /*0032*/ 	.short	(.L_10 - .L_9)
	.align		4
.L_9:
        /*0034*/ 	.word	index@(_Z14kernel_forwardIfEvPKT_S2_PS0_iiiii)
        /*0038*/ 	.word	0x00000018


	//----- nvinfo : EIATTR_FRAME_SIZE
	.align		4
.L_10:
        /*003c*/ 	.byte	0x04, 0x11
        /*003e*/ 	.short	(.L_12 - .L_11)
	.align		4
.L_11:
        /*0040*/ 	.word	index@(_Z14kernel_forwardIfEvPKT_S2_PS0_iiiii)
        /*0044*/ 	.word	0x00000000


	//----- nvinfo : EIATTR_REGCOUNT
	.align		4
.L_12:
        /*0048*/ 	.byte	0x04, 0x2f
        /*004a*/ 	.short	(.L_14 - .L_13)
	.align		4
.L_13:
        /*004c*/ 	.word	index@(_Z20kernel_forward_closeIfEvPKT_S2_PS0_S3_iiiiii)
        /*0050*/ 	.word	0x0000001e


	//----- nvinfo : EIATTR_FRAME_SIZE
	.align		4
.L_14:
        /*0054*/ 	.byte	0x04, 0x11
        /*0056*/ 	.short	(.L_16 - .L_15)
	.align		4
.L_15:
        /*0058*/ 	.word	index@(_Z20kernel_forward_closeIfEvPKT_S2_PS0_S3_iiiiii)
        /*005c*/ 	.word	0x00000000


	//----- nvinfo : EIATTR_REGCOUNT
	.align		4
.L_16:
        /*0060*/ 	.byte	0x04, 0x2f
        /*0062*/ 	.short	(.L_18 - .L_17)
	.align		4
.L_17:
        /*0064*/ 	.word	index@(_Z17kernel_backward_dIfEvPKT_S2_PS0_S3_S3_S3_iiiiii)
        /*0068*/ 	.word	0x0000002f


	//----- nvinfo : EIATTR_FRAME_SIZE
	.align		4
.L_18:
        /*006c*/ 	.byte	0x04, 0x11
        /*006e*/ 	.short	(.L_20 - .L_19)
	.align		4
.L_19:
        /*0070*/ 	.word	index@(_Z17kernel_backward_dIfEvPKT_S2_PS0_S3_S3_S3_iiiiii)
        /*0074*/ 	.word	0x00000000


	//----- nvinfo : EIATTR_REGCOUNT
	.align		4
.L_20:
        /*0078*/ 	.byte	0x04, 0x2f
        /*007a*/ 	.short	(.L_22 - .L_21)
	.align		4
.L_21:
        /*007c*/ 	.word	index@(_Z15kernel_backwardIfEvPKT_S2_PS0_S3_S3_iiiii)
        /*0080*/ 	.word	0x0000001f


	//----- nvinfo : EIATTR_FRAME_SIZE
	.align		4
.L_22:
        /*0084*/ 	.byte	0x04, 0x11
        /*0086*/ 	.short	(.L_24 - .L_23)
	.align		4
.L_23:
        /*0088*/ 	.word	index@(_Z15kernel_backwardIfEvPKT_S2_PS0_S3_S3_iiiii)
        /*008c*/ 	.word	0x00000000


	//----- nvinfo : EIATTR_REGCOUNT
	.align		4
.L_24:
        /*0090*/ 	.byte	0x04, 0x2f
        /*0092*/ 	.short	(.L_26 - .L_25)
	.align		4
.L_25:
        /*0094*/ 	.word	index@(_Z21kernel_backward_closeIfEvPKT_S2_PS0_S3_S3_S3_iiiiii)
        /*0098*/ 	.word	0x0000002c


	//----- nvinfo : EIATTR_FRAME_SIZE
	.align		4
.L_26:
        /*009c*/ 	.byte	0x04, 0x11
        /*009e*/ 	.short	(.L_28 - .L_27)
	.align		4
.L_27:
        /*00a0*/ 	.word	index@(_Z21kernel_backward_closeIfEvPKT_S2_PS0_S3_S3_S3_iiiiii)
        /*00a4*/ 	.word	0x00000000


	//----- nvinfo : EIATTR_REGCOUNT
	.align		4
.L_28:
        /*00a8*/ 	.byte	0x04, 0x2f
        /*00aa*/ 	.short	(.L_30 - .L_29)
	.align		4
.L_29:
        /*00ac*/ 	.word	index@(_Z20kernel_backward_len2IfEvPKT_S2_PS0_S3_S3_iiii)
        /*00b0*/ 	.word	0x00000020


	//----- nvinfo : EIATTR_FRAME_SIZE
	.align		4
.L_30:
        /*00b4*/ 	.byte	0x04, 0x11
        /*00b6*/ 	.short	(.L_32 - .L_31)
	.align		4
.L_31:
        /*00b8*/ 	.word	index@(_Z20kernel_backward_len2IfEvPKT_S2_PS0_S3_S3_iiii)
        /*00bc*/ 	.word	0x00000000


	//----- nvinfo : EIATTR_REGCOUNT
	.align		4
.L_32:
        /*00c0*/ 	.byte	0x04, 0x2f
        /*00c2*/ 	.short	(.L_34 - .L_33)
	.align		4
.L_33:
        /*00c4*/ 	.word	index@(_Z26kernel_forward_len2_argmaxIfEvPKT_S2_PS0_iiii)
        /*00c8*/ 	.word	0x00000020


	//----- nvinfo : EIATTR_FRAME_SIZE
	.align		4
.L_34:
        /*00cc*/ 	.byte	0x04, 0x11
        /*00ce*/ 	.short	(.L_36 - .L_35)
	.align		4
.L_35:
        /*00d0*/ 	.word	index@(_Z26kernel_forward_len2_argmaxIfEvPKT_S2_PS0_iiii)
        /*00d4*/ 	.word	0x00000000


	//----- nvinfo : EIATTR_REGCOUNT
	.align		4
.L_36:
        /*00d8*/ 	.byte	0x04, 0x2f
        /*00da*/ 	.short	(.L_38 - .L_37)
	.align		4
.L_37:
        /*00dc*/ 	.word	index@(_Z23kernel_forward_d_argmaxIfEvPKT_S2_PS0_S3_iiiiii)
        /*00e0*/ 	.word	0x00000020


	//----- nvinfo : EIATTR_FRAME_SIZE
	.align		4
.L_38:
        /*00e4*/ 	.byte	0x04, 0x11
        /*00e6*/ 	.short	(.L_40 - .L_39)
	.align		4
.L_39:
        /*00e8*/ 	.word	index@(_Z23kernel_forward_d_argmaxIfEvPKT_S2_PS0_S3_iiiiii)
        /*00ec*/ 	.word	0x00000000


	//----- nvinfo : EIATTR_REGCOUNT
	.align		4
.L_40:
        /*00f0*/ 	.byte	0x04, 0x2f
        /*00f2*/ 	.short	(.L_42 - .L_41)
	.align		4
.L_41:
        /*00f4*/ 	.word	index@(_Z21kernel_forward_argmaxIfEvPKT_S2_PS0_iiiii)
        /*00f8*/ 	.word	0x00000020


	//----- nvinfo : EIATTR_FRAME_SIZE
	.align		4
.L_42:
        /*00fc*/ 	.byte	0x04, 0x11
        /*00fe*/ 	.short	(.L_44 - .L_43)
	.align		4
.L_43:
        /*0100*/ 	.word	index@(_Z21kernel_forward_argmaxIfEvPKT_S2_PS0_iiiii)
        /*0104*/ 	.word	0x00000000


	//----- nvinfo : EIATTR_REGCOUNT
	.align		4
.L_44:
        /*0108*/ 	.byte	0x04, 0x2f
        /*010a*/ 	.short	(.L_46 - .L_45)
	.align		4
.L_45:
        /*010c*/ 	.word	index@(_Z27kernel_forward_close_argmaxIfEvPKT_S2_PS0_S3_iiiiii)
        /*0110*/ 	.word	0x00000020


	//----- nvinfo : EIATTR_FRAME_SIZE
	.align		4
.L_46:
        /*0114*/ 	.byte	0x04, 0x11
        /*0116*/ 	.short	(.L_48 - .L_47)
	.align		4
.L_47:
        /*0118*/ 	.word	index@(_Z27kernel_forward_close_argmaxIfEvPKT_S2_PS0_S3_iiiiii)
        /*011c*/ 	.word	0x00000000


	//----- nvinfo : EIATTR_MIN_STACK_SIZE
	.align		4
.L_48:
        /*0120*/ 	.byte	0x04, 0x12
        /*0122*/ 	.short	(.L_50 - .L_49)
	.align		4
.L_49:
        /*0124*/ 	.word	index@(_Z27kernel_forward_close_argmaxIfEvPKT_S2_PS0_S3_iiiiii)
        /*0128*/ 	.word	0x00000000


	//----- nvinfo : EIATTR_MIN_STACK_SIZE
	.align		4
.L_50:
        /*012c*/ 	.byte	0x04, 0x12
        /*012e*/ 	.short	(.L_52 - .L_51)
	.align		4
.L_51:
        /*0130*/ 	.word	index@(_Z21kernel_forward_argmaxIfEvPKT_S2_PS0_iiiii)
        /*0134*/ 	.word	0x00000000


	//----- nvinfo : EIATTR_MIN_STACK_SIZE
	.align		4
.L_52:
        /*0138*/ 	.byte	0x04, 0x12
        /*013a*/ 	.short	(.L_54 - .L_53)
	.align		4
.L_53:
        /*013c*/ 	.word	index@(_Z23kernel_forward_d_argmaxIfEvPKT_S2_PS0_S3_iiiiii)
        /*0140*/ 	.word	0x00000000


	//----- nvinfo : EIATTR_MIN_STACK_SIZE
	.align		4
.L_54:
        /*0144*/ 	.byte	0x04, 0x12
        /*0146*/ 	.short	(.L_56 - .L_55)
	.align		4
.L_55:
        /*0148*/ 	.word	index@(_Z26kernel_forward_len2_argmaxIfEvPKT_S2_PS0_iiii)
        /*014c*/ 	.word	0x00000000


	//----- nvinfo : EIATTR_MIN_STACK_SIZE
	.align		4
.L_56:
        /*0150*/ 	.byte	0x04, 0x12
        /*0152*/ 	.short	(.L_58 - .L_57)
	.align		4
.L_57:
        /*0154*/ 	.word	index@(_Z20kernel_backward_len2IfEvPKT_S2_PS0_S3_S3_iiii)
        /*0158*/ 	.word	0x00000000


	//----- nvinfo : EIATTR_MIN_STACK_SIZE
	.align		4
.L_58:
        /*015c*/ 	.byte	0x04, 0x12
        /*015e*/ 	.short	(.L_60 - .L_59)
	.align		4
.L_59:
        /*0160*/ 	.word	index@(_Z21kernel_backward_closeIfEvPKT_S2_PS0_S3_S3_S3_iiiiii)
        /*0164*/ 	.word	0x00000000


	//----- nvinfo : EIATTR_MIN_STACK_SIZE
	.align		4
.L_60:
        /*0168*/ 	.byte	0x04, 0x12
        /*016a*/ 	.short	(.L_62 - .L_61)
	.align		4
.L_61:
        /*016c*/ 	.word	index@(_Z15kernel_backwardIfEvPKT_S2_PS0_S3_S3_iiiii)
        /*0170*/ 	.word	0x00000000


	//----- nvinfo : EIATTR_MIN_STACK_SIZE
	.align		4
.L_62:
        /*0174*/ 	.byte	0x04, 0x12
        /*0176*/ 	.short	(.L_64 - .L_63)
	.align		4
.L_63:
        /*0178*/ 	.word	index@(_Z17kernel_backward_dIfEvPKT_S2_PS0_S3_S3_S3_iiiiii)
        /*017c*/ 	.word	0x00000000


	//----- nvinfo : EIATTR_MIN_STACK_SIZE
	.align		4
.L_64:
        /*0180*/ 	.byte	0x04, 0x12
        /*0182*/ 	.short	(.L_66 - .L_65)
	.align		4
.L_65:
        /*0184*/ 	.word	index@(_Z20kernel_forward_closeIfEvPKT_S2_PS0_S3_iiiiii)
        /*0188*/ 	.word	0x00000000


	//----- nvinfo : EIATTR_MIN_STACK_SIZE
	.align		4
.L_66:
        /*018c*/ 	.byte	0x04, 0x12
        /*018e*/ 	.short	(.L_68 - .L_67)
	.align		4
.L_67:
        /*0190*/ 	.word	index@(_Z14kernel_forwardIfEvPKT_S2_PS0_iiiii)
        /*0194*/ 	.word	0x00000000


	//----- nvinfo : EIATTR_MIN_STACK_SIZE
	.align		4
.L_68:
        /*0198*/ 	.byte	0x04, 0x12
        /*019a*/ 	.short	(.L_70 - .L_69)
	.align		4
.L_69:
        /*019c*/ 	.word	index@(_Z16kernel_forward_dIfEvPKT_S2_PS0_S3_iiiiii)
        /*01a0*/ 	.word	0x00000000


	//----- nvinfo : EIATTR_MIN_STACK_SIZE
	.align		4
.L_70:
        /*01a4*/ 	.byte	0x04, 0x12
        /*01a6*/ 	.short	(.L_72 - .L_71)
	.align		4
.L_71:
        /*01a8*/ 	.word	index@(_Z19kernel_forward_len2IfEvPKT_S2_PS0_iiii)
        /*01ac*/ 	.word	0x00000000
.L_72:


//--------------------- .nv.compat                --------------------------
	.section	.nv.compat,"",@"SHT_CUDA_COMPAT_INFO"
	.align	4
        /*0000*/ 	.byte	0x02, 0x09, 0x00, 0x00, 0x02, 0x02, 0x01, 0x00, 0x02, 0x05, 0x05, 0x00, 0x03, 0x07, 0x01, 0x01
        /*0010*/ 	.byte	0x02, 0x03, 0x00, 0x00, 0x02, 0x06, 0x01, 0x00, 0x04, 0x0b, 0x08, 0x00, 0x01, 0x00, 0x00, 0x00
        /*0020*/ 	.byte	0x00, 0x00, 0x00, 0x00


//--------------------- .nv.info._Z27kernel_forward_close_argmaxIfEvPKT_S2_PS0_S3_iiiiii --------------------------
	.section	.nv.info._Z27kernel_forward_close_argmaxIfEvPKT_S2_PS0_S3_iiiiii,"",@"SHT_CUDA_INFO"
	.sectionflags	@""
	.align	4


	//----- nvinfo : EIATTR_CUDA_API_VERSION
	.align		4
        /*0000*/ 	.byte	0x04, 0x37
        /*0002*/ 	.short	(.L_74 - .L_73)
.L_73:
        /*0004*/ 	.word	0x00000082


	//----- nvinfo : EIATTR_KPARAM_INFO
	.align		4
.L_74:
        /*0008*/ 	.byte	0x04, 0x17
        /*000a*/ 	.short	(.L_76 - .L_75)
.L_75:
        /*000c*/ 	.word	0x00000000
        /*0010*/ 	.short	0x0009
        /*0012*/ 	.short	0x0034
        /*0014*/ 	.byte	0x00, 0xf0, 0x11, 0x00


	//----- nvinfo : EIATTR_KPARAM_INFO
	.align		4
.L_76:
        /*0018*/ 	.byte	0x04, 0x17
        /*001a*/ 	.short	(.L_78 - .L_77)
.L_77:
        /*001c*/ 	.word	0x00000000
        /*0020*/ 	.short	0x0008
        /*0022*/ 	.short	0x0030
        /*0024*/ 	.byte	0x00, 0xf0, 0x11, 0x00


	//----- nvinfo : EIATTR_KPARAM_INFO
	.align		4
.L_78:
        /*0028*/ 	.byte	0x04, 0x17
        /*002a*/ 	.short	(.L_80 - .L_79)
.L_79:
        /*002c*/ 	.word	0x00000000
        /*0030*/ 	.short	0x0007
        /*0032*/ 	.short	0x002c
        /*0034*/ 	.byte	0x00, 0xf0, 0x11, 0x00


	//----- nvinfo : EIATTR_KPARAM_INFO
	.align		4
.L_80:
        /*0038*/ 	.byte	0x04, 0x17
        /*003a*/ 	.short	(.L_82 - .L_81)
.L_81:
        /*003c*/ 	.word	0x00000000
        /*0040*/ 	.short	0x0006
        /*0042*/ 	.short	0x0028
        /*0044*/ 	.byte	0x00, 0xf0, 0x11, 0x00


	//----- nvinfo : EIATTR_KPARAM_INFO
	.align		4
.L_82:
        /*0048*/ 	.byte	0x04, 0x17
        /*004a*/ 	.short	(.L_84 - .L_83)
.L_83:
        /*004c*/ 	.word	0x00000000
        /*0050*/ 	.short	0x0005
        /*0052*/ 	.short	0x0024
        /*0054*/ 	.byte	0x00, 0xf0, 0x11, 0x00


	//----- nvinfo : EIATTR_KPARAM_INFO
	.align		4
.L_84:
        /*0058*/ 	.byte	0x04, 0x17
        /*005a*/ 	.short	(.L_86 - .L_85)
.L_85:
        /*005c*/ 	.word	0x00000000
        /*0060*/ 	.short	0x0004
        /*0062*/ 	.short	0x0020
        /*0064*/ 	.byte	0x00, 0xf0, 0x11, 0x00


	//----- nvinfo : EIATTR_KPARAM_INFO
	.align		4
.L_86:
        /*0068*/ 	.byte	0x04, 0x17
        /*006a*/ 	.short	(.L_88 - .L_87)
.L_87:
        /*006c*/ 	.word	0x00000000
        /*0070*/ 	.short	0x0003
        /*0072*/ 	.short	0x0018
        /*0074*/ 	.byte	0x00, 0xf5, 0x21, 0x00


	//----- nvinfo : EIATTR_KPARAM_INFO
	.align		4
.L_88:
        /*0078*/ 	.byte	0x04, 0x17
        /*007a*/ 	.short	(.L_90 - .L_89)
.L_89:
        /*007c*/ 	.word	0x00000000
        /*0080*/ 	.short	0x0002
        /*0082*/ 	.short	0x0010
        /*0084*/ 	.byte	0x00, 0xf5, 0x21, 0x00


	//----- nvinfo : EIATTR_KPARAM_INFO
	.align		4
.L_90:
        /*0088*/ 	.byte	0x04, 0x17
        /*008a*/ 	.short	(.L_92 - .L_91)
.L_91:
        /*008c*/ 	.word	0x00000000
        /*0090*/ 	.short	0x0001
        /*0092*/ 	.short	0x0008
        /*0094*/ 	.byte	0x00, 0xf5, 0x21, 0x00


	//----- nvinfo : EIATTR_KPARAM_INFO
	.align		4
.L_92:
        /*0098*/ 	.byte	0x04, 0x17
        /*009a*/ 	.short	(.L_94 - .L_93)
.L_93:
        /*009c*/ 	.word	0x00000000
        /*00a0*/ 	.short	0x0000
        /*00a2*/ 	.short	0x0000
        /*00a4*/ 	.byte	0x00, 0xf5, 0x21, 0x00


	//----- nvinfo : EIATTR_SPARSE_MMA_MASK
	.align		4
.L_94:
        /*00a8*/ 	.byte	0x03, 0x50
        /*00aa*/ 	.short	0x0000


	//----- nvinfo : EIATTR_MAXREG_COUNT
	.align		4
        /*00ac*/ 	.byte	0x03, 0x1b
        /*00ae*/ 	.short	0x00ff


	//----- nvinfo : EIATTR_NUM_BARRIERS
	.align		4
        /*00b0*/ 	.byte	0x02, 0x4c
        /*00b2*/ 	.byte	0x01
	.zero		1


	//----- nvinfo : EIATTR_MERCURY_ISA_VERSION
	.align		4
        /*00b4*/ 	.byte	0x03, 0x5f
        /*00b6*/ 	.short	0x0101


	//----- nvinfo : EIATTR_VRC_CTA_INIT_COUNT
	.align		4
        /*00b8*/ 	.byte	0x02, 0x4a
	.zero		1
	.zero		1


	//----- nvinfo : EIATTR_EXIT_INSTR_OFFSETS
	.align		4
        /*00bc*/ 	.byte	0x04, 0x1c
        /*00be*/ 	.short	(.L_96 - .L_95)


	//   ....[0]....
.L_95:
        /*00c0*/ 	.word	0x00000070


	//   ....[1]....
        /*00c4*/ 	.word	0x00001ef0


	//   ....[2]....
        /*00c8*/ 	.word	0x000028e0


	//   ....[3]....
        /*00cc*/ 	.word	0x00002980


	//----- nvinfo : EIATTR_CRS_STACK_SIZE
	.align		4
.L_96:
        /*00d0*/ 	.byte	0x04, 0x1e
        /*00d2*/ 	.short	(.L_98 - .L_97)
.L_97:
        /*00d4*/ 	.word	0x00000000


	//----- nvinfo : EIATTR_CBANK_PARAM_SIZE
	.align		4
.L_98:
        /*00d8*/ 	.byte	0x03, 0x19
        /*00da*/ 	.short	0x0038


	//----- nvinfo : EIATTR_PARAM_CBANK
	.align		4
        /*00dc*/ 	.byte	0x04, 0x0a
        /*00de*/ 	.short	(.L_100 - .L_99)
	.align		4
.L_99:
        /*00e0*/ 	.word	index@(.nv.constant0._Z27kernel_forward_close_argmaxIfEvPKT_S2_PS0_S3_iiiiii)
        /*00e4*/ 	.short	0x0380
        /*00e6*/ 	.short	0x0038


	//----- nvinfo : EIATTR_SW_WAR
	.align		4
.L_100:
        /*00e8*/ 	.byte	0x04, 0x36
        /*00ea*/ 	.short	(.L_102 - .L_101)
.L_101:
        /*00ec*/ 	.word	0x00000008
.L_102:


//--------------------- .nv.info._Z21kernel_forward_argmaxIfEvPKT_S2_PS0_iiiii --------------------------
	.section	.nv.info._Z21kernel_forward_argmaxIfEvPKT_S2_PS0_iiiii,"",@"SHT_CUDA_INFO"
	.sectionflags	@""
	.align	4


	//----- nvinfo : EIATTR_CUDA_API_VERSION
	.align		4
        /*0000*/ 	.byte	0x04, 0x37
        /*0002*/ 	.short	(.L_104 - .L_103)
.L_103:
        /*0004*/ 	.word	0x00000082


	//----- nvinfo : EIATTR_KPARAM_INFO
	.align		4
.L_104:
        /*0008*/ 	.byte	0x04, 0x17
        /*000a*/ 	.short	(.L_106 - .L_105)
.L_105:
        /*000c*/ 	.word	0x00000000
        /*0010*/ 	.short	0x0007
        /*0012*/ 	.short	0x0028
        /*0014*/ 	.byte	0x00, 0xf0, 0x11, 0x00


	//----- nvinfo : EIATTR_KPARAM_INFO
	.align		4
.L_106:
        /*0018*/ 	.byte	0x04, 0x17
        /*001a*/ 	.short	(.L_108 - .L_107)
.L_107:
        /*001c*/ 	.word	0x00000000
        /*0020*/ 	.short	0x0006
        /*0022*/ 	.short	0x0024
        /*0024*/ 	.byte	0x00, 0xf0, 0x11, 0x00


	//----- nvinfo : EIATTR_KPARAM_INFO
	.align		4
.L_108:
        /*0028*/ 	.byte	0x04, 0x17
        /*002a*/ 	.short	(.L_110 - .L_109)
.L_109:
        /*002c*/ 	.word	0x00000000
        /*0030*/ 	.short	0x0005
        /*0032*/ 	.short	0x0020
        /*0034*/ 	.byte	0x00, 0xf0, 0x11, 0x00


	//----- nvinfo : EIATTR_KPARAM_INFO
	.align		4
.L_110:
        /*0038*/ 	.byte	0x04, 0x17
        /*003a*/ 	.short	(.L_112 - .L_111)
.L_111:
        /*003c*/ 	.word	0x00000000
        /*0040*/ 	.short	0x0004
        /*0042*/ 	.short	0x001c
        /*0044*/ 	.byte	0x00, 0xf0, 0x11, 0x00


	//----- nvinfo : EIATTR_KPARAM_INFO
	.align		4
.L_112:
        /*0048*/ 	.byte	0x04, 0x17
        /*004a*/ 	.short	(.L_114 - .L_113)
.L_113:
        /*004c*/ 	.word	0x00000000
        /*0050*/ 	.short	0x0003
        /*0052*/ 	.short	0x0018
        /*0054*/ 	.byte	0x00, 0xf0, 0x11, 0x00


	//----- nvinfo : EIATTR_KPARAM_INFO
	.align		4
.L_114:
        /*0058*/ 	.byte	0x04, 0x17
        /*005a*/ 	.short	(.L_116 - .L_115)
.L_115:
        /*005c*/ 	.word	0x00000000
        /*0060*/ 	.short	0x0002
        /*0062*/ 	.short	0x0010
        /*0064*/ 	.byte	0x00, 0xf5, 0x21, 0x00


	//----- nvinfo : EIATTR_KPARAM_INFO
	.align		4
.L_116:
        /*0068*/ 	.byte	0x04, 0x17
        /*006a*/ 	.short	(.L_118 - .L_117)
.L_117:
        /*006c*/ 	.word	0x00000000
        /*0070*/ 	.short	0x0001
        /*0072*/ 	.short	0x0008
        /*0074*/ 	.byte	0x00, 0xf5, 0x21, 0x00


	//----- nvinfo : EIATTR_KPARAM_INFO
	.align		4
.L_118:
        /*0078*/ 	.byte	0x04, 0x17
        /*007a*/ 	.short	(.L_120 - .L_119)
.L_119:
        /*007c*/ 	.word	0x00000000
        /*0080*/ 	.short	0x0000
        /*0082*/ 	.short	0x0000
        /*0084*/ 	.byte	0x00, 0xf5, 0x21, 0x00


	//----- nvinfo : EIATTR_SPARSE_MMA_MASK
	.align		4
.L_120:
        /*0088*/ 	.byte	0x03, 0x50
        /*008a*/ 	.short	0x0000


	//----- nvinfo : EIATTR_MAXREG_COUNT
	.align		4
        /*008c*/ 	.byte	0x03, 0x1b
        /*008e*/ 	.short	0x00ff


	//----- nvinfo : EIATTR_NUM_BARRIERS
	.align		4
        /*0090*/ 	.byte	0x02, 0x4c
        /*0092*/ 	.byte	0x01
	.zero		1


	//----- nvinfo : EIATTR_MERCURY_ISA_VERSION
	.align		4
        /*0094*/ 	.byte	0x03, 0x5f
        /*0096*/ 	.short	0x0101


	//----- nvinfo : EIATTR_VRC_CTA_INIT_COUNT
	.align		4
        /*0098*/ 	.byte	0x02, 0x4a
	.zero		1
	.zero		1


	//----- nvinfo : EIATTR_EXIT_INSTR_OFFSETS
	.align		4
        /*009c*/ 	.byte	0x04, 0x1c
        /*009e*/ 	.short	(.L_122 - .L_121)


	//   ....[0]....
.L_121:
        /*00a0*/ 	.word	0x00000070


	//   ....[1]....
        /*00a4*/ 	.word	0x00002b70


	//   ....[2]....
        /*00a8*/ 	.word	0x00003360


	//----- nvinfo : EIATTR_CBANK_PARAM_SIZE
	.align		4
.L_122:
        /*00ac*/ 	.byte	0x03, 0x19
        /*00ae*/ 	.short	0x002c


	//----- nvinfo : EIATTR_PARAM_CBANK
	.align		4
        /*00b0*/ 	.byte	0x04, 0x0a
        /*00b2*/ 	.short	(.L_124 - .L_123)
	.align		4
.L_123:
        /*00b4*/ 	.word	index@(.nv.constant0._Z21kernel_forward_argmaxIfEvPKT_S2_PS0_iiiii)
        /*00b8*/ 	.short	0x0380
        /*00ba*/ 	.short	0x002c


	//----- nvinfo : EIATTR_SW_WAR
	.align		4
.L_124:
        /*00bc*/ 	.byte	0x04, 0x36
        /*00be*/ 	.short	(.L_126 - .L_125)
.L_125:
        /*00c0*/ 	.word	0x00000008
.L_126:


//--------------------- .nv.info._Z23kernel_forward_d_argmaxIfEvPKT_S2_PS0_S3_iiiiii --------------------------
	.section	.nv.info._Z23kernel_forward_d_argmaxIfEvPKT_S2_PS0_S3_iiiiii,"",@"SHT_CUDA_INFO"
	.sectionflags	@""
	.align	4


	//----- nvinfo : EIATTR_CUDA_API_VERSION
	.align		4
        /*0000*/ 	.byte	0x04, 0x37
        /*0002*/ 	.short	(.L_128 - .L_127)
.L_127:
        /*0004*/ 	.word	0x00000082


	//----- nvinfo : EIATTR_KPARAM_INFO
	.align		4
.L_128:
        /*0008*/ 	.byte	0x04, 0x17
        /*000a*/ 	.short	(.L_130 - .L_129)
.L_129:
        /*000c*/ 	.word	0x00000000
        /*0010*/ 	.short	0x0009
        /*0012*/ 	.short	0x0034
        /*0014*/ 	.byte	0x00, 0xf0, 0x11, 0x00


	//----- nvinfo : EIATTR_KPARAM_INFO
	.align		4
.L_130:
        /*0018*/ 	.byte	0x04, 0x17
        /*001a*/ 	.short	(.L_132 - .L_131)
.L_131:
        /*001c*/ 	.word	0x00000000
        /*0020*/ 	.short	0x0008
        /*0022*/ 	.short	0x0030
        /*0024*/ 	.byte	0x00, 0xf0, 0x11, 0x00


	//----- nvinfo : EIATTR_KPARAM_INFO
	.align		4
.L_132:
        /*0028*/ 	.byte	0x04, 0x17
        /*002a*/ 	.short	(.L_134 - .L_133)
.L_133:
        /*002c*/ 	.word	0x00000000
        /*0030*/ 	.short	0x0007
        /*0032*/ 	.short	0x002c
        /*0034*/ 	.byte	0x00, 0xf0, 0x11, 0x00


	//----- nvinfo : EIATTR_KPARAM_INFO
	.align		4
.L_134:
        /*0038*/ 	.byte	0x04, 0x17
        /*003a*/ 	.short	(.L_136 - .L_135)
.L_135:
        /*003c*/ 	.word	0x00000000
        /*0040*/ 	.short	0x0006
        /*0042*/ 	.short	0x0028
        /*0044*/ 	.byte	0x00, 0xf0, 0x11, 0x00


	//----- nvinfo : EIATTR_KPARAM_INFO
	.align		4
.L_136:
        /*0048*/ 	.byte	0x04, 0x17
        /*004a*/ 	.short	(.L_138 - .L_137)
.L_137:
        /*004c*/ 	.word	0x00000000
        /*0050*/ 	.short	0x0005
        /*0052*/ 	.short	0x0024
        /*0054*/ 	.byte	0x00, 0xf0, 0x11, 0x00


	//----- nvinfo : EIATTR_KPARAM_INFO
	.align		4
.L_138:
        /*0058*/ 	.byte	0x04, 0x17
        /*005a*/ 	.short	(.L_140 - .L_139)
.L_139:
        /*005c*/ 	.word	0x00000000
        /*0060*/ 	.short	0x0004
        /*0062*/ 	.short	0x0020
        /*0064*/ 	.byte	0x00, 0xf0, 0x11, 0x00


	//----- nvinfo : EIATTR_KPARAM_INFO
	.align		4
.L_140:
        /*0068*/ 	.byte	0x04, 0x17
        /*006a*/ 	.short	(.L_142 - .L_141)
.L_141:
        /*006c*/ 	.word	0x00000000
        /*0070*/ 	.short	0x0003
        /*0072*/ 	.short	0x0018
        /*0074*/ 	.byte	0x00, 0xf5, 0x21, 0x00


	//----- nvinfo : EIATTR_KPARAM_INFO
	.align		4
.L_142:
        /*0078*/ 	.byte	0x04, 0x17
        /*007a*/ 	.short	(.L_144 - .L_143)
.L_143:
        /*007c*/ 	.word	0x00000000
        /*0080*/ 	.short	0x0002
        /*0082*/ 	.short	0x0010
        /*0084*/ 	.byte	0x00, 0xf5, 0x21, 0x00


	//----- nvinfo : EIATTR_KPARAM_INFO
	.align		4
.L_144:
        /*0088*/ 	.byte	0x04, 0x17
        /*008a*/ 	.short	(.L_146 - .L_145)
.L_145:
        /*008c*/ 	.word	0x00000000
        /*0090*/ 	.short	0x0001
        /*0092*/ 	.short	0x0008
        /*0094*/ 	.byte	0x00, 0xf5, 0x21, 0x00


	//----- nvinfo : EIATTR_KPARAM_INFO
	.align		4
.L_146:
        /*0098*/ 	.byte	0x04, 0x17
        /*009a*/ 	.short	(.L_148 - .L_147)
.L_147:
        /*009c*/ 	.word	0x00000000
        /*00a0*/ 	.short	0x0000
        /*00a2*/ 	.short	0x0000
        /*00a4*/ 	.byte	0x00, 0xf5, 0x21, 0x00


	//----- nvinfo : EIATTR_SPARSE_MMA_MASK
	.align		4
.L_148:
        /*00a8*/ 	.byte	0x03, 0x50
        /*00aa*/ 	.short	0x0000


	//----- nvinfo : EIATTR_MAXREG_COUNT
	.align		4
        /*00ac*/ 	.byte	0x03, 0x1b
        /*00ae*/ 	.short	0x00ff


	//----- nvinfo : EIATTR_NUM_BARRIERS
	.align		4
        /*00b0*/ 	.byte	0x02, 0x4c
        /*00b2*/ 	.byte	0x01
	.zero		1


	//----- nvinfo : EIATTR_MERCURY_ISA_VERSION
	.align		4
        /*00b4*/ 	.byte	0x03, 0x5f
        /*00b6*/ 	.short	0x0101


	//----- nvinfo : EIATTR_VRC_CTA_INIT_COUNT
	.align		4
        /*00b8*/ 	.byte	0x02, 0x4a
	.zero		1
	.zero		1


	//----- nvinfo : EIATTR_EXIT_INSTR_OFFSETS
	.align		4
        /*00bc*/ 	.byte	0x04, 0x1c
        /*00be*/ 	.short	(.L_150 - .L_149)


	//   ....[0]....
.L_149:
        /*00c0*/ 	.word	0x00000270


	//   ....[1]....
        /*00c4*/ 	.word	0x000002d0


	//   ....[2]....
        /*00c8*/ 	.word	0x00004d60


	//   ....[3]....
        /*00cc*/ 	.word	0x000057f0


	//----- nvinfo : EIATTR_CRS_STACK_SIZE
	.align		4
.L_150:
        /*00d0*/ 	.byte	0x04, 0x1e
        /*00d2*/ 	.short	(.L_152 - .L_151)
.L_151:
        /*00d4*/ 	.word	0x00000000


	//----- nvinfo : EIATTR_CBANK_PARAM_SIZE
	.align		4
.L_152:
        /*00d8*/ 	.byte	0x03, 0x19
        /*00da*/ 	.short	0x0038


	//----- nvinfo : EIATTR_PARAM_CBANK
	.align		4
        /*00dc*/ 	.byte	0x04, 0x0a
        /*00de*/ 	.short	(.L_154 - .L_153)
	.align		4
.L_153:
        /*00e0*/ 	.word	index@(.nv.constant0._Z23kernel_forward_d_argmaxIfEvPKT_S2_PS0_S3_iiiiii)
        /*00e4*/ 	.short	0x0380
        /*00e6*/ 	.short	0x0038


	//----- nvinfo : EIATTR_SW_WAR
	.align		4
.L_154:
        /*00e8*/ 	.byte	0x04, 0x36
        /*00ea*/ 	.short	(.L_156 - .L_155)
.L_155:
        /*00ec*/ 	.word	0x00000008
.L_156:


//--------------------- .nv.info._Z26kernel_forward_len2_argmaxIfEvPKT_S2_PS0_iiii --------------------------
	.section	.nv.info._Z26kernel_forward_len2_argmaxIfEvPKT_S2_PS0_iiii,"",@"SHT_CUDA_INFO"
	.sectionflags	@""
	.align	4


	//----- nvinfo : EIATTR_CUDA_API_VERSION
	.align		4
        /*0000*/ 	.byte	0x04, 0x37
        /*0002*/ 	.short	(.L_158 - .L_157)
.L_157:
        /*0004*/ 	.word	0x00000082


	//----- nvinfo : EIATTR_KPARAM_INFO
	.align		4
.L_158:
        /*0008*/ 	.byte	0x04, 0x17
        /*000a*/ 	.short	(.L_160 - .L_159)
.L_159:
        /*000c*/ 	.word	0x00000000
        /*0010*/ 	.short	0x0006
        /*0012*/ 	.short	0x0024
        /*0014*/ 	.byte	0x00, 0xf0, 0x11, 0x00


	//----- nvinfo : EIATTR_KPARAM_INFO
	.align		4
.L_160:
        /*0018*/ 	.byte	0x04, 0x17
        /*001a*/ 	.short	(.L_162 - .L_161)
.L_161:
        /*001c*/ 	.word	0x00000000
        /*0020*/ 	.short	0x0005
        /*0022*/ 	.short	0x0020
        /*0024*/ 	.byte	0x00, 0xf0, 0x11, 0x00


	//----- nvinfo : EIATTR_KPARAM_INFO
	.align		4
.L_162:
        /*0028*/ 	.byte	0x04, 0x17
        /*002a*/ 	.short	(.L_164 - .L_163)
.L_163:
        /*002c*/ 	.word	0x00000000
        /*0030*/ 	.short	0x0004
        /*0032*/ 	.short	0x001c
        /*0034*/ 	.byte	0x00, 0xf0, 0x11, 0x00


	//----- nvinfo : EIATTR_KPARAM_INFO
	.align		4
.L_164:
        /*0038*/ 	.byte	0x04, 0x17
        /*003a*/ 	.short	(.L_166 - .L_165)
.L_165:
        /*003c*/ 	.word	0x00000000
        /*0040*/ 	.short	0x0003
        /*0042*/ 	.short	0x0018
        /*0044*/ 	.byte	0x00, 0xf0, 0x11, 0x00


	//----- nvinfo : EIATTR_KPARAM_INFO
	.align		4
.L_166:
        /*0048*/ 	.byte	0x04, 0x17
        /*004a*/ 	.short	(.L_168 - .L_167)
.L_167:
        /*004c*/ 	.word	0x00000000
        /*0050*/ 	.short	0x0002
        /*0052*/ 	.short	0x0010
        /*0054*/ 	.byte	0x00, 0xf5, 0x21, 0x00


	//----- nvinfo : EIATTR_KPARAM_INFO
	.align		4
.L_168:
        /*0058*/ 	.byte	0x04, 0x17
        /*005a*/ 	.short	(.L_170 - .L_169)
.L_169:
        /*005c*/ 	.word	0x00000000
        /*0060*/ 	.short	0x0001
        /*0062*/ 	.short	0x0008
        /*0064*/ 	.byte	0x00, 0xf5, 0x21, 0x00


	//----- nvinfo : EIATTR_KPARAM_INFO
	.align		4
.L_170:
        /*0068*/ 	.byte	0x04, 0x17
        /*006a*/ 	.short	(.L_172 - .L_171)
.L_171:
        /*006c*/ 	.word	0x00000000
        /*0070*/ 	.short	0x0000
        /*0072*/ 	.short	0x0000
        /*0074*/ 	.byte	0x00, 0xf5, 0x21, 0x00


	//----- nvinfo : EIATTR_SPARSE_MMA_MASK
	.align		4
.L_172:
        /*0078*/ 	.byte	0x03, 0x50
        /*007a*/ 	.short	0x0000


	//----- nvinfo : EIATTR_MAXREG_COUNT
	.align		4
        /*007c*/ 	.byte	0x03, 0x1b
        /*007e*/ 	.short	0x00ff


	//----- nvinfo : EIATTR_NUM_BARRIERS
	.align		4
        /*0080*/ 	.byte	0x02, 0x4c
        /*0082*/ 	.byte	0x01
	.zero		1


	//----- nvinfo : EIATTR_MERCURY_ISA_VERSION
	.align		4
        /*0084*/ 	.byte	0x03, 0x5f
        /*0086*/ 	.short	0x0101


	//----- nvinfo : EIATTR_VRC_CTA_INIT_COUNT
	.align		4
        /*0088*/ 	.byte	0x02, 0x4a
	.zero		1
	.zero		1


	//----- nvinfo : EIATTR_EXIT_INSTR_OFFSETS
	.align		4
        /*008c*/ 	.byte	0x04, 0x1c
        /*008e*/ 	.short	(.L_174 - .L_173)


	//   ....[0]....
.L_173:
        /*0090*/ 	.word	0x00000050


	//   ....[1]....
        /*0094*/ 	.word	0x00000e30


	//   ....[2]....
        /*0098*/ 	.word	0x00001830


	//----- nvinfo : EIATTR_CBANK_PARAM_SIZE
	.align		4
.L_174:
        /*009c*/ 	.byte	0x03, 0x19
        /*009e*/ 	.short	0x0028


	//----- nvinfo : EIATTR_PARAM_CBANK
	.align		4
        /*00a0*/ 	.byte	0x04, 0x0a
        /*00a2*/ 	.short	(.L_176 - .L_175)
	.align		4
.L_175:
        /*00a4*/ 	.word	index@(.nv.constant0._Z26kernel_forward_len2_argmaxIfEvPKT_S2_PS0_iiii)
        /*00a8*/ 	.short	0x0380
        /*00aa*/ 	.short	0x0028


	//----- nvinfo : EIATTR_SW_WAR
	.align		4
.L_176:
        /*00ac*/ 	.byte	0x04, 0x36
        /*00ae*/ 	.short	(.L_178 - .L_177)
.L_177:
        /*00b0*/ 	.word	0x00000008
.L_178:


//--------------------- .nv.info._Z20kernel_backward_len2IfEvPKT_S2_PS0_S3_S3_iiii --------------------------
	.section	.nv.info._Z20kernel_backward_len2IfEvPKT_S2_PS0_S3_S3_iiii,"",@"SHT_CUDA_INFO"
	.sectionflags	@""
	.align	4


	//----- nvinfo : EIATTR_CUDA_API_VERSION
	.align		4
        /*0000*/ 	.byte	0x04, 0x37
        /*0002*/ 	.short	(.L_180 - .L_179)
.L_179:
        /*0004*/ 	.word	0x00000082


	//----- nvinfo : EIATTR_KPARAM_INFO
	.align		4
.L_180:
        /*0008*/ 	.byte	0x04, 0x17
        /*000a*/ 	.short	(.L_182 - .L_181)
.L_181:
        /*000c*/ 	.word	0x00000000
        /*0010*/ 	.short	0x0008
        /*0012*/ 	.short	0x0034
        /*0014*/ 	.byte	0x00, 0xf0, 0x11, 0x00


	//----- nvinfo : EIATTR_KPARAM_INFO
	.align		4
.L_182:
        /*0018*/ 	.byte	0x04, 0x17
        /*001a*/ 	.short	(.L_184 - .L_183)
.L_183:
        /*001c*/ 	.word	0x00000000
        /*0020*/ 	.short	0x0007
        /*0022*/ 	.short	0x0030
        /*0024*/ 	.byte	0x00, 0xf0, 0x11, 0x00


	//----- nvinfo : EIATTR_KPARAM_INFO
	.align		4
.L_184:
        /*0028*/ 	.byte	0x04, 0x17
        /*002a*/ 	.short	(.L_186 - .L_185)
.L_185:
        /*002c*/ 	.word	0x00000000
        /*0030*/ 	.short	0x0006
        /*0032*/ 	.short	0x002c
        /*0034*/ 	.byte	0x00, 0xf0, 0x11, 0x00


	//----- nvinfo : EIATTR_KPARAM_INFO
	.align		4
.L_186:
        /*0038*/ 	.byte	0x04, 0x17
        /*003a*/ 	.short	(.L_188 - .L_187)
.L_187:
        /*003c*/ 	.word	0x00000000
        /*0040*/ 	.short	0x0005
        /*0042*/ 	.short	0x0028
        /*0044*/ 	.byte	0x00, 0xf0, 0x11, 0x00


	//----- nvinfo : EIATTR_KPARAM_INFO
	.align		4
.L_188:
        /*0048*/ 	.byte	0x04, 0x17
        /*004a*/ 	.short	(.L_190 - .L_189)
.L_189:
        /*004c*/ 	.word	0x00000000
        /*0050*/ 	.short	0x0004
        /*0052*/ 	.short	0x0020
        /*0054*/ 	.byte	0x00, 0xf5, 0x21, 0x00


	//----- nvinfo : EIATTR_KPARAM_INFO
	.align		4
.L_190:
        /*0058*/ 	.byte	0x04, 0x17
        /*005a*/ 	.short	(.L_192 - .L_191)
.L_191:
        /*005c*/ 	.word	0x00000000
        /*0060*/ 	.short	0x0003
        /*0062*/ 	.short	0x0018
        /*0064*/ 	.byte	0x00, 0xf5, 0x21, 0x00


	//----- nvinfo : EIATTR_KPARAM_INFO
	.align		4
.L_192:
        /*0068*/ 	.byte	0x04, 0x17
        /*006a*/ 	.short	(.L_194 - .L_193)
.L_193:
        /*006c*/ 	.word	0x00000000
        /*0070*/ 	.short	0x0002
        /*0072*/ 	.short	0x0010
        /*0074*/ 	.byte	0x00, 0xf5, 0x21, 0x00


	//----- nvinfo : EIATTR_KPARAM_INFO
	.align		4
.L_194:
        /*0078*/ 	.byte	0x04, 0x17
        /*007a*/ 	.short	(.L_196 - .L_195)
.L_195:
        /*007c*/ 	.word	0x00000000
        /*0080*/ 	.short	0x0001
        /*0082*/ 	.short	0x0008
        /*0084*/ 	.byte	0x00, 0xf5, 0x21, 0x00


	//----- nvinfo : EIATTR_KPARAM_INFO
	.align		4
.L_196:
        /*0088*/ 	.byte	0x04, 0x17
        /*008a*/ 	.short	(.L_198 - .L_197)
.L_197:
        /*008c*/ 	.word	0x00000000
        /*0090*/ 	.short	0x0000
        /*0092*/ 	.short	0x0000
        /*0094*/ 	.byte	0x00, 0xf5, 0x21, 0x00


	//----- nvinfo : EIATTR_SPARSE_MMA_MASK
	.align		4
.L_198:
        /*0098*/ 	.byte	0x03, 0x50
        /*009a*/ 	.short	0x0000


	//----- nvinfo : EIATTR_MAXREG_COUNT
	.align		4
        /*009c*/ 	.byte	0x03, 0x1b
        /*009e*/ 	.short	0x00ff


	//----- nvinfo : EIATTR_NUM_BARRIERS
	.align		4
        /*00a0*/ 	.byte	0x02, 0x4c
        /*00a2*/ 	.byte	0x01
	.zero		1


	//----- nvinfo : EIATTR_MERCURY_ISA_VERSION
	.align		4
        /*00a4*/ 	.byte	0x03, 0x5f
        /*00a6*/ 	.short	0x0101


	//----- nvinfo : EIATTR_VRC_CTA_INIT_COUNT
	.align		4
        /*00a8*/ 	.byte	0x02, 0x4a
	.zero		1
	.zero		1


	//----- nvinfo : EIATTR_EXIT_INSTR_OFFSETS
	.align		4
        /*00ac*/ 	.byte	0x04, 0x1c
        /*00ae*/ 	.short	(.L_200 - .L_199)


	//   ....[0]....
.L_199:
        /*00b0*/ 	.word	0x00000060


	//   ....[1]....
        /*00b4*/ 	.word	0x00000300


	//   ....[2]....
        /*00b8*/ 	.word	0x00000c10


	//   ....[3]....
        /*00bc*/ 	.word	0x00001010


	//   ....[4]....
        /*00c0*/ 	.word	0x00001270


	//----- nvinfo : EIATTR_CBANK_PARAM_SIZE
	.align		4
.L_200:
        /*00c4*/ 	.byte	0x03, 0x19
        /*00c6*/ 	.short	0x0038


	//----- nvinfo : EIATTR_PARAM_CBANK
	.align		4
        /*00c8*/ 	.byte	0x04, 0x0a
        /*00ca*/ 	.short	(.L_202 - .L_201)
	.align		4
.L_201:
        /*00cc*/ 	.word	index@(.nv.constant0._Z20kernel_backward_len2IfEvPKT_S2_PS0_S3_S3_iiii)
        /*00d0*/ 	.short	0x0380
        /*00d2*/ 	.short	0x0038


	//----- nvinfo : EIATTR_SW_WAR
	.align		4
.L_202:
        /*00d4*/ 	.byte	0x04, 0x36
        /*00d6*/ 	.short	(.L_204 - .L_203)
.L_203:
        /*00d8*/ 	.word	0x00000008
.L_204:


//--------------------- .nv.info._Z21kernel_backward_closeIfEvPKT_S2_PS0_S3_S3_S3_iiiiii --------------------------
	.section	.nv.info._Z21kernel_backward_closeIfEvPKT_S2_PS0_S3_S3_S3_iiiiii,"",@"SHT_CUDA_INFO"
	.sectionflags	@""
	.align	4


	//----- nvinfo : EIATTR_CUDA_API_VERSION
	.align		4
        /*0000*/ 	.byte	0x04, 0x37
        /*0002*/ 	.short	(.L_206 - .L_205)
.L_205:
        /*0004*/ 	.word	0x00000082


	//----- nvinfo : EIATTR_KPARAM_INFO
	.align		4
.L_206:
        /*0008*/ 	.byte	0x04, 0x17
        /*000a*/ 	.short	(.L_208 - .L_207)
.L_207:
        /*000c*/ 	.word	0x00000000
        /*0010*/ 	.short	0x000b
        /*0012*/ 	.short	0x0044
        /*0014*/ 	.byte	0x00, 0xf0, 0x11, 0x00


	//----- nvinfo : EIATTR_KPARAM_INFO
	.align		4
.L_208:
        /*0018*/ 	.byte	0x04, 0x17
        /*001a*/ 	.short	(.L_210 - .L_209)
.L_209:
        /*001c*/ 	.word	0x00000000
        /*0020*/ 	.short	0x000a
        /*0022*/ 	.short	0x0040
        /*0024*/ 	.byte	0x00, 0xf0, 0x11, 0x00


	//----- nvinfo : EIATTR_KPARAM_INFO
	.align		4
.L_210:
        /*0028*/ 	.byte	0x04, 0x17
        /*002a*/ 	.short	(.L_212 - .L_211)
.L_211:
        /*002c*/ 	.word	0x00000000
        /*0030*/ 	.short	0x0009
        /*0032*/ 	.short	0x003c
        /*0034*/ 	.byte	0x00, 0xf0, 0x11, 0x00


	//----- nvinfo : EIATTR_KPARAM_INFO
	.align		4
.L_212:
        /*0038*/ 	.byte	0x04, 0x17
        /*003a*/ 	.short	(.L_214 - .L_213)
.L_213:
        /*003c*/ 	.word	0x00000000
        /*0040*/ 	.short	0x0008
        /*0042*/ 	.short	0x0038
        /*0044*/ 	.byte	0x00, 0xf0, 0x11, 0x00


	//----- nvinfo : EIATTR_KPARAM_INFO
	.align		4
.L_214:
        /*0048*/ 	.byte	0x04, 0x17
        /*004a*/ 	.short	(.L_216 - .L_215)
.L_215:
        /*004c*/ 	.word	0x00000000
        /*0050*/ 	.short	0x0007
        /*0052*/ 	.short	0x0034
        /*0054*/ 	.byte	0x00, 0xf0, 0x11, 0x00


	//----- nvinfo : EIATTR_KPARAM_INFO
	.align		4
.L_216:
        /*0058*/ 	.byte	0x04, 0x17
        /*005a*/ 	.short	(.L_218 - .L_217)
.L_217:
        /*005c*/ 	.word	0x00000000
        /*0060*/ 	.short	0x0006
        /*0062*/ 	.short	0x0030
        /*0064*/ 	.byte	0x00, 0xf0, 0x11, 0x00


	//----- nvinfo : EIATTR_KPARAM_INFO
	.align		4
.L_218:
        /*0068*/ 	.byte	0x04, 0x17
        /*006a*/ 	.short	(.L_220 - .L_219)
.L_219:
        /*006c*/ 	.word	0x00000000
        /*0070*/ 	.short	0x0005
        /*0072*/ 	.short	0x0028
        /*0074*/ 	.byte	0x00, 0xf5, 0x21, 0x00


	//----- nvinfo : EIATTR_KPARAM_INFO
	.align		4
.L_220:
        /*0078*/ 	.byte	0x04, 0x17
        /*007a*/ 	.short	(.L_222 - .L_221)
.L_221:
        /*007c*/ 	.word	0x00000000
        /*0080*/ 	.short	0x0004
        /*0082*/ 	.short	0x0020
        /*0084*/ 	.byte	0x00, 0xf5, 0x21, 0x00


	//----- nvinfo : EIATTR_KPARAM_INFO
	.align		4
.L_222:
        /*0088*/ 	.byte	0x04, 0x17
        /*008a*/ 	.short	(.L_224 - .L_223)
.L_223:
        /*008c*/ 	.word	0x00000000
        /*0090*/ 	.short	0x0003
        /*0092*/ 	.short	0x0018
        /*0094*/ 	.byte	0x00, 0xf5, 0x21, 0x00


	//----- nvinfo : EIATTR_KPARAM_INFO
	.align		4
.L_224:
        /*0098*/ 	.byte	0x04, 0x17
        /*009a*/ 	.short	(.L_226 - .L_225)
.L_225:
        /*009c*/ 	.word	0x00000000
        /*00a0*/ 	.short	0x0002
        /*00a2*/ 	.short	0x0010
        /*00a4*/ 	.byte	0x00, 0xf5, 0x21, 0x00


	//----- nvinfo : EIATTR_KPARAM_INFO
	.align		4
.L_226:
        /*00a8*/ 	.byte	0x04, 0x17
        /*00aa*/ 	.short	(.L_228 - .L_227)
.L_227:
        /*00ac*/ 	.word	0x00000000
        /*00b0*/ 	.short	0x0001
        /*00b2*/ 	.short	0x0008
        /*00b4*/ 	.byte	0x00, 0xf5, 0x21, 0x00


	//----- nvinfo : EIATTR_KPARAM_INFO
	.align		4
.L_228:
        /*00b8*/ 	.byte	0x04, 0x17
        /*00ba*/ 	.short	(.L_230 - .L_229)
.L_229:
        /*00bc*/ 	.word	0x00000000
        /*00c0*/ 	.short	0x0000
        /*00c2*/ 	.short	0x0000
        /*00c4*/ 	.byte	0x00, 0xf5, 0x21, 0x00


	//----- nvinfo : EIATTR_SPARSE_MMA_MASK
	.align		4
.L_230:
        /*00c8*/ 	.byte	0x03, 0x50
        /*00ca*/ 	.short	0x0000


	//----- nvinfo : EIATTR_MAXREG_COUNT
	.align		4
        /*00cc*/ 	.byte	0x03, 0x1b
        /*00ce*/ 	.short	0x00ff


	//----- nvinfo : EIATTR_NUM_BARRIERS
	.align		4
        /*00d0*/ 	.byte	0x02, 0x4c
        /*00d2*/ 	.byte	0x01
	.zero		1


	//----- nvinfo : EIATTR_EXTERNS
	.align		4
        /*00d4*/ 	.byte	0x04, 0x0f
        /*00d6*/ 	.short	(.L_232 - .L_231)


	//   ....[0]....
	.align		4
.L_231:
        /*00d8*/ 	.word	index@(vprintf)


	//----- nvinfo : EIATTR_MERCURY_ISA_VERSION
	.align		4
.L_232:
        /*00dc*/ 	.byte	0x03, 0x5f
        /*00de*/ 	.short	0x0101


	//----- nvinfo : EIATTR_VRC_CTA_INIT_COUNT
	.align		4
        /*00e0*/ 	.byte	0x02, 0x4a
	.zero		1
	.zero		1


	//----- nvinfo : EIATTR_SYSCALL_OFFSETS
	.align		4
        /*00e4*/ 	.byte	0x04, 0x46
        /*00e6*/ 	.short	(.L_234 - .L_233)


	//   ....[0]....
.L_233:
        /*00e8*/ 	.word	0x00001c90


	//   ....[1]....
        /*00ec*/ 	.word	0x00001f10


	//   ....[2]....
        /*00f0*/ 	.word	0x00002110


	//   ....[3]....
        /*00f4*/ 	.word	0x00002310


	//   ....[4]....
        /*00f8*/ 	.word	0x00002640


	//   ....[5]....
        /*00fc*/ 	.word	0x000028f0


	//   ....[6]....
        /*0100*/ 	.word	0x00002bd0


	//----- nvinfo : EIATTR_EXIT_INSTR_OFFSETS
	.align		4
.L_234:
        /*0104*/ 	.byte	0x04, 0x1c
        /*0106*/ 	.short	(.L_236 - .L_235)


	//   ....[0]....
.L_235:
        /*0108*/ 	.word	0x00000080


	//   ....[1]....
        /*010c*/ 	.word	0x00000170


	//   ....[2]....
        /*0110*/ 	.word	0x00002d80


	//----- nvinfo : EIATTR_CRS_STACK_SIZE
	.align		4
.L_236:
        /*0114*/ 	.byte	0x04, 0x1e
        /*0116*/ 	.short	(.L_238 - .L_237)
.L_237:
        /*0118*/ 	.word	0x00000000


	//----- nvinfo : EIATTR_CBANK_PARAM_SIZE
	.align		4
.L_238:
        /*011c*/ 	.byte	0x03, 0x19
        /*011e*/ 	.short	0x0048


	//----- nvinfo : EIATTR_PARAM_CBANK
	.align		4
        /*0120*/ 	.byte	0x04, 0x0a
        /*0122*/ 	.short	(.L_240 - .L_239)
	.align		4
.L_239:
        /*0124*/ 	.word	index@(.nv.constant0._Z21kernel_backward_closeIfEvPKT_S2_PS0_S3_S3_S3_iiiiii)
        /*0128*/ 	.short	0x0380
        /*012a*/ 	.short	0x0048


	//----- nvinfo : EIATTR_SW_WAR
	.align		4
.L_240:
        /*012c*/ 	.byte	0x04, 0x36
        /*012e*/ 	.short	(.L_242 - .L_241)
.L_241:
        /*0130*/ 	.word	0x00000008
.L_242:


//--------------------- .nv.info._Z15kernel_backwardIfEvPKT_S2_PS0_S3_S3_iiiii --------------------------
	.section	.nv.info._Z15kernel_backwardIfEvPKT_S2_PS0_S3_S3_iiiii,"",@"SHT_CUDA_INFO"
	.sectionflags	@""
	.align	4


	//----- nvinfo : EIATTR_CUDA_API_VERSION
	.align		4
        /*0000*/ 	.byte	0x04, 0x37
        /*0002*/ 	.short	(.L_244 - .L_243)
.L_243:
        /*0004*/ 	.word	0x00000082


	//----- nvinfo : EIATTR_KPARAM_INFO
	.align		4
.L_244:
        /*0008*/ 	.byte	0x04, 0x17
        /*000a*/ 	.short	(.L_246 - .L_245)
.L_245:
        /*000c*/ 	.word	0x00000000
        /*0010*/ 	.short	0x0009
        /*0012*/ 	.short	0x0038
        /*0014*/ 	.byte	0x00, 0xf0, 0x11, 0x00


	//----- nvinfo : EIATTR_KPARAM_INFO
	.align		4
.L_246:
        /*0018*/ 	.byte	0x04, 0x17
        /*001a*/ 	.short	(.L_248 - .L_247)
.L_247:
        /*001c*/ 	.word	0x00000000
        /*0020*/ 	.short	0x0008
        /*0022*/ 	.short	0x0034
        /*0024*/ 	.byte	0x00, 0xf0, 0x11, 0x00


	//----- nvinfo : EIATTR_KPARAM_INFO
	.align		4
.L_248:
        /*0028*/ 	.byte	0x04, 0x17
        /*002a*/ 	.short	(.L_250 - .L_249)
.L_249:
        /*002c*/ 	.word	0x00000000
        /*0030*/ 	.short	0x0007
        /*0032*/ 	.short	0x0030
        /*0034*/ 	.byte	0x00, 0xf0, 0x11, 0x00


	//----- nvinfo : EIATTR_KPARAM_INFO
	.align		4
.L_250:
        /*0038*/ 	.byte	0x04, 0x17
        /*003a*/ 	.short	(.L_252 - .L_251)
.L_251:
        /*003c*/ 	.word	0x00000000
        /*0040*/ 	.short	0x0006
        /*0042*/ 	.short	0x002c
        /*0044*/ 	.byte	0x00, 0xf0, 0x11, 0x00


	//----- nvinfo : EIATTR_KPARAM_INFO
	.align		4
.L_252:
        /*0048*/ 	.byte	0x04, 0x17
        /*004a*/ 	.short	(.L_254 - .L_253)
.L_253:
        /*004c*/ 	.word	0x00000000
        /*0050*/ 	.short	0x0005
        /*0052*/ 	.short	0x0028
        /*0054*/ 	.byte	0x00, 0xf0, 0x11, 0x00


	//----- nvinfo : EIATTR_KPARAM_INFO
	.align		4
.L_254:
        /*0058*/ 	.byte	0x04, 0x17
        /*005a*/ 	.short	(.L_256 - .L_255)
.L_255:
        /*005c*/ 	.word	0x00000000
        /*0060*/ 	.short	0x0004
        /*0062*/ 	.short	0x0020
        /*0064*/ 	.byte	0x00, 0xf5, 0x21, 0x00


	//----- nvinfo : EIATTR_KPARAM_INFO
	.align		4
.L_256:
        /*0068*/ 	.byte	0x04, 0x17
        /*006a*/ 	.short	(.L_258 - .L_257)
.L_257:
        /*006c*/ 	.word	0x00000000
        /*0070*/ 	.short	0x0003
        /*0072*/ 	.short	0x0018
        /*0074*/ 	.byte	0x00, 0xf5, 0x21, 0x00


	//----- nvinfo : EIATTR_KPARAM_INFO
	.align		4
.L_258:
        /*0078*/ 	.byte	0x04, 0x17
        /*007a*/ 	.short	(.L_260 - .L_259)
.L_259:
        /*007c*/ 	.word	0x00000000
        /*0080*/ 	.short	0x0002
        /*0082*/ 	.short	0x0010
        /*0084*/ 	.byte	0x00, 0xf5, 0x21, 0x00


	//----- nvinfo : EIATTR_KPARAM_INFO
	.align		4
.L_260:
        /*0088*/ 	.byte	0x04, 0x17
        /*008a*/ 	.short	(.L_262 - .L_261)
.L_261:
        /*008c*/ 	.word	0x00000000
        /*0090*/ 	.short	0x0001
        /*0092*/ 	.short	0x0008
        /*0094*/ 	.byte	0x00, 0xf5, 0x21, 0x00


	//----- nvinfo : EIATTR_KPARAM_INFO
	.align		4
.L_262:
        /*0098*/ 	.byte	0x04, 0x17
        /*009a*/ 	.short	(.L_264 - .L_263)
.L_263:
        /*009c*/ 	.word	0x00000000
        /*00a0*/ 	.short	0x0000
        /*00a2*/ 	.short	0x0000
        /*00a4*/ 	.byte	0x00, 0xf5, 0x21, 0x00


	//----- nvinfo : EIATTR_SPARSE_MMA_MASK
	.align		4
.L_264:
        /*00a8*/ 	.byte	0x03, 0x50
        /*00aa*/ 	.short	0x0000


	//----- nvinfo : EIATTR_MAXREG_COUNT
	.align		4
        /*00ac*/ 	.byte	0x03, 0x1b
        /*00ae*/ 	.short	0x00ff


	//----- nvinfo : EIATTR_NUM_BARRIERS
	.align		4
        /*00b0*/ 	.byte	0x02, 0x4c
        /*00b2*/ 	.byte	0x01
	.zero		1


	//----- nvinfo : EIATTR_MERCURY_ISA_VERSION
	.align		4
        /*00b4*/ 	.byte	0x03, 0x5f
        /*00b6*/ 	.short	0x0101


	//----- nvinfo : EIATTR_VRC_CTA_INIT_COUNT
	.align		4
        /*00b8*/ 	.byte	0x02, 0x4a
	.zero		1
	.zero		1


	//----- nvinfo : EIATTR_EXIT_INSTR_OFFSETS
	.align		4
        /*00bc*/ 	.byte	0x04, 0x1c
        /*00be*/ 	.short	(.L_266 - .L_265)


	//   ....[0]....
.L_265:
        /*00c0*/ 	.word	0x00000070


	//   ....[1]....
        /*00c4*/ 	.word	0x00002670


	//   ....[2]....
        /*00c8*/ 	.word	0x00002f90


	//   ....[3]....
        /*00cc*/ 	.word	0x000033c0


	//   ....[4]....
        /*00d0*/ 	.word	0x00003660


	//----- nvinfo : EIATTR_CBANK_PARAM_SIZE
	.align		4
.L_266:
        /*00d4*/ 	.byte	0x03, 0x19
        /*00d6*/ 	.short	0x003c


	//----- nvinfo : EIATTR_PARAM_CBANK
	.align		4
        /*00d8*/ 	.byte	0x04, 0x0a
        /*00da*/ 	.short	(.L_268 - .L_267)
	.align		4
.L_267:
        /*00dc*/ 	.word	index@(.nv.constant0._Z15kernel_backwardIfEvPKT_S2_PS0_S3_S3_iiiii)
        /*00e0*/ 	.short	0x0380
        /*00e2*/ 	.short	0x003c


	//----- nvinfo : EIATTR_SW_WAR
	.align		4
.L_268:
        /*00e4*/ 	.byte	0x04, 0x36
        /*00e6*/ 	.short	(.L_270 - .L_269)
.L_269:
        /*00e8*/ 	.word	0x00000008
.L_270:


//--------------------- .nv.info._Z17kernel_backward_dIfEvPKT_S2_PS0_S3_S3_S3_iiiiii --------------------------
	.section	.nv.info._Z17kernel_backward_dIfEvPKT_S2_PS0_S3_S3_S3_iiiiii,"",@"SHT_CUDA_INFO"
	.sectionflags	@""
	.align	4


	//----- nvinfo : EIATTR_CUDA_API_VERSION
	.align		4
        /*0000*/ 	.byte	0x04, 0x37
        /*0002*/ 	.short	(.L_272 - .L_271)
.L_271:
        /*0004*/ 	.word	0x00000082


	//----- nvinfo : EIATTR_KPARAM_INFO
	.align		4
.L_272:
        /*0008*/ 	.byte	0x04, 0x17
        /*000a*/ 	.short	(.L_274 - .L_273)
.L_273:
        /*000c*/ 	.word	0x00000000
        /*0010*/ 	.short	0x000b
        /*0012*/ 	.short	0x0044
        /*0014*/ 	.byte	0x00, 0xf0, 0x11, 0x00


	//----- nvinfo : EIATTR_KPARAM_INFO
	.align		4
.L_274:
        /*0018*/ 	.byte	0x04, 0x17
        /*001a*/ 	.short	(.L_276 - .L_275)
.L_275:
        /*001c*/ 	.word	0x00000000
        /*0020*/ 	.short	0x000a
        /*0022*/ 	.short	0x0040
        /*0024*/ 	.byte	0x00, 0xf0, 0x11, 0x00


	//----- nvinfo : EIATTR_KPARAM_INFO
	.align		4
.L_276:
        /*0028*/ 	.byte	0x04, 0x17
        /*002a*/ 	.short	(.L_278 - .L_277)
.L_277:
        /*002c*/ 	.word	0x00000000
        /*0030*/ 	.short	0x0009
        /*0032*/ 	.short	0x003c
        /*0034*/ 	.byte	0x00, 0xf0, 0x11, 0x00


	//----- nvinfo : EIATTR_KPARAM_INFO
	.align		4
.L_278:
        /*0038*/ 	.byte	0x04, 0x17
        /*003a*/ 	.short	(.L_280 - .L_279)
.L_279:
        /*003c*/ 	.word	0x00000000
        /*0040*/ 	.short	0x0008
        /*0042*/ 	.short	0x0038
        /*0044*/ 	.byte	0x00, 0xf0, 0x11, 0x00


	//----- nvinfo : EIATTR_KPARAM_INFO
	.align		4
.L_280:
        /*0048*/ 	.byte	0x04, 0x17
        /*004a*/ 	.short	(.L_282 - .L_281)
.L_281:
        /*004c*/ 	.word	0x00000000
        /*0050*/ 	.short	0x0007
        /*0052*/ 	.short	0x0034
        /*0054*/ 	.byte	0x00, 0xf0, 0x11, 0x00


	//----- nvinfo : EIATTR_KPARAM_INFO
	.align		4
.L_282:
        /*0058*/ 	.byte	0x04, 0x17
        /*005a*/ 	.short	(.L_284 - .L_283)
.L_283:
        /*005c*/ 	.word	0x00000000
        /*0060*/ 	.short	0x0006
        /*0062*/ 	.short	0x0030
        /*0064*/ 	.byte	0x00, 0xf0, 0x11, 0x00


	//----- nvinfo : EIATTR_KPARAM_INFO
	.align		4
.L_284:
        /*0068*/ 	.byte	0x04, 0x17
        /*006a*/ 	.short	(.L_286 - .L_285)
.L_285:
        /*006c*/ 	.word	0x00000000
        /*0070*/ 	.short	0x0005
        /*0072*/ 	.short	0x0028
        /*0074*/ 	.byte	0x00, 0xf5, 0x21, 0x00


	//----- nvinfo : EIATTR_KPARAM_INFO
	.align		4
.L_286:
        /*0078*/ 	.byte	0x04, 0x17
        /*007a*/ 	.short	(.L_288 - .L_287)
.L_287:
        /*007c*/ 	.word	0x00000000
        /*0080*/ 	.short	0x0004
        /*0082*/ 	.short	0x0020
        /*0084*/ 	.byte	0x00, 0xf5, 0x21, 0x00


	//----- nvinfo : EIATTR_KPARAM_INFO
	.align		4
.L_288:
        /*0088*/ 	.byte	0x04, 0x17
        /*008a*/ 	.short	(.L_290 - .L_289)
.L_289:
        /*008c*/ 	.word	0x00000000
        /*0090*/ 	.short	0x0003
        /*0092*/ 	.short	0x0018
        /*0094*/ 	.byte	0x00, 0xf5, 0x21, 0x00


	//----- nvinfo : EIATTR_KPARAM_INFO
	.align		4
.L_290:
        /*0098*/ 	.byte	0x04, 0x17
        /*009a*/ 	.short	(.L_292 - .L_291)
.L_291:
        /*009c*/ 	.word	0x00000000
        /*00a0*/ 	.short	0x0002
        /*00a2*/ 	.short	0x0010
        /*00a4*/ 	.byte	0x00, 0xf5, 0x21, 0x00


	//----- nvinfo : EIATTR_KPARAM_INFO
	.align		4
.L_292:
        /*00a8*/ 	.byte	0x04, 0x17
        /*00aa*/ 	.short	(.L_294 - .L_293)
.L_293:
        /*00ac*/ 	.word	0x00000000
        /*00b0*/ 	.short	0x0001
        /*00b2*/ 	.short	0x0008
        /*00b4*/ 	.byte	0x00, 0xf5, 0x21, 0x00


	//----- nvinfo : EIATTR_KPARAM_INFO
	.align		4
.L_294:
        /*00b8*/ 	.byte	0x04, 0x17
        /*00ba*/ 	.short	(.L_296 - .L_295)
.L_295:
        /*00bc*/ 	.word	0x00000000
        /*00c0*/ 	.short	0x0000
        /*00c2*/ 	.short	0x0000
        /*00c4*/ 	.byte	0x00, 0xf5, 0x21, 0x00


	//----- nvinfo : EIATTR_SPARSE_MMA_MASK
	.align		4
.L_296:
        /*00c8*/ 	.byte	0x03, 0x50
        /*00ca*/ 	.short	0x0000


	//----- nvinfo : EIATTR_MAXREG_COUNT
	.align		4
        /*00cc*/ 	.byte	0x03, 0x1b
        /*00ce*/ 	.short	0x00ff


	//----- nvinfo : EIATTR_NUM_BARRIERS
	.align		4
        /*00d0*/ 	.byte	0x02, 0x4c
        /*00d2*/ 	.byte	0x01
	.zero		1


	//----- nvinfo : EIATTR_MERCURY_ISA_VERSION
	.align		4
        /*00d4*/ 	.byte	0x03, 0x5f
        /*00d6*/ 	.short	0x0101


	//----- nvinfo : EIATTR_VRC_CTA_INIT_COUNT
	.align		4
        /*00d8*/ 	.byte	0x02, 0x4a
	.zero		1
	.zero		1


	//----- nvinfo : EIATTR_EXIT_INSTR_OFFSETS
	.align		4
        /*00dc*/ 	.byte	0x04, 0x1c
        /*00de*/ 	.short	(.L_298 - .L_297)


	//   ....[0]....
.L_297:
        /*00e0*/ 	.word	0x00000270


	//   ....[1]....
        /*00e4*/ 	.word	0x000002d0


	//   ....[2]....
        /*00e8*/ 	.word	0x00000fe0


	//   ....[3]....
        /*00ec*/ 	.word	0x00001440


	//   ....[4]....
        /*00f0*/ 	.word	0x00001980


	//   ....[5]....
        /*00f4*/ 	.word	0x00001e00


	//   ....[6]....
        /*00f8*/ 	.word	0x00002850


	//   ....[7]....
        /*00fc*/ 	.word	0x00002cf0


	//   ....[8]....
        /*0100*/ 	.word	0x00003230


	//   ....[9]....
        /*0104*/ 	.word	0x00003fd0


	//----- nvinfo : EIATTR_CRS_STACK_SIZE
	.align		4
.L_298:
        /*0108*/ 	.byte	0x04, 0x1e
        /*010a*/ 	.short	(.L_300 - .L_299)
.L_299:
        /*010c*/ 	.word	0x00000000


	//----- nvinfo : EIATTR_CBANK_PARAM_SIZE
	.align		4
.L_300:
        /*0110*/ 	.byte	0x03, 0x19
        /*0112*/ 	.short	0x0048


	//----- nvinfo : EIATTR_PARAM_CBANK
	.align		4
        /*0114*/ 	.byte	0x04, 0x0a
        /*0116*/ 	.short	(.L_302 - .L_301)
	.align		4
.L_301:
        /*0118*/ 	.word	index@(.nv.constant0._Z17kernel_backward_dIfEvPKT_S2_PS0_S3_S3_S3_iiiiii)
        /*011c*/ 	.short	0x0380
        /*011e*/ 	.short	0x0048


	//----- nvinfo : EIATTR_SW_WAR
	.align		4
.L_302:
        /*0120*/ 	.byte	0x04, 0x36
        /*0122*/ 	.short	(.L_304 - .L_303)
.L_303:
        /*0124*/ 	.word	0x00000008
.L_304:


//--------------------- .nv.info._Z20kernel_forward_closeIfEvPKT_S2_PS0_S3_iiiiii --------------------------
	.section	.nv.info._Z20kernel_forward_closeIfEvPKT_S2_PS0_S3_iiiiii,"",@"SHT_CUDA_INFO"
	.sectionflags	@""
	.align	4


	//----- nvinfo : EIATTR_CUDA_API_VERSION
	.align		4
        /*0000*/ 	.byte	0x04, 0x37
        /*0002*/ 	.short	(.L_306 - .L_305)
.L_305:
        /*0004*/ 	.word	0x00000082


	//----- nvinfo : EIATTR_KPARAM_INFO
	.align		4
.L_306:
        /*0008*/ 	.byte	0x04, 0x17
        /*000a*/ 	.short	(.L_308 - .L_307)
.L_307:
        /*000c*/ 	.word	0x00000000
        /*0010*/ 	.short	0x0009
        /*0012*/ 	.short	0x0034
        /*0014*/ 	.byte	0x00, 0xf0, 0x11, 0x00


	//----- nvinfo : EIATTR_KPARAM_INFO
	.align		4
.L_308:
        /*0018*/ 	.byte	0x04, 0x17
        /*001a*/ 	.short	(.L_310 - .L_309)
.L_309:
        /*001c*/ 	.word	0x00000000
        /*0020*/ 	.short	0x0008
        /*0022*/ 	.short	0x0030
        /*0024*/ 	.byte	0x00, 0xf0, 0x11, 0x00


	//----- nvinfo : EIATTR_KPARAM_INFO
	.align		4
.L_310:
        /*0028*/ 	.byte	0x04, 0x17
        /*002a*/ 	.short	(.L_312 - .L_311)
.L_311:
        /*002c*/ 	.word	0x00000000
        /*0030*/ 	.short	0x0007
        /*0032*/ 	.short	0x002c
        /*0034*/ 	.byte	0x00, 0xf0, 0x11, 0x00


	//----- nvinfo : EIATTR_KPARAM_INFO
	.align		4
.L_312:
        /*0038*/ 	.byte	0x04, 0x17
        /*003a*/ 	.short	(.L_314 - .L_313)
.L_313:
        /*003c*/ 	.word	0x00000000
        /*0040*/ 	.short	0x0006
        /*0042*/ 	.short	0x0028
        /*0044*/ 	.byte	0x00, 0xf0, 0x11, 0x00


	//----- nvinfo : EIATTR_KPARAM_INFO
	.align		4
.L_314:
        /*0048*/ 	.byte	0x04, 0x17
        /*004a*/ 	.short	(.L_316 - .L_315)
.L_315:
        /*004c*/ 	.word	0x00000000
        /*0050*/ 	.short	0x0005
        /*0052*/ 	.short	0x0024
        /*0054*/ 	.byte	0x00, 0xf0, 0x11, 0x00


	//----- nvinfo : EIATTR_KPARAM_INFO
	.align		4
.L_316:
        /*0058*/ 	.byte	0x04, 0x17
        /*005a*/ 	.short	(.L_318 - .L_317)
.L_317:
        /*005c*/ 	.word	0x00000000
        /*0060*/ 	.short	0x0004
        /*0062*/ 	.short	0x0020
        /*0064*/ 	.byte	0x00, 0xf0, 0x11, 0x00


	//----- nvinfo : EIATTR_KPARAM_INFO
	.align		4
.L_318:
        /*0068*/ 	.byte	0x04, 0x17
        /*006a*/ 	.short	(.L_320 - .L_319)
.L_319:
        /*006c*/ 	.word	0x00000000
        /*0070*/ 	.short	0x0003
        /*0072*/ 	.short	0x0018
        /*0074*/ 	.byte	0x00, 0xf5, 0x21, 0x00


	//----- nvinfo : EIATTR_KPARAM_INFO
	.align		4
.L_320:
        /*0078*/ 	.byte	0x04, 0x17
        /*007a*/ 	.short	(.L_322 - .L_321)
.L_321:
        /*007c*/ 	.word	0x00000000
        /*0080*/ 	.short	0x0002
        /*0082*/ 	.short	0x0010
        /*0084*/ 	.byte	0x00, 0xf5, 0x21, 0x00


	//----- nvinfo : EIATTR_KPARAM_INFO
	.align		4
.L_322:
        /*0088*/ 	.byte	0x04, 0x17
        /*008a*/ 	.short	(.L_324 - .L_323)
.L_323:
        /*008c*/ 	.word	0x00000000
        /*0090*/ 	.short	0x0001
        /*0092*/ 	.short	0x0008
        /*0094*/ 	.byte	0x00, 0xf5, 0x21, 0x00


	//----- nvinfo : EIATTR_KPARAM_INFO
	.align		4
.L_324:
        /*0098*/ 	.byte	0x04, 0x17
        /*009a*/ 	.short	(.L_326 - .L_325)
.L_325:
        /*009c*/ 	.word	0x00000000
        /*00a0*/ 	.short	0x0000
        /*00a2*/ 	.short	0x0000
        /*00a4*/ 	.byte	0x00, 0xf5, 0x21, 0x00


	//----- nvinfo : EIATTR_SPARSE_MMA_MASK
	.align		4
.L_326:
        /*00a8*/ 	.byte	0x03, 0x50
        /*00aa*/ 	.short	0x0000


	//----- nvinfo : EIATTR_MAXREG_COUNT
	.align		4
        /*00ac*/ 	.byte	0x03, 0x1b
        /*00ae*/ 	.short	0x00ff


	//----- nvinfo : EIATTR_NUM_BARRIERS
	.align		4
        /*00b0*/ 	.byte	0x02, 0x4c
        /*00b2*/ 	.byte	0x01
	.zero		1


	//----- nvinfo : EIATTR_MERCURY_ISA_VERSION
	.align		4
        /*00b4*/ 	.byte	0x03, 0x5f
        /*00b6*/ 	.short	0x0101


	//----- nvinfo : EIATTR_VRC_CTA_INIT_COUNT
	.align		4
        /*00b8*/ 	.byte	0x02, 0x4a
	.zero		1
	.zero		1


	//----- nvinfo : EIATTR_EXIT_INSTR_OFFSETS
	.align		4
        /*00bc*/ 	.byte	0x04, 0x1c
        /*00be*/ 	.short	(.L_328 - .L_327)


	//   ....[0]....
.L_327:
        /*00c0*/ 	.word	0x00000060


	//   ....[1]....
        /*00c4*/ 	.word	0x00001ef0


	//   ....[2]....
        /*00c8*/ 	.word	0x00002cc0


	//----- nvinfo : EIATTR_CRS_STACK_SIZE
	.align		4
.L_328:
        /*00cc*/ 	.byte	0x04, 0x1e
        /*00ce*/ 	.short	(.L_330 - .L_329)
.L_329:
        /*00d0*/ 	.word	0x00000000


	//----- nvinfo : EIATTR_CBANK_PARAM_SIZE
	.align		4
.L_330:
        /*00d4*/ 	.byte	0x03, 0x19
        /*00d6*/ 	.short	0x0038


	//----- nvinfo : EIATTR_PARAM_CBANK
	.align		4
        /*00d8*/ 	.byte	0x04, 0x0a
        /*00da*/ 	.short	(.L_332 - .L_331)
	.align		4
.L_331:
        /*00dc*/ 	.word	index@(.nv.constant0._Z20kernel_forward_closeIfEvPKT_S2_PS0_S3_iiiiii)
        /*00e0*/ 	.short	0x0380
        /*00e2*/ 	.short	0x0038


	//----- nvinfo : EIATTR_SW_WAR
	.align		4
.L_332:
        /*00e4*/ 	.byte	0x04, 0x36
        /*00e6*/ 	.short	(.L_334 - .L_333)
.L_333:
        /*00e8*/ 	.word	0x00000008
.L_334:


//--------------------- .nv.info._Z14kernel_forwardIfEvPKT_S2_PS0_iiiii --------------------------
	.section	.nv.info._Z14kernel_forwardIfEvPKT_S2_PS0_iiiii,"",@"SHT_CUDA_INFO"
	.sectionflags	@""
	.align	4


	//----- nvinfo : EIATTR_CUDA_API_VERSION
	.align		4
        /*0000*/ 	.byte	0x04, 0x37
        /*0002*/ 	.short	(.L_336 - .L_335)
.L_335:
        /*0004*/ 	.word	0x00000082


	//----- nvinfo : EIATTR_KPARAM_INFO
	.align		4
.L_336:
        /*0008*/ 	.byte	0x04, 0x17
        /*000a*/ 	.short	(.L_338 - .L_337)
.L_337:
        /*000c*/ 	.word	0x00000000
        /*0010*/ 	.short	0x0007
        /*0012*/ 	.short	0x0028
        /*0014*/ 	.byte	0x00, 0xf0, 0x11, 0x00


	//----- nvinfo : EIATTR_KPARAM_INFO
	.align		4
.L_338:
        /*0018*/ 	.byte	0x04, 0x17
        /*001a*/ 	.short	(.L_340 - .L_339)
.L_339:
        /*001c*/ 	.word	0x00000000
        /*0020*/ 	.short	0x0006
        /*0022*/ 	.short	0x0024
        /*0024*/ 	.byte	0x00, 0xf0, 0x11, 0x00


	//----- nvinfo : EIATTR_KPARAM_INFO
	.align		4
.L_340:
        /*0028*/ 	.byte	0x04, 0x17
        /*002a*/ 	.short	(.L_342 - .L_341)
.L_341:
        /*002c*/ 	.word	0x00000000
        /*0030*/ 	.short	0x0005
        /*0032*/ 	.short	0x0020
        /*0034*/ 	.byte	0x00, 0xf0, 0x11, 0x00


	//----- nvinfo : EIATTR_KPARAM_INFO
	.align		4
.L_342:
        /*0038*/ 	.byte	0x04, 0x17
        /*003a*/ 	.short	(.L_344 - .L_343)
.L_343:
        /*003c*/ 	.word	0x00000000
        /*0040*/ 	.short	0x0004
        /*0042*/ 	.short	0x001c
        /*0044*/ 	.byte	0x00, 0xf0, 0x11, 0x00


	//----- nvinfo : EIATTR_KPARAM_INFO
	.align		4
.L_344:
        /*0048*/ 	.byte	0x04, 0x17
        /*004a*/ 	.short	(.L_346 - .L_345)
.L_345:
        /*004c*/ 	.word	0x00000000
        /*0050*/ 	.short	0x0003
        /*0052*/ 	.short	0x0018
        /*0054*/ 	.byte	0x00, 0xf0, 0x11, 0x00


	//----- nvinfo : EIATTR_KPARAM_INFO
	.align		4
.L_346:
        /*0058*/ 	.byte	0x04, 0x17
        /*005a*/ 	.short	(.L_348 - .L_347)
.L_347:
        /*005c*/ 	.word	0x00000000
        /*0060*/ 	.short	0x0002
        /*0062*/ 	.short	0x0010
        /*0064*/ 	.byte	0x00, 0xf5, 0x21, 0x00


	//----- nvinfo : EIATTR_KPARAM_INFO
	.align		4
.L_348:
        /*0068*/ 	.byte	0x04, 0x17
        /*006a*/ 	.short	(.L_350 - .L_349)
.L_349:
        /*006c*/ 	.word	0x00000000
        /*0070*/ 	.short	0x0001
        /*0072*/ 	.short	0x0008
        /*0074*/ 	.byte	0x00, 0xf5, 0x21, 0x00


	//----- nvinfo : EIATTR_KPARAM_INFO
	.align		4
.L_350:
        /*0078*/ 	.byte	0x04, 0x17
        /*007a*/ 	.short	(.L_352 - .L_351)
.L_351:
        /*007c*/ 	.word	0x00000000
        /*0080*/ 	.short	0x0000
        /*0082*/ 	.short	0x0000
        /*0084*/ 	.byte	0x00, 0xf5, 0x21, 0x00


	//----- nvinfo : EIATTR_SPARSE_MMA_MASK
	.align		4
.L_352:
        /*0088*/ 	.byte	0x03, 0x50
        /*008a*/ 	.short	0x0000


	//----- nvinfo : EIATTR_MAXREG_COUNT
	.align		4
        /*008c*/ 	.byte	0x03, 0x1b
        /*008e*/ 	.short	0x00ff


	//----- nvinfo : EIATTR_NUM_BARRIERS
	.align		4
        /*0090*/ 	.byte	0x02, 0x4c
        /*0092*/ 	.byte	0x01
	.zero		1


	//----- nvinfo : EIATTR_MERCURY_ISA_VERSION
	.align		4
        /*0094*/ 	.byte	0x03, 0x5f
        /*0096*/ 	.short	0x0101


	//----- nvinfo : EIATTR_VRC_CTA_INIT_COUNT
	.align		4
        /*0098*/ 	.byte	0x02, 0x4a
	.zero		1
	.zero		1


	//----- nvinfo : EIATTR_EXIT_INSTR_OFFSETS
	.align		4
        /*009c*/ 	.byte	0x04, 0x1c
        /*009e*/ 	.short	(.L_354 - .L_353)


	//   ....[0]....
.L_353:
        /*00a0*/ 	.word	0x00000070


	//   ....[1]....
        /*00a4*/ 	.word	0x00002950


	//   ....[2]....
        /*00a8*/ 	.word	0x00003400


	//----- nvinfo : EIATTR_CBANK_PARAM_SIZE
	.align		4
.L_354:
        /*00ac*/ 	.byte	0x03, 0x19
        /*00ae*/ 	.short	0x002c


	//----- nvinfo : EIATTR_PARAM_CBANK
	.align		4
        /*00b0*/ 	.byte	0x04, 0x0a
        /*00b2*/ 	.short	(.L_356 - .L_355)
	.align		4
.L_355:
        /*00b4*/ 	.word	index@(.nv.constant0._Z14kernel_forwardIfEvPKT_S2_PS0_iiiii)
        /*00b8*/ 	.short	0x0380
        /*00ba*/ 	.short	0x002c


	//----- nvinfo : EIATTR_SW_WAR
	.align		4
.L_356:
        /*00bc*/ 	.byte	0x04, 0x36
        /*00be*/ 	.short	(.L_358 - .L_357)
.L_357:
        /*00c0*/ 	.word	0x00000008
.L_358:


//--------------------- .nv.info._Z16kernel_forward_dIfEvPKT_S2_PS0_S3_iiiiii --------------------------
	.section	.nv.info._Z16kernel_forward_dIfEvPKT_S2_PS0_S3_iiiiii,"",@"SHT_CUDA_INFO"
	.sectionflags	@""
	.align	4


	//----- nvinfo : EIATTR_CUDA_API_VERSION
	.align		4
        /*0000*/ 	.byte	0x04, 0x37
        /*0002*/ 	.short	(.L_360 - .L_359)
.L_359:
        /*0004*/ 	.word	0x00000082


	//----- nvinfo : EIATTR_KPARAM_INFO
	.align		4
.L_360:
        /*0008*/ 	.byte	0x04, 0x17
        /*000a*/ 	.short	(.L_362 - .L_361)
.L_361:
        /*000c*/ 	.word	0x00000000
        /*0010*/ 	.short	0x0009
        /*0012*/ 	.short	0x0034
        /*0014*/ 	.byte	0x00, 0xf0, 0x11, 0x00


	//----- nvinfo : EIATTR_KPARAM_INFO
	.align		4
.L_362:
        /*0018*/ 	.byte	0x04, 0x17
        /*001a*/ 	.short	(.L_364 - .L_363)
.L_363:
        /*001c*/ 	.word	0x00000000
        /*0020*/ 	.short	0x0008
        /*0022*/ 	.short	0x0030
        /*0024*/ 	.byte	0x00, 0xf0, 0x11, 0x00


	//----- nvinfo : EIATTR_KPARAM_INFO
	.align		4
.L_364:
        /*0028*/ 	.byte	0x04, 0x17
        /*002a*/ 	.short	(.L_366 - .L_365)
.L_365:
        /*002c*/ 	.word	0x00000000
        /*0030*/ 	.short	0x0007
        /*0032*/ 	.short	0x002c
        /*0034*/ 	.byte	0x00, 0xf0, 0x11, 0x00


	//----- nvinfo : EIATTR_KPARAM_INFO
	.align		4
.L_366:
        /*0038*/ 	.byte	0x04, 0x17
        /*003a*/ 	.short	(.L_368 - .L_367)
.L_367:
        /*003c*/ 	.word	0x00000000
        /*0040*/ 	.short	0x0006
        /*0042*/ 	.short	0x0028
        /*0044*/ 	.byte	0x00, 0xf0, 0x11, 0x00


	//----- nvinfo : EIATTR_KPARAM_INFO
	.align		4
.L_368:
        /*0048*/ 	.byte	0x04, 0x17
        /*004a*/ 	.short	(.L_370 - .L_369)
.L_369:
        /*004c*/ 	.word	0x00000000
        /*0050*/ 	.short	0x0005
        /*0052*/ 	.short	0x0024
        /*0054*/ 	.byte	0x00, 0xf0, 0x11, 0x00


	//----- nvinfo : EIATTR_KPARAM_INFO
	.align		4
.L_370:
        /*0058*/ 	.byte	0x04, 0x17
        /*005a*/ 	.short	(.L_372 - .L_371)
.L_371:
        /*005c*/ 	.word	0x00000000
        /*0060*/ 	.short	0x0004
        /*0062*/ 	.short	0x0020
        /*0064*/ 	.byte	0x00, 0xf0, 0x11, 0x00


	//----- nvinfo : EIATTR_KPARAM_INFO
	.align		4
.L_372:
        /*0068*/ 	.byte	0x04, 0x17
        /*006a*/ 	.short	(.L_374 - .L_373)
.L_373:
        /*006c*/ 	.word	0x00000000
        /*0070*/ 	.short	0x0003
        /*0072*/ 	.short	0x0018
        /*0074*/ 	.byte	0x00, 0xf5, 0x21, 0x00


	//----- nvinfo : EIATTR_KPARAM_INFO
	.align		4
.L_374:
        /*0078*/ 	.byte	0x04, 0x17
        /*007a*/ 	.short	(.L_376 - .L_375)
.L_375:
        /*007c*/ 	.word	0x00000000
        /*0080*/ 	.short	0x0002
        /*0082*/ 	.short	0x0010
        /*0084*/ 	.byte	0x00, 0xf5, 0x21, 0x00


	//----- nvinfo : EIATTR_KPARAM_INFO
	.align		4
.L_376:
        /*0088*/ 	.byte	0x04, 0x17
        /*008a*/ 	.short	(.L_378 - .L_377)
.L_377:
        /*008c*/ 	.word	0x00000000
        /*0090*/ 	.short	0x0001
        /*0092*/ 	.short	0x0008
        /*0094*/ 	.byte	0x00, 0xf5, 0x21, 0x00


	//----- nvinfo : EIATTR_KPARAM_INFO
	.align		4
.L_378:
        /*0098*/ 	.byte	0x04, 0x17
        /*009a*/ 	.short	(.L_380 - .L_379)
.L_379:
        /*009c*/ 	.word	0x00000000
        /*00a0*/ 	.short	0x0000
        /*00a2*/ 	.short	0x0000
        /*00a4*/ 	.byte	0x00, 0xf5, 0x21, 0x00


	//----- nvinfo : EIATTR_SPARSE_MMA_MASK
	.align		4
.L_380:
        /*00a8*/ 	.byte	0x03, 0x50
        /*00aa*/ 	.short	0x0000


	//----- nvinfo : EIATTR_MAXREG_COUNT
	.align		4
        /*00ac*/ 	.byte	0x03, 0x1b
        /*00ae*/ 	.short	0x00ff


	//----- nvinfo : EIATTR_NUM_BARRIERS
	.align		4
        /*00b0*/ 	.byte	0x02, 0x4c
        /*00b2*/ 	.byte	0x01
	.zero		1


	//----- nvinfo : EIATTR_MERCURY_ISA_VERSION
	.align		4
        /*00b4*/ 	.byte	0x03, 0x5f
        /*00b6*/ 	.short	0x0101


	//----- nvinfo : EIATTR_VRC_CTA_INIT_COUNT
	.align		4
        /*00b8*/ 	.byte	0x02, 0x4a
	.zero		1
	.zero		1


	//----- nvinfo : EIATTR_EXIT_INSTR_OFFSETS
	.align		4
        /*00bc*/ 	.byte	0x04, 0x1c
        /*00be*/ 	.short	(.L_382 - .L_381)


	//   ....[0]....
.L_381:
        /*00c0*/ 	.word	0x000002a0


	//   ....[1]....
        /*00c4*/ 	.word	0x00000310


	//   ....[2]....
        /*00c8*/ 	.word	0x000040c0


	//   ....[3]....
        /*00cc*/ 	.word	0x00004be0


	//----- nvinfo : EIATTR_CRS_STACK_SIZE
	.align		4
.L_382:
        /*00d0*/ 	.byte	0x04, 0x1e
        /*00d2*/ 	.short	(.L_384 - .L_383)
.L_383:
        /*00d4*/ 	.word	0x00000000


	//----- nvinfo : EIATTR_CBANK_PARAM_SIZE
	.align		4
.L_384:
        /*00d8*/ 	.byte	0x03, 0x19
        /*00da*/ 	.short	0x0038


	//----- nvinfo : EIATTR_PARAM_CBANK
	.align		4
        /*00dc*/ 	.byte	0x04, 0x0a
        /*00de*/ 	.short	(.L_386 - .L_385)
	.align		4
.L_385:
        /*00e0*/ 	.word	index@(.nv.constant0._Z16kernel_forward_dIfEvPKT_S2_PS0_S3_iiiiii)
        /*00e4*/ 	.short	0x0380
        /*00e6*/ 	.short	0x0038


	//----- nvinfo : EIATTR_SW_WAR
	.align		4
.L_386:
        /*00e8*/ 	.byte	0x04, 0x36
        /*00ea*/ 	.short	(.L_388 - .L_387)
.L_387:
        /*00ec*/ 	.word	0x00000008
.L_388:


//--------------------- .nv.info._Z19kernel_forward_len2IfEvPKT_S2_PS0_iiii --------------------------
	.section	.nv.info._Z19kernel_forward_len2IfEvPKT_S2_PS0_iiii,"",@"SHT_CUDA_INFO"
	.sectionflags	@""
	.align	4


	//----- nvinfo : EIATTR_CUDA_API_VERSION
	.align		4
        /*0000*/ 	.byte	0x04, 0x37
        /*0002*/ 	.short	(.L_390 - .L_389)
.L_389:
        /*0004*/ 	.word	0x00000082


	//----- nvinfo : EIATTR_KPARAM_INFO
	.align		4
.L_390:
        /*0008*/ 	.byte	0x04, 0x17
        /*000a*/ 	.short	(.L_392 - .L_391)
.L_391:
        /*000c*/ 	.word	0x00000000
        /*0010*/ 	.short	0x0006
        /*0012*/ 	.short	0x0024
        /*0014*/ 	.byte	0x00, 0xf0, 0x11, 0x00


	//----- nvinfo : EIATTR_KPARAM_INFO
	.align		4
.L_392:
        /*0018*/ 	.byte	0x04, 0x17
        /*001a*/ 	.short	(.L_394 - .L_393)
.L_393:
        /*001c*/ 	.word	0x00000000
        /*0020*/ 	.short	0x0005
        /*0022*/ 	.short	0x0020
        /*0024*/ 	.byte	0x00, 0xf0, 0x11, 0x00


	//----- nvinfo : EIATTR_KPARAM_INFO
	.align		4
.L_394:
        /*0028*/ 	.byte	0x04, 0x17
        /*002a*/ 	.short	(.L_396 - .L_395)
.L_395:
        /*002c*/ 	.word	0x00000000
        /*0030*/ 	.short	0x0004
        /*0032*/ 	.short	0x001c
        /*0034*/ 	.byte	0x00, 0xf0, 0x11, 0x00


	//----- nvinfo : EIATTR_KPARAM_INFO
	.align		4
.L_396:
        /*0038*/ 	.byte	0x04, 0x17
        /*003a*/ 	.short	(.L_398 - .L_397)
.L_397:
        /*003c*/ 	.word	0x00000000
        /*0040*/ 	.short	0x0003
        /*0042*/ 	.short	0x0018
        /*0044*/ 	.byte	0x00, 0xf0, 0x11, 0x00


	//----- nvinfo : EIATTR_KPARAM_INFO
	.align		4
.L_398:
        /*0048*/ 	.byte	0x04, 0x17
        /*004a*/ 	.short	(.L_400 - .L_399)
.L_399:
        /*004c*/ 	.word	0x00000000
        /*0050*/ 	.short	0x0002
        /*0052*/ 	.short	0x0010
        /*0054*/ 	.byte	0x00, 0xf5, 0x21, 0x00


	//----- nvinfo : EIATTR_KPARAM_INFO
	.align		4
.L_400:
        /*0058*/ 	.byte	0x04, 0x17
        /*005a*/ 	.short	(.L_402 - .L_401)
.L_401:
        /*005c*/ 	.word	0x00000000
        /*0060*/ 	.short	0x0001
        /*0062*/ 	.short	0x0008
        /*0064*/ 	.byte	0x00, 0xf5, 0x21, 0x00


	//----- nvinfo : EIATTR_KPARAM_INFO
	.align		4
.L_402:
        /*0068*/ 	.byte	0x04, 0x17
        /*006a*/ 	.short	(.L_404 - .L_403)
.L_403:
        /*006c*/ 	.word	0x00000000
        /*0070*/ 	.short	0x0000
        /*0072*/ 	.short	0x0000
        /*0074*/ 	.byte	0x00, 0xf5, 0x21, 0x00


	//----- nvinfo : EIATTR_SPARSE_MMA_MASK
	.align		4
.L_404:
        /*0078*/ 	.byte	0x03, 0x50
        /*007a*/ 	.short	0x0000


	//----- nvinfo : EIATTR_MAXREG_COUNT
	.align		4
        /*007c*/ 	.byte	0x03, 0x1b
        /*007e*/ 	.short	0x00ff


	//----- nvinfo : EIATTR_NUM_BARRIERS
	.align		4
        /*0080*/ 	.byte	0x02, 0x4c
        /*0082*/ 	.byte	0x01
	.zero		1


	//----- nvinfo : EIATTR_MERCURY_ISA_VERSION
	.align		4
        /*0084*/ 	.byte	0x03, 0x5f
        /*0086*/ 	.short	0x0101


	//----- nvinfo : EIATTR_VRC_CTA_INIT_COUNT
	.align		4
        /*0088*/ 	.byte	0x02, 0x4a
	.zero		1
	.zero		1


	//----- nvinfo : EIATTR_EXIT_INSTR_OFFSETS
	.align		4
        /*008c*/ 	.byte	0x04, 0x1c
        /*008e*/ 	.short	(.L_406 - .L_405)


	//   ....[0]....
.L_405:
        /*0090*/ 	.word	0x00000050


	//   ....[1]....
        /*0094*/ 	.word	0x00000ec0


	//   ....[2]....
        /*0098*/ 	.word	0x00001950


	//----- nvinfo : EIATTR_CBANK_PARAM_SIZE
	.align		4
.L_406:
        /*009c*/ 	.byte	0x03, 0x19
        /*009e*/ 	.short	0x0028


	//----- nvinfo : EIATTR_PARAM_CBANK
	.align		4
        /*00a0*/ 	.byte	0x04, 0x0a
        /*00a2*/ 	.short	(.L_408 - .L_407)
	.align		4
.L_407:
        /*00a4*/ 	.word	index@(.nv.constant0._Z19kernel_forward_len2IfEvPKT_S2_PS0_iiii)
        /*00a8*/ 	.short	0x0380
        /*00aa*/ 	.short	0x0028


	//----- nvinfo : EIATTR_SW_WAR
	.align		4
.L_408:
        /*00ac*/ 	.byte	0x04, 0x36
        /*00ae*/ 	.short	(.L_410 - .L_409)
.L_409:
        /*00b0*/ 	.word	0x00000008
.L_410:


//--------------------- .nv.callgraph             --------------------------
	.section	.nv.callgraph,"",@"SHT_CUDA_CALLGRAPH"
	.align	4
	.sectionentsize	8
	.align		4
        /*0000*/ 	.word	0x00000000
	.align		4
        /*0004*/ 	.word	0xffffffff
	.align		4
        /*0008*/ 	.word	index@(_Z21kernel_backward_closeIfEvPKT_S2_PS0_S3_S3_S3_iiiiii)
	.align		4
        /*000c*/ 	.word	index@(vprintf)
	.align		4
        /*0010*/ 	.word	0x00000000
	.align		4
        /*0014*/ 	.word	0xfffffffe
	.align		4
        /*0018*/ 	.word	0x00000000
	.align		4
        /*001c*/ 	.word	0xfffffffd
	.align		4
        /*0020*/ 	.word	0x00000000
	.align		4
        /*0024*/ 	.word	0xfffffffc


//--------------------- .nv.constant4             --------------------------
	.section	.nv.constant4,"a",@progbits
	.align	8
	.align		8
.nv.constant4:
        /*0000*/ 	.dword	$str
	.align		8
        /*0008*/ 	.dword	vprintf


//--------------------- .text._Z27kernel_forward_close_argmaxIfEvPKT_S2_PS0_S3_iiiiii --------------------------
	.section	.text._Z27kernel_forward_close_argmaxIfEvPKT_S2_PS0_S3_iiiiii,"ax",@progbits
	.align	128
        .global         _Z27kernel_forward_close_argmaxIfEvPKT_S2_PS0_S3_iiiiii
        .type           _Z27kernel_forward_close_argmaxIfEvPKT_S2_PS0_S3_iiiiii,@function
        .size           _Z27kernel_forward_close_argmaxIfEvPKT_S2_PS0_S3_iiiiii,(.L_x_344 - _Z27kernel_forward_close_argmaxIfEvPKT_S2_PS0_S3_iiiiii)
        .other          _Z27kernel_forward_close_argmaxIfEvPKT_S2_PS0_S3_iiiiii,@"STO_CUDA_ENTRY STV_DEFAULT"
_Z27kernel_forward_close_argmaxIfEvPKT_S2_PS0_S3_iiiiii:
.text._Z27kernel_forward_close_argmaxIfEvPKT_S2_PS0_S3_iiiiii:
[----:B------:R-:W-:Y:S08]  /*0000*/  LDC R1, c[0x0][0x37c] ;  /* 0x0000df00ff017b82 */ /* 0x000ff00000000800 */
[----:B------:R-:W0:Y:S01]  /*0010*/  S2UR UR5, SR_CTAID.Y ;  /* 0x00000000000579c3 */ /* 0x000e220000002600 */
[----:B------:R-:W0:Y:S01]  /*0020*/  LDCU.64 UR14, c[0x0][0x3a8] ;  /* 0x00007500ff0e77ac */ /* 0x000e220008000a00 */
[----:B------:R-:W1:Y:S01]  /*0030*/  LDCU UR16, c[0x0][0x3a4] ;  /* 0x00007480ff1077ac */ /* 0x000e620008000800 */
[----:B0-----:R-:W-:-:S04]  /*0040*/  UIADD3 UR4, UPT, UPT, UR5, UR14, URZ ;  /* 0x0000000e05047290 */ /* 0x001fc8000fffe0ff */
[----:B-1----:R-:W-:-:S06]  /*0050*/  UISETP.GE.AND UP0, UPT, UR4, UR16, UPT ;  /* 0x000000100400728c */ /* 0x002fcc000bf06270 */
[----:B------:R-:W-:-:S13]  /*0060*/  PLOP3.LUT P0, PT, PT, PT, UP0, 0x80, 0x8 ;  /* 0x000000000008781c */ /* 0x000fda0003f0f008 */
[----:B------:R-:W-:Y:S05]  /*0070*/  @P0 EXIT ;  /* 0x000000000000094d */ /* 0x000fea0003800000 */
[----:B------:R-:W0:Y:S01]  /*0080*/  S2UR UR9, SR_CTAID.X ;  /* 0x00000000000979c3 */ /* 0x000e220000002500 */
[----:B------:R-:W1:Y:S01]  /*0090*/  LDCU UR13, c[0x0][0x3b0] ;  /* 0x00007600ff0d77ac */ /* 0x000e620008000800 */
[----:B------:R-:W2:Y:S01]  /*00a0*/  S2R R16, SR_TID.X ;  /* 0x0000000000107919 */ /* 0x000ea20000002100 */
[----:B------:R-:W-:Y:S01]  /*00b0*/  IMAD.MOV.U32 R15, RZ, RZ, -0x40800000 ;  /* 0xbf800000ff0f7424 */ /* 0x000fe200078e00ff */
[----:B------:R-:W3:Y:S01]  /*00c0*/  LDCU UR14, c[0x0][0x3b4] ;  /* 0x00007680ff0e77ac */ /* 0x000ee20008000800 */
[----:B------:R-:W-:-:S03]  /*00d0*/  IMAD.MOV.U32 R14, RZ, RZ, -0x800000 ;  /* 0xff800000ff0e7424 */ /* 0x000fc600078e00ff */
[----:B------:R-:W4:Y:S01]  /*00e0*/  S2UR UR7, SR_CTAID.Z ;  /* 0x00000000000779c3 */ /* 0x000f220000002700 */
[----:B------:R-:W5:Y:S01]  /*00f0*/  LDCU.64 UR18, c[0x0][0x380] ;  /* 0x00007000ff1277ac */ /* 0x000f620008000a00 */
[----:B------:R-:W-:Y:S02]  /*0100*/  UIADD3 UR10, UPT, UPT, UR5, 0x1, URZ ;  /* 0x00000001050a7890 */ /* 0x000fe4000fffe0ff */
[----:B-1----:R-:W-:-:S04]  /*0110*/  UIADD3 UR20, UPT, UPT, UR13, UR15, URZ ;  /* 0x0000000f0d147290 */ /* 0x002fc8000fffe0ff */
[----:B---3--:R-:W-:Y:S02]  /*0120*/  UIMAD UR8, UR14, UR20, URZ ;  /* 0x000000140e0872a4 */ /* 0x008fe4000f8e02ff */
[----:B0-----:R-:W-:-:S04]  /*0130*/  UIMAD UR6, UR9, UR15, URZ ;  /* 0x0000000f090672a4 */ /* 0x001fc8000f8e02ff */
[----:B------:R-:W-:Y:S02]  /*0140*/  UIMAD UR6, UR6, UR8, URZ ;  /* 0x00000008060672a4 */ /* 0x000fe4000f8e02ff */
[----:B----4-:R-:W-:-:S04]  /*0150*/  UIMAD UR7, UR7, UR8, URZ ;  /* 0x00000008070772a4 */ /* 0x010fc8000f8e02ff */
[----:B------:R-:W-:Y:S02]  /*0160*/  USHF.R.S32.HI UR8, URZ, 0x1f, UR7 ;  /* 0x0000001fff087899 */ /* 0x000fe40008011407 */
[----:B------:R-:W-:-:S04]  /*0170*/  UIADD3 UR7, UP0, UPT, UR6, UR7, URZ ;  /* 0x0000000706077290 */ /* 0x000fc8000ff1e0ff */
[----:B------:R-:W-:Y:S02]  /*0180*/  ULEA.HI.X.SX32 UR8, UR6, UR8, 0x1, UP0 ;  /* 0x0000000806087291 */ /* 0x000fe400080f0eff */
[----:B-----5:R-:W-:Y:S02]  /*0190*/  ULEA UR11, UP0, UR7, UR18, 0x2 ;  /* 0x00000012070b7291 */ /* 0x020fe4000f8010ff */
[----:B------:R-:W-:Y:S02]  /*01a0*/  UIADD3 UR6, UPT, UPT, UR4, -0x1, URZ ;  /* 0xffffffff04067890 */ /* 0x000fe4000fffe0ff */
[----:B------:R-:W-:Y:S02]  /*01b0*/  ULEA.HI.X UR12, UR7, UR19, UR8, 0x2, UP0 ;  /* 0x00000013070c7291 */ /* 0x000fe400080f1408 */
[----:B------:R-:W-:Y:S01]  /*01c0*/  UISETP.GE.AND UP0, UPT, UR10, UR6, UPT ;  /* 0x000000060a00728c */ /* 0x000fe2000bf06270 */
[----:B------:R-:W-:Y:S01]  /*01d0*/  IMAD.U32 R2, RZ, RZ, UR11 ;  /* 0x0000000bff027e24 */ /* 0x000fe2000f8e00ff */
[----:B------:R-:W-:-:S02]  /*01e0*/  UIMAD UR4, UR9, UR16, URZ ;  /* 0x00000010090472a4 */ /* 0x000fc4000f8e02ff */
[----:B------:R-:W-:Y:S01]  /*01f0*/  IMAD.U32 R3, RZ, RZ, UR12 ;  /* 0x0000000cff037e24 */ /* 0x000fe2000f8e00ff */
[----:B------:R-:W0:Y:S01]  /*0200*/  LDCU.64 UR18, c[0x0][0x358] ;  /* 0x00006b00ff1277ac */ /* 0x000e220008000a00 */
[----:B------:R-:W-:Y:S02]  /*0210*/  UIMAD UR8, UR4, UR16, URZ ;  /* 0x00000010040872a4 */ /* 0x000fe4000f8e02ff */
[----:B------:R-:W-:Y:S02]  /*0220*/  UIADD3 UR7, UPT, UPT, UR4, -UR9, URZ ;  /* 0x8000000904077290 */ /* 0x000fe4000fffe0ff */
[----:B------:R-:W-:Y:S01]  /*0230*/  UIMAD UR21, UR8, UR15, URZ ;  /* 0x0000000f081572a4 */ /* 0x000fe2000f8e02ff */
[----:B--2---:R-:W-:Y:S11]  /*0240*/  BRA.U UP0, `(.L_x_0) ;  /* 0x0000001900fc7547 */ /* 0x004ff6000b800000 */
[----:B------:R-:W-:Y:S01]  /*0250*/  UIMAD UR4, UR16, UR16, URZ ;  /* 0x00000010100472a4 */ /* 0x000fe2000f8e02ff */
[----:B------:R-:W-:Y:S01]  /*0260*/  IMAD R21, R16, UR20, RZ ;  /* 0x0000001410157c24 */ /* 0x000fe2000f8e02ff */
[----:B------:R-:W-:Y:S01]  /*0270*/  ULOP3.LUT UR22, UR15, 0x7, URZ, 0xc0, !UPT ;  /* 0x000000070f167892 */ /* 0x000fe2000f8ec0ff */
[----:B------:R-:W-:Y:S01]  /*0280*/  IMAD.MOV.U32 R14, RZ, RZ, -0x800000 ;  /* 0xff800000ff0e7424 */ /* 0x000fe200078e00ff */
[----:B------:R-:W-:Y:S01]  /*0290*/  UIMAD UR4, UR8, UR4, URZ ;  /* 0x00000004080472a4 */ /* 0x000fe2000f8e02ff */
[----:B------:R-:W-:Y:S01]  /*02a0*/  IMAD.MOV.U32 R15, RZ, RZ, -0x40800000 ;  /* 0xbf800000ff0f7424 */ /* 0x000fe200078e00ff */
[----:B------:R-:W-:Y:S02]  /*02b0*/  ULOP3.LUT UR6, UR15, 0x7ffffff8, URZ, 0xc0, !UPT ;  /* 0x7ffffff80f067892 */ /* 0x000fe4000f8ec0ff */
[----:B------:R-:W-:Y:S02]  /*02c0*/  UIMAD UR9, UR4, UR14, URZ ;  /* 0x0000000e040972a4 */ /* 0x000fe4000f8e02ff */
[----:B------:R-:W-:Y:S01]  /*02d0*/  UIMAD UR7, UR7, UR13, URZ ;  /* 0x0000000d070772a4 */ /* 0x000fe2000f8e02ff */
[----:B------:R-:W-:Y:S01]  /*02e0*/  UMOV UR4, UR10 ;  /* 0x0000000a00047c82 */ /* 0x000fe20008000000 */
[----:B------:R-:W-:-:S02]  /*02f0*/  ULOP3.LUT UR23, UR13, 0x7, URZ, 0xc0, !UPT ;  /* 0x000000070d177892 */ /* 0x000fc4000f8ec0ff */
[----:B------:R-:W-:Y:S01]  /*0300*/  ULOP3.LUT UR8, UR13, 0x7ffffff8, URZ, 0xc0, !UPT ;  /* 0x7ffffff80d087892 */ /* 0x000fe2000f8ec0ff */
[----:B------:R-:W-:-:S11]  /*0310*/  UMOV UR10, UR5 ;  /* 0x00000005000a7c82 */ /* 0x000fd60008000000 */
.L_x_19:
[----:B-1----:R-:W1:Y:S01]  /*0320*/  LDCU UR12, c[0x0][0x3a8] ;  /* 0x00007500ff0c77ac */ /* 0x002e620008000800 */
[----:B------:R-:W-:Y:S02]  /*0330*/  UIADD3 UR11, UPT, UPT, UR10, 0x2, URZ ;  /* 0x000000020a0b7890 */ /* 0x000fe4000fffe0ff */
[----:B------:R-:W-:Y:S01]  /*0340*/  UMOV UR13, UR10 ;  /* 0x0000000a000d7c82 */ /* 0x000fe20008000000 */
[----:B------:R-:W-:Y:S01]  /*0350*/  UMOV UR10, UR4 ;  /* 0x00000004000a7c82 */ /* 0x000fe20008000000 */
[----:B-1----:R-:W-:-:S04]  /*0360*/  UIADD3 UR12, UPT, UPT, UR5, UR12, URZ ;  /* 0x0000000c050c7290 */ /* 0x002fc8000fffe0ff */
[----:B------:R-:W-:-:S09]  /*0370*/  UISETP.GE.AND UP0, UPT, UR11, UR12, UPT ;  /* 0x0000000c0b00728c */ /* 0x000fd2000bf06270 */
[----:B0-----:R-:W-:Y:S05]  /*0380*/  BRA.U UP0, `(.L_x_1) ;  /* 0x0000001900947547 */ /* 0x001fea000b800000 */
[----:B------:R-:W1:Y:S01]  /*0390*/  LDC R13, c[0x0][0x3b4] ;  /* 0x0000ed00ff0d7b82 */ /* 0x000e620000000800 */
[----:B------:R-:W1:Y:S01]  /*03a0*/  LDCU UR24, c[0x0][0x3a4] ;  /* 0x00007480ff1877ac */ /* 0x000e620008000800 */
[----:B------:R-:W-:-:S06]  /*03b0*/  ULOP3.LUT UR4, URZ, UR13, URZ, 0x33, !UPT ;  /* 0x0000000dff047292 */ /* 0x000fcc000f8e33ff */
[----:B------:R-:W2:Y:S01]  /*03c0*/  LDC R5, c[0x0][0x3b4] ;  /* 0x0000ed00ff057b82 */ /* 0x000ea20000000800 */
[----:B------:R-:W-:Y:S01]  /*03d0*/  UMOV UR13, UR11 ;  /* 0x0000000b000d7c82 */ /* 0x000fe20008000000 */
[----:B-1----:R-:W-:-:S04]  /*03e0*/  IMAD R13, R13, UR24, RZ ;  /* 0x000000180d0d7c24 */ /* 0x002fc8000f8e02ff */
[----:B------:R-:W-:Y:S02]  /*03f0*/  IMAD R12, R13, UR4, RZ ;  /* 0x000000040d0c7c24 */ /* 0x000fe4000f8e02ff */
[----:B--2---:R-:W-:-:S04]  /*0400*/  IMAD R5, R5, UR11, R16 ;  /* 0x0000000b05057c24 */ /* 0x004fc8000f8e0210 */
[----:B------:R-:W-:-:S04]  /*0410*/  IMAD.IADD R0, R12, 0x1, -R5 ;  /* 0x000000010c007824 */ /* 0x000fc800078e0a05 */
[----:B------:R-:W-:-:S07]  /*0420*/  IMAD R0, R0, UR20, RZ ;  /* 0x0000001400007c24 */ /* 0x000fce000f8e02ff */
.L_x_18:
[----:B-1----:R-:W1:Y:S01]  /*0430*/  LDCU UR16, c[0x0][0x3a4] ;  /* 0x00007480ff1077ac */ /* 0x002e620008000800 */
[----:B------:R-:W2:Y:S01]  /*0440*/  LDC R7, c[0x0][0x3b4] ;  /* 0x0000ed00ff077b82 */ /* 0x000ea20000000800 */
[----:B------:R-:W-:Y:S01]  /*0450*/  IMAD.U32 R8, RZ, RZ, UR9 ;  /* 0x00000009ff087e24 */ /* 0x000fe2000f8e00ff */
[----:B------:R-:W-:Y:S02]  /*0460*/  UIMAD UR14, UR24, UR24, URZ ;  /* 0x00000018180e72a4 */ /* 0x000fe4000f8e02ff */
[----:B-1----:R-:W-:-:S04]  /*0470*/  UIMAD UR4, UR5, UR16, UR10 ;  /* 0x00000010050472a4 */ /* 0x002fc8000f8e020a */
[----:B------:R-:W-:-:S05]  /*0480*/  UIMAD UR4, UR14, UR4, UR12 ;  /* 0x000000040e0472a4 */ /* 0x000fca000f8e020c */
[----:B------:R-:W1:Y:S01]  /*0490*/  LDCU.64 UR14, c[0x0][0x398] ;  /* 0x00007300ff0e77ac */ /* 0x000e620008000a00 */
[----:B--2---:R-:W-:-:S04]  /*04a0*/  IMAD R4, R7, UR4, R16 ;  /* 0x0000000407047c24 */ /* 0x004fc8000f8e0210 */
[----:B------:R-:W-:-:S05]  /*04b0*/  IMAD R4, R13, UR13, R4 ;  /* 0x0000000d0d047c24 */ /* 0x000fca000f8e0204 */
[----:B0-----:R-:W-:Y:S02]  /*04c0*/  SHF.R.S32.HI R5, RZ, 0x1f, R4 ;  /* 0x0000001fff057819 */ /* 0x001fe40000011404 */
[----:B------:R-:W-:-:S04]  /*04d0*/  IADD3 R6, P0, PT, R4, UR9, RZ ;  /* 0x0000000904067c10 */ /* 0x000fc8000ff1e0ff */
[----:B------:R-:W-:Y:S02]  /*04e0*/  LEA.HI.X.SX32 R5, R8, R5, 0x1, P0 ;  /* 0x0000000508057211 */ /* 0x000fe400000f0eff */
[----:B-1----:R-:W-:-:S04]  /*04f0*/  LEA R4, P0, R6, UR14, 0x2 ;  /* 0x0000000e06047c11 */ /* 0x002fc8000f8010ff */
[----:B------:R-:W-:-:S06]  /*0500*/  LEA.HI.X R5, R6, UR15, R5, 0x2, P0 ;  /* 0x0000000f06057c11 */ /* 0x000fcc00080f1405 */
[----:B0-----:R-:W2:Y:S01]  /*0510*/  LDG.E.CONSTANT R5, desc[UR18][R4.64] ;  /* 0x0000001204057981 */ /* 0x001ea2000c1e9900 */
[----:B------:R-:W0:Y:S01]  /*0520*/  S2UR UR17, SR_CgaCtaId ;  /* 0x00000000001179c3 */ /* 0x000e220000008800 */
[----:B------:R-:W-:Y:S01]  /*0530*/  UMOV UR14, 0x400 ;  /* 0x00000400000e7882 */ /* 0x000fe20000000000 */
[----:B------:R-:W-:Y:S02]  /*0540*/  UISETP.NE.AND UP0, UPT, UR13, UR11, UPT ;  /* 0x0000000b0d00728c */ /* 0x000fe4000bf05270 */
[----:B------:R-:W-:-:S04]  /*0550*/  UIADD3 UR4, UPT, UPT, UR14, 0x640, URZ ;  /* 0x000006400e047890 */ /* 0x000fc8000fffe0ff */
[----:B0-----:R-:W-:-:S06]  /*0560*/  ULEA UR4, UR17, UR4, 0x18 ;  /* 0x0000000411047291 */ /* 0x001fcc000f8ec0ff */
[----:B------:R-:W-:-:S05]  /*0570*/  LEA R20, R16, UR4, 0x2 ;  /* 0x0000000410147c11 */ /* 0x000fca000f8e10ff */
[----:B--2---:R0:W-:Y:S01]  /*0580*/  STS [R20], R5 ;  /* 0x0000000514007388 */ /* 0x0041e20000000800 */
[----:B------:R-:W-:Y:S06]  /*0590*/  BAR.SYNC.DEFER_BLOCKING 0x0 ;  /* 0x0000000000007b1d */ /* 0x000fec0000010000 */
[----:B------:R-:W-:Y:S05]  /*05a0*/  BRA.U !UP0, `(.L_x_2) ;  /* 0x0000000908f47547 */ /* 0x000fea000b800000 */
[----:B------:R-:W1:Y:S01]  /*05b0*/  LDC R17, c[0x0][0x3ac] ;  /* 0x0000eb00ff117b82 */ /* 0x000e620000000800 */
[----:B------:R-:W2:Y:S01]  /*05c0*/  LDCU.64 UR26, c[0x0][0x390] ;  /* 0x00007200ff1a77ac */ /* 0x000ea20008000a00 */
[----:B------:R-:W-:Y:S01]  /*05d0*/  BSSY.RECONVERGENT B0, `(.L_x_3) ;  /* 0x0000016000007945 */ /* 0x000fe20003800200 */
[----:B-1----:R-:W-:-:S13]  /*05e0*/  ISETP.GE.AND P0, PT, R16, R17, PT ;  /* 0x000000111000720c */ /* 0x002fda0003f06270 */
[----:B--2---:R-:W-:Y:S05]  /*05f0*/  @P0 BRA `(.L_x_4) ;  /* 0x00000000004c0947 */ /* 0x004fea0003800000 */
[----:B------:R-:W-:Y:S01]  /*0600*/  UIADD3 UR4, UPT, UPT, UR14, 0x960, URZ ;  /* 0x000009600e047890 */ /* 0x000fe2000fffe0ff */
[----:B------:R-:W-:Y:S01]  /*0610*/  IMAD.MOV.U32 R10, RZ, RZ, R16 ;  /* 0x000000ffff0a7224 */ /* 0x000fe200078e0010 */
[----:B------:R-:W-:Y:S02]  /*0620*/  UIMAD UR15, UR10, UR16, UR13 ;  /* 0x000000100a0f72a4 */ /* 0x000fe4000f8e020d */
[----:B------:R-:W-:-:S04]  /*0630*/  ULEA UR4, UR17, UR4, 0x18 ;  /* 0x0000000411047291 */ /* 0x000fc8000f8ec0ff */
[----:B------:R-:W-:Y:S02]  /*0640*/  IMAD R8, R17, UR15, R16 ;  /* 0x0000000f11087c24 */ /* 0x000fe4000f8e0210 */
[----:B------:R-:W-:-:S07]  /*0650*/  LEA R6, R16, UR4, 0x2 ;  /* 0x0000000410067c11 */ /* 0x000fce000f8e10ff */
.L_x_5:
[----:B------:R-:W-:Y:S02]  /*0660*/  SHF.R.S32.HI R4, RZ, 0x1f, R8 ;  /* 0x0000001fff047819 */ /* 0x000fe40000011408 */
[----:B0-----:R-:W-:Y:S02]  /*0670*/  IADD3 R5, P0, PT, R8, UR21, RZ ;  /* 0x0000001508057c10 */ /* 0x001fe4000ff1e0ff */
[----:B------:R-:W-:-:S04]  /*0680*/  MOV R9, UR21 ;  /* 0x0000001500097c02 */ /* 0x000fc80008000f00 */
[----:B------:R-:W-:Y:S02]  /*0690*/  LEA.HI.X.SX32 R18, R9, R4, 0x1, P0 ;  /* 0x0000000409127211 */ /* 0x000fe400000f0eff */
[----:B------:R-:W-:-:S04]  /*06a0*/  LEA R4, P0, R5, UR26, 0x2 ;  /* 0x0000001a05047c11 */ /* 0x000fc8000f8010ff */
[----:B------:R-:W-:-:S06]  /*06b0*/  LEA.HI.X R5, R5, UR27, R18, 0x2, P0 ;  /* 0x0000001b05057c11 */ /* 0x000fcc00080f1412 */
[----:B------:R-:W2:Y:S01]  /*06c0*/  LDG.E R5, desc[UR18][R4.64] ;  /* 0x0000001204057981 */ /* 0x000ea2000c1e1900 */
[--C-:B------:R-:W-:Y:S02]  /*06d0*/  IMAD.IADD R10, R10, 0x1, R7.reuse ;  /* 0x000000010a0a7824 */ /* 0x100fe400078e0207 */
[----:B------:R-:W-:-:S03]  /*06e0*/  IMAD.IADD R8, R8, 0x1, R7 ;  /* 0x0000000108087824 */ /* 0x000fc600078e0207 */
[----:B------:R-:W-:Y:S01]  /*06f0*/  ISETP.GE.AND P0, PT, R10, R17, PT ;  /* 0x000000110a00720c */ /* 0x000fe20003f06270 */
[----:B--2---:R0:W-:Y:S02]  /*0700*/  STS [R6], R5 ;  /* 0x0000000506007388 */ /* 0x0041e40000000800 */
[----:B0-----:R-:W-:-:S10]  /*0710*/  IMAD R6, R7, 0x4, R6 ;  /* 0x0000000407067824 */ /* 0x001fd400078e0206 */
[----:B------:R-:W-:Y:S05]  /*0720*/  @!P0 BRA `(.L_x_5) ;  /* 0xfffffffc00cc8947 */ /* 0x000fea000383ffff */
.L_x_4:
[----:B------:R-:W-:Y:S05]  /*0730*/  BSYNC.RECONVERGENT B0 ;  /* 0x0000000000007941 */ /* 0x000fea0003800200 */
.L_x_3:
[----:B------:R-:W-:Y:S01]  /*0740*/  BAR.SYNC.DEFER_BLOCKING 0x0 ;  /* 0x0000000000007b1d */ /* 0x000fe20000010000 */
[----:B------:R-:W-:-:S13]  /*0750*/  ISETP.GE.AND P0, PT, R17, 0x1, PT ;  /* 0x000000011100780c */ /* 0x000fda0003f06270 */
[----:B------:R-:W-:Y:S05]  /*0760*/  @!P0 BRA `(.L_x_6) ;  /* 0x0000001400848947 */ /* 0x000fea0003800000 */
[----:B0-----:R-:W0:Y:S01]  /*0770*/  LDS R20, [R20] ;  /* 0x0000000014147984 */ /* 0x001e220000000800 */
[----:B------:R-:W-:Y:S01]  /*0780*/  ISETP.GE.U32.AND P0, PT, R17, 0x8, PT ;  /* 0x000000081100780c */ /* 0x000fe20003f06070 */
[----:B------:R-:W-:Y:S01]  /*0790*/  IMAD R7, R7, UR13, R16 ;  /* 0x0000000d07077c24 */ /* 0x000fe2000f8e0210 */
[----:B------:R-:W-:-:S03]  /*07a0*/  UMOV UR4, URZ ;  /* 0x000000ff00047c82 */ /* 0x000fc60008000000 */
[----:B------:R-:W-:-:S04]  /*07b0*/  IMAD.IADD R7, R12, 0x1, -R7 ;  /* 0x000000010c077824 */ /* 0x000fc800078e0a07 */
[----:B------:R-:W-:-:S04]  /*07c0*/  IMAD R22, R7, UR20, RZ ;  /* 0x0000001407167c24 */ /* 0x000fc8000f8e02ff */
[----:B------:R-:W-:Y:S05]  /*07d0*/  @!P0 BRA `(.L_x_7) ;  /* 0x0000000400148947 */ /* 0x000fea0003800000 */
[----:B------:R-:W-:-:S04]  /*07e0*/  UIADD3 UR4, UPT, UPT, UR14, 0x960, URZ ;  /* 0x000009600e047890 */ /* 0x000fc8000fffe0ff */
[----:B------:R-:W-:-:S03]  /*07f0*/  ULEA UR15, UR17, UR4, 0x18 ;  /* 0x00000004110f7291 */ /* 0x000fc6000f8ec0ff */
[----:B------:R-:W-:-:S09]  /*0800*/  UMOV UR4, URZ ;  /* 0x000000ff00047c82 */ /* 0x000fd20008000000 */
.L_x_8:
[----:B------:R-:W-:-:S04]  /*0810*/  VIADD R19, R21, UR4 ;  /* 0x0000000415137c36 */ /* 0x000fc80008000000 */
[----:B------:R-:W-:-:S05]  /*0820*/  IMAD.WIDE R18, R19, 0x4, R2 ;  /* 0x0000000413127825 */ /* 0x000fca00078e0202 */
[----:B------:R-:W2:Y:S04]  /*0830*/  LDG.E.CONSTANT R9, desc[UR18][R18.64] ;  /* 0x0000001212097981 */ /* 0x000ea8000c1e9900 */
[----:B------:R-:W3:Y:S04]  /*0840*/  LDG.E.CONSTANT R11, desc[UR18][R18.64+0x4] ;  /* 0x00000412120b7981 */ /* 0x000ee8000c1e9900 */
[----:B------:R-:W4:Y:S04]  /*0850*/  LDG.E.CONSTANT R25, desc[UR18][R18.64+0x8] ;  /* 0x0000081212197981 */ /* 0x000f28000c1e9900 */
[----:B------:R-:W5:Y:S04]  /*0860*/  LDG.E.CONSTANT R26, desc[UR18][R18.64+0xc] ;  /* 0x00000c12121a7981 */ /* 0x000f68000c1e9900 */
[----:B------:R-:W5:Y:S04]  /*0870*/  LDG.E.CONSTANT R27, desc[UR18][R18.64+0x10] ;  /* 0x00001012121b7981 */ /* 0x000f68000c1e9900 */
[----:B------:R-:W5:Y:S04]  /*0880*/  LDG.E.CONSTANT R24, desc[UR18][R18.64+0x14] ;  /* 0x0000141212187981 */ /* 0x000f68000c1e9900 */
[----:B------:R-:W5:Y:S04]  /*0890*/  LDG.E.CONSTANT R23, desc[UR18][R18.64+0x18] ;  /* 0x0000181212177981 */ /* 0x000f68000c1e9900 */
[----:B------:R-:W5:Y:S01]  /*08a0*/  LDG.E.CONSTANT R28, desc[UR18][R18.64+0x1c] ;  /* 0x00001c12121c7981 */ /* 0x000f62000c1e9900 */
[----:B------:R-:W-:-:S09]  /*08b0*/  ULEA UR16, UR4, UR15, 0x2 ;  /* 0x0000000f04107291 */ /* 0x000fd2000f8e10ff */
[----:B------:R-:W0:Y:S02]  /*08c0*/  LDS.128 R4, [UR16] ;  /* 0x00000010ff047984 */ /* 0x000e240008000c00 */
[C---:B0-----:R-:W-:Y:S01]  /*08d0*/  FADD R4, R20.reuse, R4 ;  /* 0x0000000414047221 */ /* 0x041fe20000000000 */
[C---:B------:R-:W-:Y:S01]  /*08e0*/  FADD R8, R20.reuse, R5 ;  /* 0x0000000514087221 */ /* 0x040fe20000000000 */
[C---:B------:R-:W-:Y:S01]  /*08f0*/  FADD R6, R20.reuse, R6 ;  /* 0x0000000614067221 */ /* 0x040fe20000000000 */
[----:B------:R-:W-:Y:S01]  /*0900*/  FADD R7, R20, R7 ;  /* 0x0000000714077221 */ /* 0x000fe20000000000 */
[----:B--2---:R-:W-:Y:S01]  /*0910*/  FADD R5, R4, R9 ;  /* 0x0000000904057221 */ /* 0x004fe20000000000 */
[----:B---3--:R-:W-:-:S04]  /*0920*/  FADD R4, R8, R11 ;  /* 0x0000000b08047221 */ /* 0x008fc80000000000 */
[CC--:B------:R-:W-:Y:S01]  /*0930*/  FSETP.GT.AND P3, PT, R5.reuse, R14.reuse, PT ;  /* 0x0000000e0500720b */ /* 0x0c0fe20003f64000 */
[----:B------:R-:W0:Y:S01]  /*0940*/  LDS.128 R8, [UR16+0x10] ;  /* 0x00001010ff087984 */ /* 0x000e220008000c00 */
[----:B------:R-:W-:Y:S01]  /*0950*/  ULOP3.LUT UR16, URZ, UR4, URZ, 0x33, !UPT ;  /* 0x00000004ff107292 */ /* 0x000fe2000f8e33ff */
[----:B----4-:R-:W-:Y:S01]  /*0960*/  FADD R25, R6, R25 ;  /* 0x0000001906197221 */ /* 0x010fe20000000000 */
[----:B------:R-:W-:Y:S01]  /*0970*/  FSEL R5, R5, R14, P3 ;  /* 0x0000000e05057208 */ /* 0x000fe20001800000 */
[----:B-----5:R-:W-:-:S03]  /*0980*/  FADD R7, R7, R26 ;  /* 0x0000001a07077221 */ /* 0x020fc60000000000 */
[----:B------:R-:W-:-:S04]  /*0990*/  FSETP.GT.AND P4, PT, R4, R5, PT ;  /* 0x000000050400720b */ /* 0x000fc80003f84000 */
[----:B------:R-:W-:Y:S01]  /*09a0*/  FSEL R4, R4, R5, P4 ;  /* 0x0000000504047208 */ /* 0x000fe20002000000 */
[----:B------:R-:W-:-:S03]  /*09b0*/  VIADD R5, R22, UR16 ;  /* 0x0000001016057c36 */ /* 0x000fc60008000000 */
[----:B------:R-:W-:-:S04]  /*09c0*/  FSETP.GT.AND P0, PT, R25, R4, PT ;  /* 0x000000041900720b */ /* 0x000fc80003f04000 */
[----:B------:R-:W-:-:S04]  /*09d0*/  FSEL R4, R25, R4, P0 ;  /* 0x0000000419047208 */ /* 0x000fc80000000000 */
[----:B------:R-:W-:-:S04]  /*09e0*/  FSETP.GT.AND P1, PT, R7, R4, PT ;  /* 0x000000040700720b */ /* 0x000fc80003f24000 */
[----:B------:R-:W-:Y:S01]  /*09f0*/  FSEL R7, R7, R4, P1 ;  /* 0x0000000407077208 */ /* 0x000fe20000800000 */
[----:B------:R-:W-:Y:S01]  /*0a00*/  VIADD R4, R22, -UR4 ;  /* 0x8000000416047c36 */ /* 0x000fe20008000000 */
[----:B------:R-:W-:-:S03]  /*0a10*/  UIADD3 UR4, UPT, UPT, UR4, 0x8, URZ ;  /* 0x0000000804047890 */ /* 0x000fc6000fffe0ff */
[C---:B------:R-:W-:Y:S01]  /*0a20*/  VIADD R6, R4.reuse, 0xfffffffa ;  /* 0xfffffffa04067836 */ /* 0x040fe20000000000 */
[----:B------:R-:W-:Y:S01]  /*0a30*/  @P3 I2FP.F32.S32 R15, R4 ;  /* 0x00000004000f3245 */ /* 0x000fe20000201400 */
[----:B------:R-:W-:Y:S01]  /*0a40*/  UISETP.NE.AND UP0, UPT, UR4, UR6, UPT ;  /* 0x000000060400728c */ /* 0x000fe2000bf05270 */
[----:B------:R-:W-:Y:S01]  /*0a50*/  @P4 I2FP.F32.S32 R15, R5 ;  /* 0x00000005000f4245 */ /* 0x000fe20000201400 */
[----:B------:R-:W-:Y:S02]  /*0a60*/  VIADD R5, R4, 0xfffffffe ;  /* 0xfffffffe04057836 */ /* 0x000fe40000000000 */
[C---:B0-----:R-:W-:Y:S01]  /*0a70*/  FADD R8, R20.reuse, R8 ;  /* 0x0000000814087221 */ /* 0x041fe20000000000 */
[C---:B------:R-:W-:Y:S01]  /*0a80*/  FADD R9, R20.reuse, R9 ;  /* 0x0000000914097221 */ /* 0x040fe20000000000 */
[----:B------:R-:W-:Y:S01]  /*0a90*/  FADD R10, R20, R10 ;  /* 0x0000000a140a7221 */ /* 0x000fe20000000000 */
[----:B------:R-:W-:Y:S01]  /*0aa0*/  @P0 I2FP.F32.S32 R15, R5 ;  /* 0x00000005000f0245 */ /* 0x000fe20000201400 */
[----:B------:R-:W-:Y:S01]  /*0ab0*/  FADD R8, R8, R27 ;  /* 0x0000001b08087221 */ /* 0x000fe20000000000 */
[----:B------:R-:W-:Y:S01]  /*0ac0*/  FADD R24, R9, R24 ;  /* 0x0000001809187221 */ /* 0x000fe20000000000 */
[----:B------:R-:W-:Y:S01]  /*0ad0*/  FADD R10, R10, R23 ;  /* 0x000000170a0a7221 */ /* 0x000fe20000000000 */
[----:B------:R-:W-:Y:S01]  /*0ae0*/  FADD R11, R20, R11 ;  /* 0x0000000b140b7221 */ /* 0x000fe20000000000 */
[----:B------:R-:W-:-:S02]  /*0af0*/  IADD3 R5, PT, PT, R4, -0x3, RZ ;  /* 0xfffffffd04057810 */ /* 0x000fc40007ffe0ff */
[----:B------:R-:W-:Y:S01]  /*0b00*/  FSETP.GT.AND P2, PT, R8, R7, PT ;  /* 0x000000070800720b */ /* 0x000fe20003f44000 */
[----:B------:R-:W-:Y:S01]  /*0b10*/  FADD R28, R11, R28 ;  /* 0x0000001c0b1c7221 */ /* 0x000fe20000000000 */
[----:B------:R-:W-:Y:S01]  /*0b20*/  @P1 I2FP.F32.S32 R15, R5 ;  /* 0x00000005000f1245 */ /* 0x000fe20000201400 */
[----:B------:R-:W-:Y:S01]  /*0b30*/  VIADD R5, R4, 0xfffffffc ;  /* 0xfffffffc04057836 */ /* 0x000fe20000000000 */
[----:B------:R-:W-:-:S04]  /*0b40*/  FSEL R7, R8, R7, P2 ;  /* 0x0000000708077208 */ /* 0x000fc80001000000 */
[----:B------:R-:W-:-:S04]  /*0b50*/  FSETP.GT.AND P3, PT, R24, R7, PT ;  /* 0x000000071800720b */ /* 0x000fc80003f64000 */
[----:B------:R-:W-:Y:S02]  /*0b60*/  FSEL R7, R24, R7, P3 ;  /* 0x0000000718077208 */ /* 0x000fe40001800000 */
[----:B------:R-:W-:Y:S01]  /*0b70*/  @P2 I2FP.F32.S32 R15, R5 ;  /* 0x00000005000f2245 */ /* 0x000fe20000201400 */
[----:B------:R-:W-:Y:S01]  /*0b80*/  VIADD R5, R4, 0xfffffffb ;  /* 0xfffffffb04057836 */ /* 0x000fe20000000000 */
[----:B------:R-:W-:Y:S01]  /*0b90*/  FSETP.GT.AND P0, PT, R10, R7, PT ;  /* 0x000000070a00720b */ /* 0x000fe20003f04000 */
[----:B------:R-:W-:-:S03]  /*0ba0*/  VIADD R4, R4, 0xfffffff9 ;  /* 0xfffffff904047836 */ /* 0x000fc60000000000 */
[----:B------:R-:W-:Y:S02]  /*0bb0*/  FSEL R7, R10, R7, P0 ;  /* 0x000000070a077208 */ /* 0x000fe40000000000 */
[----:B------:R-:W-:Y:S02]  /*0bc0*/  @P3 I2FP.F32.S32 R15, R5 ;  /* 0x00000005000f3245 */ /* 0x000fe40000201400 */
[----:B------:R-:W-:-:S04]  /*0bd0*/  FSETP.GT.AND P1, PT, R28, R7, PT ;  /* 0x000000071c00720b */ /* 0x000fc80003f24000 */
[----:B------:R-:W-:Y:S02]  /*0be0*/  FSEL R14, R28, R7, P1 ;  /* 0x000000071c0e7208 */ /* 0x000fe40000800000 */
[----:B------:R-:W-:-:S07]  /*0bf0*/  @P0 I2FP.F32.S32 R15, R6 ;  /* 0x00000006000f0245 */ /* 0x000fce0000201400 */
[----:B------:R-:W-:Y:S01]  /*0c00*/  @P1 I2FP.F32.S32 R15, R4 ;  /* 0x00000004000f1245 */ /* 0x000fe20000201400 */
[----:B------:R-:W-:Y:S06]  /*0c10*/  BRA.U UP0, `(.L_x_8) ;  /* 0xfffffff900fc7547 */ /* 0x000fec000b83ffff */
[----:B------:R-:W-:-:S05]  /*0c20*/  UMOV UR4, UR6 ;  /* 0x0000000600047c82 */ /* 0x000fca0008000000 */
.L_x_7:
[----:B------:R-:W-:-:S09]  /*0c30*/  UISETP.NE.AND UP0, UPT, UR22, URZ, UPT ;  /* 0x000000ff1600728c */ /* 0x000fd2000bf05270 */
[----:B------:R-:W-:Y:S05]  /*0c40*/  BRA.U !UP0, `(.L_x_6) ;  /* 0x00000011084c7547 */ /* 0x000fea000b800000 */
[----:B------:R-:W-:Y:S01]  /*0c50*/  UIADD3 UR15, UPT, UPT, UR22, -0x1, URZ ;  /* 0xffffffff160f7890 */ /* 0x000fe2000fffe0ff */
[----:B------:R-:W-:-:S03]  /*0c60*/  LOP3.LUT P3, R19, R17, 0x3, RZ, 0xc0, !PT ;  /* 0x0000000311137812 */ /* 0x000fc6000786c0ff */
[----:B------:R-:W-:-:S09]  /*0c70*/  UISETP.GE.U32.AND UP0, UPT, UR15, 0x3, UPT ;  /* 0x000000030f00788c */ /* 0x000fd2000bf06070 */
[----:B------:R-:W-:Y:S05]  /*0c80*/  BRA.U !UP0, `(.L_x_9) ;  /* 0x0000000108947547 */ /* 0x000fea000b800000 */
[----:B------:R-:W-:-:S04]  /*0c90*/  VIADD R9, R21, UR4 ;  /* 0x0000000415097c36 */ /* 0x000fc80008000000 */
[----:B------:R-:W-:-:S05]  /*0ca0*/  IMAD.WIDE R8, R9, 0x4, R2 ;  /* 0x0000000409087825 */ /* 0x000fca00078e0202 */
[----:B------:R-:W2:Y:S04]  /*0cb0*/  LDG.E.CONSTANT R11, desc[UR18][R8.64] ;  /* 0x00000012080b7981 */ /* 0x000ea8000c1e9900 */
[----:B------:R-:W3:Y:S04]  /*0cc0*/  LDG.E.CONSTANT R18, desc[UR18][R8.64+0x4] ;  /* 0x0000041208127981 */ /* 0x000ee8000c1e9900 */
[----:B------:R-:W4:Y:S04]  /*0cd0*/  LDG.E.CONSTANT R23, desc[UR18][R8.64+0x8] ;  /* 0x0000081208177981 */ /* 0x000f28000c1e9900 */
[----:B------:R-:W5:Y:S01]  /*0ce0*/  LDG.E.CONSTANT R10, desc[UR18][R8.64+0xc] ;  /* 0x00000c12080a7981 */ /* 0x000f62000c1e9900 */
[----:B------:R-:W-:-:S04]  /*0cf0*/  UIADD3 UR15, UPT, UPT, UR14, 0x960, URZ ;  /* 0x000009600e0f7890 */ /* 0x000fc8000fffe0ff */
[----:B------:R-:W-:-:S04]  /*0d00*/  ULEA UR15, UR17, UR15, 0x18 ;  /* 0x0000000f110f7291 */ /* 0x000fc8000f8ec0ff */
[----:B------:R-:W-:-:S09]  /*0d10*/  ULEA UR15, UR4, UR15, 0x2 ;  /* 0x0000000f040f7291 */ /* 0x000fd2000f8e10ff */
[----:B------:R-:W0:Y:S04]  /*0d20*/  LDS.64 R6, [UR15] ;  /* 0x0000000fff067984 */ /* 0x000e280008000a00 */
[----:B------:R-:W1:Y:S01]  /*0d30*/  LDS.64 R4, [UR15+0x8] ;  /* 0x0000080fff047984 */ /* 0x000e620008000a00 */
[----:B------:R-:W-:Y:S01]  /*0d40*/  ULOP3.LUT UR15, URZ, UR4, URZ, 0x33, !UPT ;  /* 0x00000004ff0f7292 */ /* 0x000fe2000f8e33ff */
[C---:B0-----:R-:W-:Y:S01]  /*0d50*/  FADD R6, R20.reuse, R6 ;  /* 0x0000000614067221 */ /* 0x041fe20000000000 */
[C---:B------:R-:W-:Y:S01]  /*0d60*/  FADD R7, R20.reuse, R7 ;  /* 0x0000000714077221 */ /* 0x040fe20000000000 */
[C---:B-1----:R-:W-:Y:S01]  /*0d70*/  FADD R4, R20.reuse, R4 ;  /* 0x0000000414047221 */ /* 0x042fe20000000000 */
[----:B------:R-:W-:Y:S01]  /*0d80*/  FADD R5, R20, R5 ;  /* 0x0000000514057221 */ /* 0x000fe20000000000 */
[----:B--2---:R-:W-:Y:S01]  /*0d90*/  FADD R11, R6, R11 ;  /* 0x0000000b060b7221 */ /* 0x004fe20000000000 */
[----:B---3--:R-:W-:-:S04]  /*0da0*/  FADD R18, R7, R18 ;  /* 0x0000001207127221 */ /* 0x008fc80000000000 */
[CC--:B------:R-:W-:Y:S01]  /*0db0*/  FSETP.GT.AND P0, PT, R11.reuse, R14.reuse, PT ;  /* 0x0000000e0b00720b */ /* 0x0c0fe20003f04000 */
[----:B------:R-:W-:Y:S02]  /*0dc0*/  VIADD R7, R22, UR15 ;  /* 0x0000000f16077c36 */ /* 0x000fe40008000000 */
[----:B----4-:R-:W-:Y:S01]  /*0dd0*/  FADD R6, R4, R23 ;  /* 0x0000001704067221 */ /* 0x010fe20000000000 */
[----:B------:R-:W-:Y:S01]  /*0de0*/  FSEL R11, R11, R14, P0 ;  /* 0x0000000e0b0b7208 */ /* 0x000fe20000000000 */
[----:B------:R-:W-:Y:S01]  /*0df0*/  VIADD R4, R22, -UR4 ;  /* 0x8000000416047c36 */ /* 0x000fe20008000000 */
[----:B------:R-:W-:Y:S01]  /*0e00*/  UIADD3 UR4, UPT, UPT, UR4, 0x4, URZ ;  /* 0x0000000404047890 */ /* 0x000fe2000fffe0ff */
[----:B-----5:R-:W-:Y:S01]  /*0e10*/  FADD R5, R5, R10 ;  /* 0x0000000a05057221 */ /* 0x020fe20000000000 */
[----:B------:R-:W-:Y:S01]  /*0e20*/  FSETP.GT.AND P1, PT, R18, R11, PT ;  /* 0x0000000b1200720b */ /* 0x000fe20003f24000 */
[----:B------:R-:W-:-:S03]  /*0e30*/  VIADD R8, R4, 0xfffffffe ;  /* 0xfffffffe04087836 */ /* 0x000fc60000000000 */
[----:B------:R-:W-:Y:S02]  /*0e40*/  FSEL R11, R18, R11, P1 ;  /* 0x0000000b120b7208 */ /* 0x000fe40000800000 */
[----:B------:R-:W-:Y:S02]  /*0e50*/  @P0 I2FP.F32.S32 R15, R4 ;  /* 0x00000004000f0245 */ /* 0x000fe40000201400 */
[-C--:B------:R-:W-:Y:S02]  /*0e60*/  FSETP.GT.AND P2, PT, R6, R11.reuse, PT ;  /* 0x0000000b0600720b */ /* 0x080fe40003f44000 */
[----:B------:R-:W-:Y:S02]  /*0e70*/  IADD3 R4, PT, PT, R4, -0x3, RZ ;  /* 0xfffffffd04047810 */ /* 0x000fe40007ffe0ff */
[----:B------:R-:W-:Y:S02]  /*0e80*/  FSEL R6, R6, R11, P2 ;  /* 0x0000000b06067208 */ /* 0x000fe40001000000 */
[----:B------:R-:W-:-:S02]  /*0e90*/  @P1 I2FP.F32.S32 R15, R7 ;  /* 0x00000007000f1245 */ /* 0x000fc40000201400 */
[----:B------:R-:W-:-:S04]  /*0ea0*/  FSETP.GT.AND P0, PT, R5, R6, PT ;  /* 0x000000060500720b */ /* 0x000fc80003f04000 */
[----:B------:R-:W-:Y:S02]  /*0eb0*/  FSEL R14, R5, R6, P0 ;  /* 0x00000006050e7208 */ /* 0x000fe40000000000 */
[----:B------:R-:W-:-:S07]  /*0ec0*/  @P2 I2FP.F32.S32 R15, R8 ;  /* 0x00000008000f2245 */ /* 0x000fce0000201400 */
[----:B------:R-:W-:-:S07]  /*0ed0*/  @P0 I2FP.F32.S32 R15, R4 ;  /* 0x00000004000f0245 */ /* 0x000fce0000201400 */
.L_x_9:
[----:B------:R-:W-:Y:S05]  /*0ee0*/  @!P3 BRA `(.L_x_6) ;  /* 0x0000000c00a4b947 */ /* 0x000fea0003800000 */
[----:B------:R-:W-:Y:S02]  /*0ef0*/  ISETP.NE.AND P0, PT, R19, 0x1, PT ;  /* 0x000000011300780c */ /* 0x000fe40003f05270 */
[----:B------:R-:W-:-:S04]  /*0f00*/  LOP3.LUT R17, R17, 0x1, RZ, 0xc0, !PT ;  /* 0x0000000111117812 */ /* 0x000fc800078ec0ff */
[----:B------:R-:W-:-:S07]  /*0f10*/  ISETP.NE.U32.AND P1, PT, R17, 0x1, PT ;  /* 0x000000011100780c */ /* 0x000fce0003f25070 */
[----:B------:R-:W-:Y:S06]  /*0f20*/  @!P0 BRA `(.L_x_10) ;  /* 0x0000000000588947 */ /* 0x000fec0003800000 */
[----:B------:R-:W-:-:S04]  /*0f30*/  VIADD R7, R21, UR4 ;  /* 0x0000000415077c36 */ /* 0x000fc80008000000 */
[----:B------:R-:W-:-:S05]  /*0f40*/  IMAD.WIDE R6, R7, 0x4, R2 ;  /* 0x0000000407067825 */ /* 0x000fca00078e0202 */
[----:B------:R-:W2:Y:S04]  /*0f50*/  LDG.E.CONSTANT R9, desc[UR18][R6.64] ;  /* 0x0000001206097981 */ /* 0x000ea8000c1e9900 */
[----:B------:R-:W3:Y:S01]  /*0f60*/  LDG.E.CONSTANT R8, desc[UR18][R6.64+0x4] ;  /* 0x0000041206087981 */ /* 0x000ee2000c1e9900 */
[----:B------:R-:W-:-:S04]  /*0f70*/  UIADD3 UR15, UPT, UPT, UR14, 0x960, URZ ;  /* 0x000009600e0f7890 */ /* 0x000fc8000fffe0ff */
[----:B------:R-:W-:-:S04]  /*0f80*/  ULEA UR15, UR17, UR15, 0x18 ;  /* 0x0000000f110f7291 */ /* 0x000fc8000f8ec0ff */
[----:B------:R-:W-:-:S09]  /*0f90*/  ULEA UR15, UR4, UR15, 0x2 ;  /* 0x0000000f040f7291 */ /* 0x000fd2000f8e10ff */
[----:B------:R-:W0:Y:S01]  /*0fa0*/  LDS.64 R4, [UR15] ;  /* 0x0000000fff047984 */ /* 0x000e220008000a00 */
[----:B------:R-:W-:Y:S01]  /*0fb0*/  ULOP3.LUT UR15, URZ, UR4, URZ, 0x33, !UPT ;  /* 0x00000004ff0f7292 */ /* 0x000fe2000f8e33ff */
[C---:B0-----:R-:W-:Y:S01]  /*0fc0*/  FADD R4, R20.reuse, R4 ;  /* 0x0000000414047221 */ /* 0x041fe20000000000 */
[----:B------:R-:W-:-:S03]  /*0fd0*/  FADD R5, R20, R5 ;  /* 0x0000000514057221 */ /* 0x000fc60000000000 */
[----:B--2---:R-:W-:Y:S01]  /*0fe0*/  FADD R9, R4, R9 ;  /* 0x0000000904097221 */ /* 0x004fe20000000000 */
[----:B------:R-:W-:Y:S01]  /*0ff0*/  VIADD R4, R22, -UR4 ;  /* 0x8000000416047c36 */ /* 0x000fe20008000000 */
[----:B------:R-:W-:Y:S01]  /*1000*/  UIADD3 UR4, UPT, UPT, UR4, 0x2, URZ ;  /* 0x0000000204047890 */ /* 0x000fe2000fffe0ff */
[----:B---3--:R-:W-:Y:S02]  /*1010*/  FADD R5, R5, R8 ;  /* 0x0000000805057221 */ /* 0x008fe40000000000 */
[----:B------:R-:W-:-:S04]  /*1020*/  FSETP.GT.AND P0, PT, R9, R14, PT ;  /* 0x0000000e0900720b */ /* 0x000fc80003f04000 */
[----:B------:R-:W-:-:S04]  /*1030*/  FSEL R14, R9, R14, P0 ;  /* 0x0000000e090e7208 */ /* 0x000fc80000000000 */
[----:B------:R-:W-:-:S04]  /*1040*/  FSETP.GT.AND P2, PT, R5, R14, PT ;  /* 0x0000000e0500720b */ /* 0x000fc80003f44000 */
[----:B------:R-:W-:Y:S02]  /*1050*/  FSEL R14, R5, R14, P2 ;  /* 0x0000000e050e7208 */ /* 0x000fe40001000000 */
[----:B------:R-:W-:Y:S01]  /*1060*/  @P0 I2FP.F32.S32 R15, R4 ;  /* 0x00000004000f0245 */ /* 0x000fe20000201400 */
[----:B------:R-:W-:-:S06]  /*1070*/  VIADD R4, R22, UR15 ;  /* 0x0000000f16047c36 */ /* 0x000fcc0008000000 */
[----:B------:R-:W-:-:S07]  /*1080*/  @P2 I2FP.F32.S32 R15, R4 ;  /* 0x00000004000f2245 */ /* 0x000fce0000201400 */
.L_x_10:
[----:B------:R-:W-:Y:S05]  /*1090*/  @P1 BRA `(.L_x_6) ;  /* 0x0000000c00381947 */ /* 0x000fea0003800000 */
[----:B------:R-:W-:-:S04]  /*10a0*/  VIADD R5, R21, UR4 ;  /* 0x0000000415057c36 */ /* 0x000fc80008000000 */
[----:B------:R-:W-:-:S06]  /*10b0*/  IMAD.WIDE R4, R5, 0x4, R2 ;  /* 0x0000000405047825 */ /* 0x000fcc00078e0202 */
[----:B------:R-:W2:Y:S01]  /*10c0*/  LDG.E.CONSTANT R4, desc[UR18][R4.64] ;  /* 0x0000001204047981 */ /* 0x000ea2000c1e9900 */
[----:B------:R-:W-:Y:S01]  /*10d0*/  UIADD3 UR14, UPT, UPT, UR14, 0x960, URZ ;  /* 0x000009600e0e7890 */ /* 0x000fe2000fffe0ff */
[----:B------:R-:W-:-:S03]  /*10e0*/  VIADD R22, R22, -UR4 ;  /* 0x8000000416167c36 */ /* 0x000fc60008000000 */
[----:B------:R-:W-:-:S04]  /*10f0*/  ULEA UR14, UR17, UR14, 0x18 ;  /* 0x0000000e110e7291 */ /* 0x000fc8000f8ec0ff */
[----:B------:R-:W-:-:S09]  /*1100*/  ULEA UR14, UR4, UR14, 0x2 ;  /* 0x0000000e040e7291 */ /* 0x000fd2000f8e10ff */
[----:B------:R-:W0:Y:S02]  /*1110*/  LDS R7, [UR14] ;  /* 0x0000000eff077984 */ /* 0x000e240008000800 */
[----:B0-----:R-:W-:-:S04]  /*1120*/  FADD R7, R20, R7 ;  /* 0x0000000714077221 */ /* 0x001fc80000000000 */
[----:B--2---:R-:W-:-:S05]  /*1130*/  FADD R7, R7, R4 ;  /* 0x0000000407077221 */ /* 0x004fca0000000000 */
[----:B------:R-:W-:-:S04]  /*1140*/  FSETP.GT.AND P0, PT, R7, R14, PT ;  /* 0x0000000e0700720b */ /* 0x000fc80003f04000 */
[----:B------:R-:W-:-:S09]  /*1150*/  FSEL R14, R7, R14, P0 ;  /* 0x0000000e070e7208 */ /* 0x000fd20000000000 */
[----:B------:R-:W-:Y:S01]  /*1160*/  @P0 I2FP.F32.S32 R15, R22 ;  /* 0x00000016000f0245 */ /* 0x000fe20000201400 */
[----:B------:R-:W-:Y:S06]  /*1170*/  BRA `(.L_x_6) ;  /* 0x0000000c00007947 */ /* 0x000fec0003800000 */
.L_x_2:
[----:B------:R-:W1:Y:S01]  /*1180*/  LDC R17, c[0x0][0x3b0] ;  /* 0x0000ec00ff117b82 */ /* 0x000e620000000800 */
[----:B------:R-:W2:Y:S01]  /*1190*/  LDCU.64 UR26, c[0x0][0x388] ;  /* 0x00007100ff1a77ac */ /* 0x000ea20008000a00 */
[----:B------:R-:W-:Y:S01]  /*11a0*/  BSSY.RECONVERGENT B0, `(.L_x_11) ;  /* 0x0000015000007945 */ /* 0x000fe20003800200 */
[----:B-1----:R-:W-:-:S13]  /*11b0*/  ISETP.GE.AND P0, PT, R16, R17, PT ;  /* 0x000000111000720c */ /* 0x002fda0003f06270 */
[----:B--2---:R-:W-:Y:S05]  /*11c0*/  @P0 BRA `(.L_x_12) ;  /* 0x0000000000480947 */ /* 0x004fea0003800000 */
[----:B------:R-:W-:Y:S01]  /*11d0*/  UIADD3 UR4, UPT, UPT, UR14, 0x960, URZ ;  /* 0x000009600e047890 */ /* 0x000fe2000fffe0ff */
[----:B------:R-:W-:Y:S02]  /*11e0*/  IMAD.U32 R4, RZ, RZ, UR17 ;  /* 0x00000011ff047e24 */ /* 0x000fe4000f8e00ff */
[----:B------:R-:W-:-:S03]  /*11f0*/  IMAD.MOV.U32 R6, RZ, RZ, R16 ;  /* 0x000000ffff067224 */ /* 0x000fc600078e0010 */
[----:B------:R-:W-:-:S05]  /*1200*/  IMAD.U32 R11, RZ, RZ, UR4 ;  /* 0x00000004ff0b7e24 */ /* 0x000fca000f8e00ff */
[----:B------:R-:W-:-:S07]  /*1210*/  LEA R11, R4, R11, 0x18 ;  /* 0x0000000b040b7211 */ /* 0x000fce00078ec0ff */
.L_x_13:
[----:B-1----:R-:W-:Y:S01]  /*1220*/  IMAD R4, R17, UR10, R6 ;  /* 0x0000000a11047c24 */ /* 0x002fe2000f8e0206 */
[----:B------:R-:W-:-:S04]  /*1230*/  MOV R10, UR7 ;  /* 0x00000007000a7c02 */ /* 0x000fc80008000f00 */
[----:B0-----:R-:W-:Y:S02]  /*1240*/  SHF.R.S32.HI R5, RZ, 0x1f, R4 ;  /* 0x0000001fff057819 */ /* 0x001fe40000011404 */
[----:B------:R-:W-:-:S04]  /*1250*/  IADD3 R8, P0, PT, R4, UR7, RZ ;  /* 0x0000000704087c10 */ /* 0x000fc8000ff1e0ff */
[----:B------:R-:W-:Y:S02]  /*1260*/  LEA.HI.X.SX32 R5, R10, R5, 0x1, P0 ;  /* 0x000000050a057211 */ /* 0x000fe400000f0eff */
[----:B------:R-:W-:-:S04]  /*1270*/  LEA R4, P0, R8, UR26, 0x2 ;  /* 0x0000001a08047c11 */ /* 0x000fc8000f8010ff */
[----:B------:R-:W-:-:S05]  /*1280*/  LEA.HI.X R5, R8, UR27, R5, 0x2, P0 ;  /* 0x0000001b08057c11 */ /* 0x000fca00080f1405 */
[----:B------:R-:W2:Y:S01]  /*1290*/  LDG.E.CONSTANT R4, desc[UR18][R4.64] ;  /* 0x0000001204047981 */ /* 0x000ea2000c1e9900 */
[C---:B------:R-:W-:Y:S02]  /*12a0*/  IMAD R9, R6.reuse, 0x4, R11 ;  /* 0x0000000406097824 */ /* 0x040fe400078e020b */
[----:B------:R-:W-:-:S05]  /*12b0*/  IMAD.IADD R6, R6, 0x1, R7 ;  /* 0x0000000106067824 */ /* 0x000fca00078e0207 */
[----:B------:R-:W-:Y:S01]  /*12c0*/  ISETP.GE.AND P0, PT, R6, R17, PT ;  /* 0x000000110600720c */ /* 0x000fe20003f06270 */
[----:B--2---:R1:W-:-:S12]  /*12d0*/  STS [R9], R4 ;  /* 0x0000000409007388 */ /* 0x0043d80000000800 */
[----:B------:R-:W-:Y:S05]  /*12e0*/  @!P0 BRA `(.L_x_13) ;  /* 0xfffffffc00cc8947 */ /* 0x000fea000383ffff */
.L_x_12:
[----:B------:R-:W-:Y:S05]  /*12f0*/  BSYNC.RECONVERGENT B0 ;  /* 0x0000000000007941 */ /* 0x000fea0003800200 */
.L_x_11:
[----:B------:R-:W-:Y:S01]  /*1300*/  BAR.SYNC.DEFER_BLOCKING 0x0 ;  /* 0x0000000000007b1d */ /* 0x000fe20000010000 */
[----:B------:R-:W-:-:S13]  /*1310*/  ISETP.GE.AND P0, PT, R17, 0x1, PT ;  /* 0x000000011100780c */ /* 0x000fda0003f06270 */
[----:B------:R-:W-:Y:S05]  /*1320*/  @!P0 BRA `(.L_x_6) ;  /* 0x0000000800948947 */ /* 0x000fea0003800000 */
[----:B0-----:R-:W0:Y:S01]  /*1330*/  LDS R20, [R20] ;  /* 0x0000000014147984 */ /* 0x001e220000000800 */
[----:B------:R-:W-:Y:S01]  /*1340*/  ISETP.GE.U32.AND P0, PT, R17, 0x8, PT ;  /* 0x000000081100780c */ /* 0x000fe20003f06070 */
[----:B------:R-:W-:-:S12]  /*1350*/  UMOV UR4, URZ ;  /* 0x000000ff00047c82 */ /* 0x000fd80008000000 */
[----:B------:R-:W-:Y:S05]  /*1360*/  @!P0 BRA `(.L_x_14) ;  /* 0x00000004001c8947 */ /* 0x000fea0003800000 */
[----:B------:R-:W-:Y:S01]  /*1370*/  UIADD3 UR4, UPT, UPT, UR14, 0x960, URZ ;  /* 0x000009600e047890 */ /* 0x000fe2000fffe0ff */
[----:B------:R-:W2:Y:S03]  /*1380*/  LDCU UR26, c[0x0][0x3ac] ;  /* 0x00007580ff1a77ac */ /* 0x000ea60008000800 */
[----:B------:R-:W-:-:S03]  /*1390*/  ULEA UR15, UR17, UR4, 0x18 ;  /* 0x00000004110f7291 */ /* 0x000fc6000f8ec0ff */
[----:B------:R-:W-:-:S09]  /*13a0*/  UMOV UR4, URZ ;  /* 0x000000ff00047c82 */ /* 0x000fd20008000000 */
.L_x_15:
[----:B--2---:R-:W-:-:S06]  /*13b0*/  UIADD3 UR25, UPT, UPT, UR4, UR26, URZ ;  /* 0x0000001a04197290 */ /* 0x004fcc000fffe0ff */
[----:B------:R-:W-:-:S04]  /*13c0*/  VIADD R19, R21, UR25 ;  /* 0x0000001915137c36 */ /* 0x000fc80008000000 */
[----:B------:R-:W-:-:S05]  /*13d0*/  IMAD.WIDE R18, R19, 0x4, R2 ;  /* 0x0000000413127825 */ /* 0x000fca00078e0202 */
[----:B-1----:R-:W2:Y:S04]  /*13e0*/  LDG.E.CONSTANT R9, desc[UR18][R18.64] ;  /* 0x0000001212097981 */ /* 0x002ea8000c1e9900 */
[----:B------:R-:W3:Y:S04]  /*13f0*/  LDG.E.CONSTANT R24, desc[UR18][R18.64+0x4] ;  /* 0x0000041212187981 */ /* 0x000ee8000c1e9900 */
[----:B------:R-:W4:Y:S04]  /*1400*/  LDG.E.CONSTANT R25, desc[UR18][R18.64+0x8] ;  /* 0x0000081212197981 */ /* 0x000f28000c1e9900 */
[----:B------:R-:W5:Y:S04]  /*1410*/  LDG.E.CONSTANT R26, desc[UR18][R18.64+0xc] ;  /* 0x00000c12121a7981 */ /* 0x000f68000c1e9900 */
[----:B------:R-:W5:Y:S04]  /*1420*/  LDG.E.CONSTANT R27, desc[UR18][R18.64+0x10] ;  /* 0x00001012121b7981 */ /* 0x000f68000c1e9900 */
[----:B------:R-:W5:Y:S04]  /*1430*/  LDG.E.CONSTANT R22, desc[UR18][R18.64+0x14] ;  /* 0x0000141212167981 */ /* 0x000f68000c1e9900 */
[----:B------:R-:W5:Y:S04]  /*1440*/  LDG.E.CONSTANT R23, desc[UR18][R18.64+0x18] ;  /* 0x0000181212177981 */ /* 0x000f68000c1e9900 */
[----:B------:R-:W5:Y:S01]  /*1450*/  LDG.E.CONSTANT R28, desc[UR18][R18.64+0x1c] ;  /* 0x00001c12121c7981 */ /* 0x000f62000c1e9900 */
[----:B------:R-:W-:-:S02]  /*1460*/  ULEA UR16, UR4, UR15, 0x2 ;  /* 0x0000000f04107291 */ /* 0x000fc4000f8e10ff */
[----:B------:R-:W-:-:S04]  /*1470*/  UIADD3 UR4, UPT, UPT, UR4, 0x8, URZ ;  /* 0x0000000804047890 */ /* 0x000fc8000fffe0ff */
[----:B------:R-:W-:-:S03]  /*1480*/  UISETP.NE.AND UP0, UPT, UR4, UR8, UPT ;  /* 0x000000080400728c */ /* 0x000fc6000bf05270 */
[----:B------:R-:W0:Y:S02]  /*1490*/  LDS.128 R4, [UR16] ;  /* 0x00000010ff047984 */ /* 0x000e240008000c00 */
[C---:B0-----:R-:W-:Y:S01]  /*14a0*/  FADD R4, R20.reuse, R4 ;  /* 0x0000000414047221 */ /* 0x041fe20000000000 */
[C---:B------:R-:W-:Y:S01]  /*14b0*/  FADD R5, R20.reuse, R5 ;  /* 0x0000000514057221 */ /* 0x040fe20000000000 */
[C---:B------:R-:W-:Y:S01]  /*14c0*/  FADD R6, R20.reuse, R6 ;  /* 0x0000000614067221 */ /* 0x040fe20000000000 */
[----:B------:R-:W-:Y:S01]  /*14d0*/  FADD R7, R20, R7 ;  /* 0x0000000714077221 */ /* 0x000fe20000000000 */
[----:B--2---:R-:W-:Y:S01]  /*14e0*/  FADD R29, R4, R9 ;  /* 0x00000009041d7221 */ /* 0x004fe20000000000 */
[----:B------:R-:W-:Y:S01]  /*14f0*/  VIADD R4, R0, -UR25 ;  /* 0x8000001900047c36 */ /* 0x000fe20008000000 */
[----:B------:R-:W0:Y:S01]  /*1500*/  LDS.128 R8, [UR16+0x10] ;  /* 0x00001010ff087984 */ /* 0x000e220008000c00 */
[----:B------:R-:W-:Y:S01]  /*1510*/  ULOP3.LUT UR16, URZ, UR25, URZ, 0x33, !UPT ;  /* 0x00000019ff107292 */ /* 0x000fe2000f8e33ff */
[----:B---3--:R-:W-:Y:S01]  /*1520*/  FADD R5, R5, R24 ;  /* 0x0000001805057221 */ /* 0x008fe20000000000 */
[----:B------:R-:W-:Y:S01]  /*1530*/  FSETP.GT.AND P3, PT, R29, R14, PT ;  /* 0x0000000e1d00720b */ /* 0x000fe20003f64000 */
[----:B----4-:R-:W-:-:S03]  /*1540*/  FADD R6, R6, R25 ;  /* 0x0000001906067221 */ /* 0x010fc60000000000 */
[----:B------:R-:W-:Y:S01]  /*1550*/  FSEL R14, R29, R14, P3 ;  /* 0x0000000e1d0e7208 */ /* 0x000fe20001800000 */
[----:B-----5:R-:W-:-:S03]  /*1560*/  FADD R26, R7, R26 ;  /* 0x0000001a071a7221 */ /* 0x020fc60000000000 */
[----:B------:R-:W-:Y:S01]  /*1570*/  FSETP.GT.AND P4, PT, R5, R14, PT ;  /* 0x0000000e0500720b */ /* 0x000fe20003f84000 */
[----:B------:R-:W-:-:S03]  /*1580*/  VIADD R7, R4, 0xfffffffa ;  /* 0xfffffffa04077836 */ /* 0x000fc60000000000 */
[----:B------:R-:W-:Y:S02]  /*1590*/  FSEL R5, R5, R14, P4 ;  /* 0x0000000e05057208 */ /* 0x000fe40002000000 */
[----:B------:R-:W-:Y:S02]  /*15a0*/  @P3 I2FP.F32.S32 R15, R4 ;  /* 0x00000004000f3245 */ /* 0x000fe40000201400 */
[----:B------:R-:W-:-:S04]  /*15b0*/  FSETP.GT.AND P0, PT, R6, R5, PT ;  /* 0x000000050600720b */ /* 0x000fc80003f04000 */
[----:B------:R-:W-:Y:S01]  /*15c0*/  FSEL R5, R6, R5, P0 ;  /* 0x0000000506057208 */ /* 0x000fe20000000000 */
[----:B------:R-:W-:-:S03]  /*15d0*/  VIADD R6, R0, UR16 ;  /* 0x0000001000067c36 */ /* 0x000fc60008000000 */
[-C--:B------:R-:W-:Y:S02]  /*15e0*/  FSETP.GT.AND P1, PT, R26, R5.reuse, PT ;  /* 0x000000051a00720b */ /* 0x080fe40003f24000 */
[----:B------:R-:W-:Y:S01]  /*15f0*/  @P4 I2FP.F32.S32 R15, R6 ;  /* 0x00000006000f4245 */ /* 0x000fe20000201400 */
[----:B------:R-:W-:Y:S01]  /*1600*/  VIADD R6, R4, 0xfffffffe ;  /* 0xfffffffe04067836 */ /* 0x000fe20000000000 */
[----:B------:R-:W-:-:S04]  /*1610*/  FSEL R5, R26, R5, P1 ;  /* 0x000000051a057208 */ /* 0x000fc80000800000 */
[----:B------:R-:W-:Y:S01]  /*1620*/  @P0 I2FP.F32.S32 R15, R6 ;  /* 0x00000006000f0245 */ /* 0x000fe20000201400 */
[----:B------:R-:W-:Y:S02]  /*1630*/  VIADD R6, R4, 0xfffffffd ;  /* 0xfffffffd04067836 */ /* 0x000fe40000000000 */
[C---:B0-----:R-:W-:Y:S01]  /*1640*/  FADD R8, R20.reuse, R8 ;  /* 0x0000000814087221 */ /* 0x041fe20000000000 */
[C---:B------:R-:W-:Y:S01]  /*1650*/  FADD R9, R20.reuse, R9 ;  /* 0x0000000914097221 */ /* 0x040fe20000000000 */
[C---:B------:R-:W-:Y:S01]  /*1660*/  FADD R10, R20.reuse, R10 ;  /* 0x0000000a140a7221 */ /* 0x040fe20000000000 */
[----:B------:R-:W-:Y:S01]  /*1670*/  FADD R11, R20, R11 ;  /* 0x0000000b140b7221 */ /* 0x000fe20000000000 */
[----:B------:R-:W-:Y:S01]  /*1680*/  FADD R8, R8, R27 ;  /* 0x0000001b08087221 */ /* 0x000fe20000000000 */
[----:B------:R-:W-:Y:S01]  /*1690*/  FADD R22, R9, R22 ;  /* 0x0000001609167221 */ /* 0x000fe20000000000 */
[----:B------:R-:W-:Y:S01]  /*16a0*/  FADD R10, R10, R23 ;  /* 0x000000170a0a7221 */ /* 0x000fe20000000000 */
[----:B------:R-:W-:Y:S01]  /*16b0*/  FADD R28, R11, R28 ;  /* 0x0000001c0b1c7221 */ /* 0x000fe20000000000 */
[----:B------:R-:W-:-:S02]  /*16c0*/  @P1 I2FP.F32.S32 R15, R6 ;  /* 0x00000006000f1245 */ /* 0x000fc40000201400 */
[-C--:B------:R-:W-:Y:S02]  /*16d0*/  FSETP.GT.AND P2, PT, R8, R5.reuse, PT ;  /* 0x000000050800720b */ /* 0x080fe40003f44000 */
[----:B------:R-:W-:Y:S02]  /*16e0*/  IADD3 R6, PT, PT, R4, -0x4, RZ ;  /* 0xfffffffc04067810 */ /* 0x000fe40007ffe0ff */
        /* <DEDUP_REMOVED lines=15> */
.L_x_14:
[----:B------:R-:W-:-:S09]  /*17e0*/  UISETP.NE.AND UP0, UPT, UR23, URZ, UPT ;  /* 0x000000ff1700728c */ /* 0x000fd2000bf05270 */
[----:B------:R-:W-:Y:S05]  /*17f0*/  BRA.U !UP0, `(.L_x_6) ;  /* 0x0000000508607547 */ /* 0x000fea000b800000 */
[----:B------:R-:W-:Y:S01]  /*1800*/  UIADD3 UR15, UPT, UPT, UR23, -0x1, URZ ;  /* 0xffffffff170f7890 */ /* 0x000fe2000fffe0ff */
[----:B------:R-:W-:-:S03]  /*1810*/  LOP3.LUT P3, R18, R17, 0x3, RZ, 0xc0, !PT ;  /* 0x0000000311127812 */ /* 0x000fc6000786c0ff */
[----:B------:R-:W-:-:S09]  /*1820*/  UISETP.GE.U32.AND UP0, UPT, UR15, 0x3, UPT ;  /* 0x000000030f00788c */ /* 0x000fd2000bf06070 */
[----:B------:R-:W-:Y:S05]  /*1830*/  BRA.U !UP0, `(.L_x_16) ;  /* 0x00000001089c7547 */ /* 0x000fea000b800000 */
[----:B------:R-:W2:Y:S02]  /*1840*/  LDCU UR16, c[0x0][0x3ac] ;  /* 0x00007580ff1077ac */ /* 0x000ea40008000800 */
[----:B--2---:R-:W-:-:S06]  /*1850*/  UIADD3 UR16, UPT, UPT, UR4, UR16, URZ ;  /* 0x0000001004107290 */ /* 0x004fcc000fffe0ff */
[----:B-1----:R-:W-:-:S04]  /*1860*/  VIADD R9, R21, UR16 ;  /* 0x0000001015097c36 */ /* 0x002fc80008000000 */
[----:B------:R-:W-:-:S05]  /*1870*/  IMAD.WIDE R8, R9, 0x4, R2 ;  /* 0x0000000409087825 */ /* 0x000fca00078e0202 */
[----:B------:R-:W2:Y:S04]  /*1880*/  LDG.E.CONSTANT R11, desc[UR18][R8.64] ;  /* 0x00000012080b7981 */ /* 0x000ea8000c1e9900 */
[----:B------:R-:W3:Y:S04]  /*1890*/  LDG.E.CONSTANT R10, desc[UR18][R8.64+0x4] ;  /* 0x00000412080a7981 */ /* 0x000ee8000c1e9900 */
[----:B------:R-:W4:Y:S04]  /*18a0*/  LDG.E.CONSTANT R19, desc[UR18][R8.64+0x8] ;  /* 0x0000081208137981 */ /* 0x000f28000c1e9900 */
[----:B------:R-:W5:Y:S01]  /*18b0*/  LDG.E.CONSTANT R22, desc[UR18][R8.64+0xc] ;  /* 0x00000c1208167981 */ /* 0x000f62000c1e9900 */
[----:B------:R-:W-:-:S04]  /*18c0*/  UIADD3 UR15, UPT, UPT, UR14, 0x960, URZ ;  /* 0x000009600e0f7890 */ /* 0x000fc8000fffe0ff */
[----:B------:R-:W-:-:S04]  /*18d0*/  ULEA UR15, UR17, UR15, 0x18 ;  /* 0x0000000f110f7291 */ /* 0x000fc8000f8ec0ff */
[----:B------:R-:W-:Y:S02]  /*18e0*/  ULEA UR15, UR4, UR15, 0x2 ;  /* 0x0000000f040f7291 */ /* 0x000fe4000f8e10ff */
[----:B------:R-:W-:-:S07]  /*18f0*/  UIADD3 UR4, UPT, UPT, UR4, 0x4, URZ ;  /* 0x0000000404047890 */ /* 0x000fce000fffe0ff */
        /* <DEDUP_REMOVED lines=8> */
[----:B------:R-:W-:-:S02]  /*1980*/  VIADD R6, R0, UR15 ;  /* 0x0000000f00067c36 */ /* 0x000fc40008000000 */
[----:B---3--:R-:W-:Y:S02]  /*1990*/  FADD R10, R7, R10 ;  /* 0x0000000a070a7221 */ /* 0x008fe40000000000 */
[----:B------:R-:W-:Y:S01]  /*19a0*/  FSETP.GT.AND P0, PT, R11, R14, PT ;  /* 0x0000000e0b00720b */ /* 0x000fe20003f04000 */
[----:B----4-:R-:W-:-:S03]  /*19b0*/  FADD R19, R4, R19 ;  /* 0x0000001304137221 */ /* 0x010fc60000000000 */
[----:B------:R-:W-:Y:S01]  /*19c0*/  FSEL R11, R11, R14, P0 ;  /* 0x0000000e0b0b7208 */ /* 0x000fe20000000000 */
[----:B------:R-:W-:Y:S02]  /*19d0*/  VIADD R4, R0, -UR16 ;  /* 0x8000001000047c36 */ /* 0x000fe40008000000 */
[----:B-----5:R-:W-:Y:S01]  /*19e0*/  FADD R5, R5, R22 ;  /* 0x0000001605057221 */ /* 0x020fe20000000000 */
[----:B------:R-:W-:Y:S01]  /*19f0*/  FSETP.GT.AND P1, PT, R10, R11, PT ;  /* 0x0000000b0a00720b */ /* 0x000fe20003f24000 */
[----:B------:R-:W-:-:S03]  /*1a00*/  VIADD R7, R4, 0xfffffffe ;  /* 0xfffffffe04077836 */ /* 0x000fc60000000000 */
[----:B------:R-:W-:Y:S02]  /*1a10*/  FSEL R10, R10, R11, P1 ;  /* 0x0000000b0a0a7208 */ /* 0x000fe40000800000 */
[----:B------:R-:W-:Y:S02]  /*1a20*/  @P0 I2FP.F32.S32 R15, R4 ;  /* 0x00000004000f0245 */ /* 0x000fe40000201400 */
[CC--:B------:R-:W-:Y:S02]  /*1a30*/  FSETP.GT.AND P2, PT, R19.reuse, R10.reuse, PT ;  /* 0x0000000a1300720b */ /* 0x0c0fe40003f44000 */
[----:B------:R-:W-:Y:S02]  /*1a40*/  IADD3 R4, PT, PT, R4, -0x3, RZ ;  /* 0xfffffffd04047810 */ /* 0x000fe40007ffe0ff */
[----:B------:R-:W-:Y:S02]  /*1a50*/  FSEL R10, R19, R10, P2 ;  /* 0x0000000a130a7208 */ /* 0x000fe40001000000 */
[----:B------:R-:W-:-:S02]  /*1a60*/  @P1 I2FP.F32.S32 R15, R6 ;  /* 0x00000006000f1245 */ /* 0x000fc40000201400 */
[----:B------:R-:W-:-:S04]  /*1a70*/  FSETP.GT.AND P0, PT, R5, R10, PT ;  /* 0x0000000a0500720b */ /* 0x000fc80003f04000 */
[----:B------:R-:W-:Y:S02]  /*1a80*/  FSEL R14, R5, R10, P0 ;  /* 0x0000000a050e7208 */ /* 0x000fe40000000000 */
[----:B------:R-:W-:-:S07]  /*1a90*/  @P2 I2FP.F32.S32 R15, R7 ;  /* 0x00000007000f2245 */ /* 0x000fce0000201400 */
[----:B------:R-:W-:-:S07]  /*1aa0*/  @P0 I2FP.F32.S32 R15, R4 ;  /* 0x00000004000f0245 */ /* 0x000fce0000201400 */
.L_x_16:
[----:B------:R-:W-:Y:S05]  /*1ab0*/  @!P3 BRA `(.L_x_6) ;  /* 0x0000000000b0b947 */ /* 0x000fea0003800000 */
[----:B------:R-:W-:Y:S02]  /*1ac0*/  ISETP.NE.AND P0, PT, R18, 0x1, PT ;  /* 0x000000011200780c */ /* 0x000fe40003f05270 */
[----:B------:R-:W-:-:S04]  /*1ad0*/  LOP3.LUT R17, R17, 0x1, RZ, 0xc0, !PT ;  /* 0x0000000111117812 */ /* 0x000fc800078ec0ff */
[----:B------:R-:W-:-:S07]  /*1ae0*/  ISETP.NE.U32.AND P1, PT, R17, 0x1, PT ;  /* 0x000000011100780c */ /* 0x000fce0003f25070 */
[----:B------:R-:W-:Y:S06]  /*1af0*/  @!P0 BRA `(.L_x_17) ;  /* 0x0000000000608947 */ /* 0x000fec0003800000 */
[----:B------:R-:W2:Y:S02]  /*1b00*/  LDCU UR15, c[0x0][0x3ac] ;  /* 0x00007580ff0f77ac */ /* 0x000ea40008000800 */
[----:B--2---:R-:W-:-:S06]  /*1b10*/  UIADD3 UR16, UPT, UPT, UR4, UR15, URZ ;  /* 0x0000000f04107290 */ /* 0x004fcc000fffe0ff */
[----:B------:R-:W-:-:S04]  /*1b20*/  VIADD R5, R21, UR16 ;  /* 0x0000001015057c36 */ /* 0x000fc80008000000 */
[----:B-1----:R-:W-:-:S05]  /*1b30*/  IMAD.WIDE R4, R5, 0x4, R2 ;  /* 0x0000000405047825 */ /* 0x002fca00078e0202 */
[----:B------:R-:W2:Y:S04]  /*1b40*/  LDG.E.CONSTANT R9, desc[UR18][R4.64] ;  /* 0x0000001204097981 */ /* 0x000ea8000c1e9900 */
[----:B------:R1:W3:Y:S01]  /*1b50*/  LDG.E.CONSTANT R8, desc[UR18][R4.64+0x4] ;  /* 0x0000041204087981 */ /* 0x0002e2000c1e9900 */
[----:B------:R-:W-:-:S04]  /*1b60*/  UIADD3 UR15, UPT, UPT, UR14, 0x960, URZ ;  /* 0x000009600e0f7890 */ /* 0x000fc8000fffe0ff */
[----:B------:R-:W-:-:S04]  /*1b70*/  ULEA UR15, UR17, UR15, 0x18 ;  /* 0x0000000f110f7291 */ /* 0x000fc8000f8ec0ff */
[----:B------:R-:W-:Y:S01]  /*1b80*/  ULEA UR15, UR4, UR15, 0x2 ;  /* 0x0000000f040f7291 */ /* 0x000fe2000f8e10ff */
[----:B-1----:R-:W-:Y:S01]  /*1b90*/  VIADD R4, R0, -UR16 ;  /* 0x8000001000047c36 */ /* 0x002fe20008000000 */
[----:B------:R-:W-:-:S07]  /*1ba0*/  UIADD3 UR4, UPT, UPT, UR4, 0x2, URZ ;  /* 0x0000000204047890 */ /* 0x000fce000fffe0ff */
[----:B------:R-:W0:Y:S01]  /*1bb0*/  LDS.64 R6, [UR15] ;  /* 0x0000000fff067984 */ /* 0x000e220008000a00 */
[----:B------:R-:W-:Y:S01]  /*1bc0*/  ULOP3.LUT UR15, URZ, UR16, URZ, 0x33, !UPT ;  /* 0x00000010ff0f7292 */ /* 0x000fe2000f8e33ff */
[C---:B0-----:R-:W-:Y:S01]  /*1bd0*/  FADD R6, R20.reuse, R6 ;  /* 0x0000000614067221 */ /* 0x041fe20000000000 */
[----:B------:R-:W-:-:S03]  /*1be0*/  FADD R7, R20, R7 ;  /* 0x0000000714077221 */ /* 0x000fc60000000000 */
[----:B--2---:R-:W-:Y:S01]  /*1bf0*/  FADD R9, R6, R9 ;  /* 0x0000000906097221 */ /* 0x004fe20000000000 */
[----:B---3--:R-:W-:-:S04]  /*1c00*/  FADD R7, R7, R8 ;  /* 0x0000000807077221 */ /* 0x008fc80000000000 */
[----:B------:R-:W-:-:S04]  /*1c10*/  FSETP.GT.AND P0, PT, R9, R14, PT ;  /* 0x0000000e0900720b */ /* 0x000fc80003f04000 */
[----:B------:R-:W-:-:S04]  /*1c20*/  FSEL R14, R9, R14, P0 ;  /* 0x0000000e090e7208 */ /* 0x000fc80000000000 */
[----:B------:R-:W-:-:S04]  /*1c30*/  FSETP.GT.AND P2, PT, R7, R14, PT ;  /* 0x0000000e0700720b */ /* 0x000fc80003f44000 */
[----:B------:R-:W-:Y:S02]  /*1c40*/  FSEL R14, R7, R14, P2 ;  /* 0x0000000e070e7208 */ /* 0x000fe40001000000 */
[----:B------:R-:W-:Y:S01]  /*1c50*/  @P0 I2FP.F32.S32 R15, R4 ;  /* 0x00000004000f0245 */ /* 0x000fe20000201400 */
[----:B------:R-:W-:-:S06]  /*1c60*/  VIADD R4, R0, UR15 ;  /* 0x0000000f00047c36 */ /* 0x000fcc0008000000 */
[----:B------:R-:W-:-:S07]  /*1c70*/  @P2 I2FP.F32.S32 R15, R4 ;  /* 0x00000004000f2245 */ /* 0x000fce0000201400 */
.L_x_17:
[----:B------:R-:W-:Y:S05]  /*1c80*/  @P1 BRA `(.L_x_6) ;  /* 0x00000000003c1947 */ /* 0x000fea0003800000 */
[----:B------:R-:W2:Y:S02]  /*1c90*/  LDCU UR15, c[0x0][0x3ac] ;  /* 0x00007580ff0f77ac */ /* 0x000ea40008000800 */
[----:B--2---:R-:W-:-:S06]  /*1ca0*/  UIADD3 UR15, UPT, UPT, UR4, UR15, URZ ;  /* 0x0000000f040f7290 */ /* 0x004fcc000fffe0ff */
[----:B------:R-:W-:-:S04]  /*1cb0*/  VIADD R5, R21, UR15 ;  /* 0x0000000f15057c36 */ /* 0x000fc80008000000 */
[----:B-1----:R-:W-:-:S06]  /*1cc0*/  IMAD.WIDE R4, R5, 0x4, R2 ;  /* 0x0000000405047825 */ /* 0x002fcc00078e0202 */
        /* <DEDUP_REMOVED lines=10> */
[----:B------:R-:W-:-:S07]  /*1d70*/  @P0 I2FP.F32.S32 R15, R6 ;  /* 0x00000006000f0245 */ /* 0x000fce0000201400 */
.L_x_6:
[----:B------:R-:W2:Y:S01]  /*1d80*/  LDCU UR4, c[0x0][0x3a8] ;  /* 0x00007500ff0477ac */ /* 0x000ea20008000800 */
[----:B------:R-:W-:Y:S02]  /*1d90*/  UIADD3 UR13, UPT, UPT, UR13, 0x1, URZ ;  /* 0x000000010d0d7890 */ /* 0x000fe4000fffe0ff */
[----:B--2---:R-:W-:-:S04]  /*1da0*/  UIADD3 UR4, UPT, UPT, UR5, UR4, URZ ;  /* 0x0000000405047290 */ /* 0x004fc8000fffe0ff */
[----:B------:R-:W-:Y:S01]  /*1db0*/  UISETP.NE.AND UP0, UPT, UR13, UR4, UPT ;  /* 0x000000040d00728c */ /* 0x000fe2000bf05270 */
[----:B------:R-:W-:Y:S08]  /*1dc0*/  BAR.SYNC.DEFER_BLOCKING 0x0 ;  /* 0x0000000000007b1d */ /* 0x000ff00000010000 */
[----:B------:R-:W-:Y:S05]  /*1dd0*/  BRA.U UP0, `(.L_x_18) ;  /* 0xffffffe500947547 */ /* 0x000fea000b83ffff */
.L_x_1:
[----:B------:R-:W2:Y:S02]  /*1de0*/  LDCU UR4, c[0x0][0x3a8] ;  /* 0x00007500ff0477ac */ /* 0x000ea40008000800 */
[----:B--2---:R-:W-:Y:S02]  /*1df0*/  UIADD3 UR11, UPT, UPT, UR5, UR4, URZ ;  /* 0x00000004050b7290 */ /* 0x004fe4000fffe0ff */
[----:B------:R-:W-:Y:S02]  /*1e00*/  UIADD3 UR4, UPT, UPT, UR10, 0x1, URZ ;  /* 0x000000010a047890 */ /* 0x000fe4000fffe0ff */
[----:B------:R-:W-:-:S04]  /*1e10*/  UIADD3 UR11, UPT, UPT, UR11, -0x1, URZ ;  /* 0xffffffff0b0b7890 */ /* 0x000fc8000fffe0ff */
[----:B------:R-:W-:-:S09]  /*1e20*/  UISETP.NE.AND UP0, UPT, UR4, UR11, UPT ;  /* 0x0000000b0400728c */ /* 0x000fd2000bf05270 */
[----:B------:R-:W-:Y:S05]  /*1e30*/  BRA.U UP0, `(.L_x_19) ;  /* 0xffffffe500387547 */ /* 0x000fea000b83ffff */
.L_x_0:
[----:B------:R-:W2:Y:S01]  /*1e40*/  S2UR UR13, SR_CgaCtaId ;  /* 0x00000000000d79c3 */ /* 0x000ea20000008800 */
[----:B------:R-:W-:Y:S01]  /*1e50*/  UMOV UR11, 0x400 ;  /* 0x00000400000b7882 */ /* 0x000fe20000000000 */
[----:B------:R-:W-:Y:S01]  /*1e60*/  ISETP.NE.AND P0, PT, R16, RZ, PT ;  /* 0x000000ff1000720c */ /* 0x000fe20003f05270 */
[----:B------:R-:W-:Y:S02]  /*1e70*/  UIADD3 UR12, UPT, UPT, UR11, 0x320, URZ ;  /* 0x000003200b0c7890 */ /* 0x000fe4000fffe0ff */
[----:B--2---:R-:W-:Y:S02]  /*1e80*/  ULEA UR11, UR13, UR11, 0x18 ;  /* 0x0000000b0d0b7291 */ /* 0x004fe4000f8ec0ff */
[----:B------:R-:W-:-:S04]  /*1e90*/  ULEA UR12, UR13, UR12, 0x18 ;  /* 0x0000000c0d0c7291 */ /* 0x000fc8000f8ec0ff */
[C---:B------:R-:W-:Y:S02]  /*1ea0*/  LEA R3, R16.reuse, UR11, 0x2 ;  /* 0x0000000b10037c11 */ /* 0x040fe4000f8e10ff */
[----:B------:R-:W-:-:S03]  /*1eb0*/  LEA R0, R16, UR12, 0x2 ;  /* 0x0000000c10007c11 */ /* 0x000fc6000f8e10ff */
[----:B------:R2:W-:Y:S04]  /*1ec0*/  STS [R3], R14 ;  /* 0x0000000e03007388 */ /* 0x0005e80000000800 */
[----:B------:R2:W-:Y:S01]  /*1ed0*/  STS [R0], R15 ;  /* 0x0000000f00007388 */ /* 0x0005e20000000800 */
[----:B------:R-:W-:Y:S06]  /*1ee0*/  BAR.SYNC.DEFER_BLOCKING 0x0 ;  /* 0x0000000000007b1d */ /* 0x000fec0000010000 */
[----:B0-----:R-:W-:Y:S05]  /*1ef0*/  @P0 EXIT ;  /* 0x000000000000094d */ /* 0x001fea0003800000 */
[----:B------:R-:W0:Y:S01]  /*1f00*/  LDCU UR6, c[0x0][0x3b4] ;  /* 0x00007680ff0677ac */ /* 0x000e220008000800 */
[----:B--2---:R-:W-:Y:S02]  /*1f10*/  IMAD.MOV.U32 R0, RZ, RZ, -0x40800000 ;  /* 0xbf800000ff007424 */ /* 0x004fe400078e00ff */
[----:B------:R-:W-:Y:S01]  /*1f20*/  IMAD.MOV.U32 R2, RZ, RZ, -0x800000 ;  /* 0xff800000ff027424 */ /* 0x000fe200078e00ff */
[----:B0-----:R-:W-:-:S09]  /*1f30*/  UISETP.GE.AND UP0, UPT, UR6, 0x1, UPT ;  /* 0x000000010600788c */ /* 0x001fd2000bf06270 */
[----:B------:R-:W-:Y:S05]  /*1f40*/  BRA.U !UP0, `(.L_x_20) ;  /* 0x00000009082c7547 */ /* 0x000fea000b800000 */
[----:B------:R-:W-:Y:S01]  /*1f50*/  UISETP.GE.U32.AND UP1, UPT, UR6, 0x10, UPT ;  /* 0x000000100600788c */ /* 0x000fe2000bf26070 */
[----:B------:R-:W-:Y:S01]  /*1f60*/  MOV R2, 0xff800000 ;  /* 0xff80000000027802 */ /* 0x000fe20000000f00 */
[----:B------:R-:W-:Y:S01]  /*1f70*/  ULOP3.LUT UR7, UR6, 0xf, URZ, 0xc0, !UPT ;  /* 0x0000000f06077892 */ /* 0x000fe2000f8ec0ff */
[----:B------:R-:W-:Y:S01]  /*1f80*/  IMAD.MOV.U32 R0, RZ, RZ, -0x40800000 ;  /* 0xbf800000ff007424 */ /* 0x000fe200078e00ff */
[----:B------:R-:W-:Y:S02]  /*1f90*/  UMOV UR4, URZ ;  /* 0x000000ff00047c82 */ /* 0x000fe40008000000 */
[----:B------:R-:W-:-:S03]  /*1fa0*/  UISETP.NE.AND UP0, UPT, UR7, URZ, UPT ;  /* 0x000000ff0700728c */ /* 0x000fc6000bf05270 */
[----:B------:R-:W-:Y:S08]  /*1fb0*/  BRA.U !UP1, `(.L_x_21) ;  /* 0x0000000109fc7547 */ /* 0x000ff0000b800000 */
[----:B------:R-:W-:Y:S01]  /*1fc0*/  ULOP3.LUT UR4, UR6, 0x7ffffff0, URZ, 0xc0, !UPT ;  /* 0x7ffffff006047892 */ /* 0x000fe2000f8ec0ff */
[----:B------:R-:W-:Y:S01]  /*1fd0*/  IMAD.MOV.U32 R2, RZ, RZ, -0x800000 ;  /* 0xff800000ff027424 */ /* 0x000fe200078e00ff */
[----:B------:R-:W-:Y:S01]  /*1fe0*/  UIADD3 UR6, UPT, UPT, UR11, 0x20, URZ ;  /* 0x000000200b067890 */ /* 0x000fe2000fffe0ff */
[----:B------:R-:W-:Y:S01]  /*1ff0*/  IMAD.MOV.U32 R0, RZ, RZ, -0x40800000 ;  /* 0xbf800000ff007424 */ /* 0x000fe200078e00ff */
[----:B------:R-:W-:Y:S02]  /*2000*/  UIADD3 UR8, UPT, UPT, UR12, 0x20, URZ ;  /* 0x000000200c087890 */ /* 0x000fe4000fffe0ff */
[----:B------:R-:W-:-:S12]  /*2010*/  UIADD3 UR9, UPT, UPT, -UR4, URZ, URZ ;  /* 0x000000ff04097290 */ /* 0x000fd8000fffe1ff */
.L_x_22:
[----:B01----:R-:W0:Y:S01]  /*2020*/  LDS.128 R4, [UR6+-0x20] ;  /* 0xffffe006ff047984 */ /* 0x003e220008000c00 */
[----:B------:R-:W-:-:S03]  /*2030*/  UIADD3 UR9, UPT, UPT, UR9, 0x10, URZ ;  /* 0x0000001009097890 */ /* 0x000fc6000fffe0ff */
[----:B------:R-:W1:Y:S01]  /*2040*/  LDS.128 R8, [UR6+-0x10] ;  /* 0xfffff006ff087984 */ /* 0x000e620008000c00 */
[----:B------:R-:W-:Y:S01]  /*2050*/  UISETP.NE.AND UP1, UPT, UR9, URZ, UPT ;  /* 0x000000ff0900728c */ /* 0x000fe2000bf25270 */
[----:B0-----:R-:W-:-:S13]  /*2060*/  FSETP.GT.AND P0, PT, R4, R2, PT ;  /* 0x000000020400720b */ /* 0x001fda0003f04000 */
[----:B------:R-:W-:Y:S01]  /*2070*/  @P0 IMAD.MOV.U32 R2, RZ, RZ, R4 ;  /* 0x000000ffff020224 */ /* 0x000fe200078e0004 */
[----:B------:R-:W-:Y:S04]  /*2080*/  @P0 LDS R0, [UR8+-0x20] ;  /* 0xffffe008ff000984 */ /* 0x000fe80008000800 */
[----:B------:R-:W-:-:S13]  /*2090*/  FSETP.GT.AND P0, PT, R5, R2, PT ;  /* 0x000000020500720b */ /* 0x000fda0003f04000 */
        /* <DEDUP_REMOVED lines=8> */
[----:B-1----:R-:W-:Y:S01]  /*2120*/  FSETP.GT.AND P0, PT, R8, R2, PT ;  /* 0x000000020800720b */ /* 0x002fe20003f04000 */
[----:B------:R-:W0:-:S12]  /*2130*/  LDS.128 R4, [UR6] ;  /* 0x00000006ff047984 */ /* 0x000e180008000c00 */
[----:B------:R-:W-:Y:S01]  /*2140*/  @P0 MOV R2, R8 ;  /* 0x0000000800020202 */ /* 0x000fe20000000f00 */
[----:B------:R-:W-:Y:S03]  /*2150*/  @P0 LDS R0, [UR8+-0x10] ;  /* 0xfffff008ff000984 */ /* 0x000fe60008000800 */
        /* <DEDUP_REMOVED lines=9> */
[----:B0-----:R-:W-:Y:S01]  /*21f0*/  FSETP.GT.AND P0, PT, R4, R2, PT ;  /* 0x000000020400720b */ /* 0x001fe20003f04000 */
[----:B------:R-:W0:Y:S01]  /*2200*/  LDS.128 R8, [UR6+0x10] ;  /* 0x00001006ff087984 */ /* 0x000e220008000c00 */
[----:B------:R-:W-:-:S11]  /*2210*/  UIADD3 UR6, UPT, UPT, UR6, 0x40, URZ ;  /* 0x0000004006067890 */ /* 0x000fd6000fffe0ff */
[----:B------:R-:W-:Y:S01]  /*2220*/  @P0 IMAD.MOV.U32 R2, RZ, RZ, R4 ;  /* 0x000000ffff020224 */ /* 0x000fe200078e0004 */
[----:B------:R-:W2:Y:S04]  /*2230*/  @P0 LDS R0, [UR8] ;  /* 0x00000008ff000984 */ /* 0x000ea80008000800 */
[----:B------:R-:W-:-:S13]  /*2240*/  FSETP.GT.AND P0, PT, R5, R2, PT ;  /* 0x000000020500720b */ /* 0x000fda0003f04000 */
[----:B------:R-:W-:Y:S01]  /*2250*/  @P0 IMAD.MOV.U32 R2, RZ, RZ, R5 ;  /* 0x000000ffff020224 */ /* 0x000fe200078e0005 */
[----:B------:R-:W3:Y:S04]  /*2260*/  @P0 LDS R0, [UR8+0x4] ;  /* 0x00000408ff000984 */ /* 0x000ee80008000800 */
[----:B------:R-:W-:-:S13]  /*2270*/  FSETP.GT.AND P0, PT, R6, R2, PT ;  /* 0x000000020600720b */ /* 0x000fda0003f04000 */
[----:B------:R-:W-:Y:S01]  /*2280*/  @P0 IMAD.MOV.U32 R2, RZ, RZ, R6 ;  /* 0x000000ffff020224 */ /* 0x000fe200078e0006 */
[----:B------:R-:W4:Y:S04]  /*2290*/  @P0 LDS R0, [UR8+0x8] ;  /* 0x00000808ff000984 */ /* 0x000f280008000800 */
[----:B------:R-:W-:-:S13]  /*22a0*/  FSETP.GT.AND P0, PT, R7, R2, PT ;  /* 0x000000020700720b */ /* 0x000fda0003f04000 */
[----:B------:R-:W-:Y:S01]  /*22b0*/  @P0 IMAD.MOV.U32 R2, RZ, RZ, R7 ;  /* 0x000000ffff020224 */ /* 0x000fe200078e0007 */
[----:B------:R-:W1:Y:S04]  /*22c0*/  @P0 LDS R0, [UR8+0xc] ;  /* 0x00000c08ff000984 */ /* 0x000e680008000800 */
[----:B0-----:R-:W-:-:S13]  /*22d0*/  FSETP.GT.AND P0, PT, R8, R2, PT ;  /* 0x000000020800720b */ /* 0x001fda0003f04000 */
[----:B------:R-:W-:Y:S01]  /*22e0*/  @P0 MOV R2, R8 ;  /* 0x0000000800020202 */ /* 0x000fe20000000f00 */
[----:B------:R-:W0:Y:S03]  /*22f0*/  @P0 LDS R0, [UR8+0x10] ;  /* 0x00001008ff000984 */ /* 0x000e260008000800 */
[----:B------:R-:W-:-:S13]  /*2300*/  FSETP.GT.AND P0, PT, R9, R2, PT ;  /* 0x000000020900720b */ /* 0x000fda0003f04000 */
[----:B------:R-:W-:Y:S01]  /*2310*/  @P0 IMAD.MOV.U32 R2, RZ, RZ, R9 ;  /* 0x000000ffff020224 */ /* 0x000fe200078e0009 */
[----:B------:R-:W0:Y:S04]  /*2320*/  @P0 LDS R0, [UR8+0x14] ;  /* 0x00001408ff000984 */ /* 0x000e280008000800 */
[----:B------:R-:W-:-:S13]  /*2330*/  FSETP.GT.AND P0, PT, R10, R2, PT ;  /* 0x000000020a00720b */ /* 0x000fda0003f04000 */
[----:B------:R-:W-:Y:S01]  /*2340*/  @P0 IMAD.MOV.U32 R2, RZ, RZ, R10 ;  /* 0x000000ffff020224 */ /* 0x000fe200078e000a */
[----:B------:R-:W0:Y:S04]  /*2350*/  @P0 LDS R0, [UR8+0x18] ;  /* 0x00001808ff000984 */ /* 0x000e280008000800 */
[----:B------:R-:W-:-:S13]  /*2360*/  FSETP.GT.AND P0, PT, R11, R2, PT ;  /* 0x000000020b00720b */ /* 0x000fda0003f04000 */
[----:B------:R-:W-:Y:S01]  /*2370*/  @P0 IMAD.MOV.U32 R2, RZ, RZ, R11 ;  /* 0x000000ffff020224 */ /* 0x000fe200078e000b */
[----:B------:R-:W0:Y:S01]  /*2380*/  @P0 LDS R0, [UR8+0x1c] ;  /* 0x00001c08ff000984 */ /* 0x000e220008000800 */
[----:B------:R-:W-:Y:S01]  /*2390*/  UIADD3 UR8, UPT, UPT, UR8, 0x40, URZ ;  /* 0x0000004008087890 */ /* 0x000fe2000fffe0ff */
[----:B-1234-:R-:W-:Y:S11]  /*23a0*/  BRA.U UP1, `(.L_x_22) ;  /* 0xfffffffd011c7547 */ /* 0x01eff6000b83ffff */
.L_x_21:
[----:B------:R-:W-:Y:S05]  /*23b0*/  BRA.U !UP0, `(.L_x_20) ;  /* 0x0000000508107547 */ /* 0x000fea000b800000 */
[----:B------:R-:W2:Y:S01]  /*23c0*/  LDCU UR6, c[0x0][0x3b4] ;  /* 0x00007680ff0677ac */ /* 0x000ea20008000800 */
[----:B------:R-:W-:Y:S02]  /*23d0*/  UISETP.GE.U32.AND UP0, UPT, UR7, 0x8, UPT ;  /* 0x000000080700788c */ /* 0x000fe4000bf06070 */
[----:B--2---:R-:W-:-:S04]  /*23e0*/  ULOP3.LUT UR8, UR6, 0x7, URZ, 0xc0, !UPT ;  /* 0x0000000706087892 */ /* 0x004fc8000f8ec0ff */
[----:B------:R-:W-:-:S03]  /*23f0*/  UISETP.NE.AND UP1, UPT, UR8, URZ, UPT ;  /* 0x000000ff0800728c */ /* 0x000fc6000bf25270 */
[----:B------:R-:W-:Y:S08]  /*2400*/  BRA.U !UP0, `(.L_x_23) ;  /* 0x0000000108747547 */ /* 0x000ff0000b800000 */
[----:B------:R-:W-:Y:S02]  /*2410*/  ULEA UR7, UR4, UR11, 0x2 ;  /* 0x0000000b04077291 */ /* 0x000fe4000f8e10ff */
[----:B------:R-:W-:Y:S02]  /*2420*/  ULEA UR9, UR4, UR12, 0x2 ;  /* 0x0000000c04097291 */ /* 0x000fe4000f8e10ff */
[----:B------:R-:W-:-:S05]  /*2430*/  UIADD3 UR4, UPT, UPT, UR4, 0x8, URZ ;  /* 0x0000000804047890 */ /* 0x000fca000fffe0ff */
[----:B-1----:R-:W1:Y:S04]  /*2440*/  LDS.128 R4, [UR7] ;  /* 0x00000007ff047984 */ /* 0x002e680008000c00 */
[----:B------:R-:W2:Y:S01]  /*2450*/  LDS.128 R8, [UR7+0x10] ;  /* 0x00001007ff087984 */ /* 0x000ea20008000c00 */
[----:B-1----:R-:W-:-:S13]  /*2460*/  FSETP.GT.AND P0, PT, R4, R2, PT ;  /* 0x000000020400720b */ /* 0x002fda0003f04000 */
[----:B------:R-:W-:Y:S01]  /*2470*/  @P0 IMAD.MOV.U32 R2, RZ, RZ, R4 ;  /* 0x000000ffff020224 */ /* 0x000fe200078e0004 */
[----:B0-----:R-:W3:Y:S04]  /*2480*/  @P0 LDS R0, [UR9] ;  /* 0x00000009ff000984 */ /* 0x001ee80008000800 */
[----:B------:R-:W-:-:S13]  /*2490*/  FSETP.GT.AND P0, PT, R5, R2, PT ;  /* 0x000000020500720b */ /* 0x000fda0003f04000 */
[----:B------:R-:W-:Y:S01]  /*24a0*/  @P0 IMAD.MOV.U32 R2, RZ, RZ, R5 ;  /* 0x000000ffff020224 */ /* 0x000fe200078e0005 */
[----:B------:R-:W4:Y:S04]  /*24b0*/  @P0 LDS R0, [UR9+0x4] ;  /* 0x00000409ff000984 */ /* 0x000f280008000800 */
[----:B------:R-:W-:-:S13]  /*24c0*/  FSETP.GT.AND P0, PT, R6, R2, PT ;  /* 0x000000020600720b */ /* 0x000fda0003f04000 */
[----:B------:R-:W-:Y:S01]  /*24d0*/  @P0 IMAD.MOV.U32 R2, RZ, RZ, R6 ;  /* 0x000000ffff020224 */ /* 0x000fe200078e0006 */
[----:B------:R-:W0:Y:S04]  /*24e0*/  @P0 LDS R0, [UR9+0x8] ;  /* 0x00000809ff000984 */ /* 0x000e280008000800 */
[----:B------:R-:W-:-:S13]  /*24f0*/  FSETP.GT.AND P0, PT, R7, R2, PT ;  /* 0x000000020700720b */ /* 0x000fda0003f04000 */
[----:B------:R-:W-:Y:S01]  /*2500*/  @P0 IMAD.MOV.U32 R2, RZ, RZ, R7 ;  /* 0x000000ffff020224 */ /* 0x000fe200078e0007 */
[----:B------:R-:W1:Y:S04]  /*2510*/  @P0 LDS R0, [UR9+0xc] ;  /* 0x00000c09ff000984 */ /* 0x000e680008000800 */
[----:B--2---:R-:W-:-:S13]  /*2520*/  FSETP.GT.AND P0, PT, R8, R2, PT ;  /* 0x000000020800720b */ /* 0x004fda0003f04000 */
[----:B------:R-:W-:Y:S01]  /*2530*/  @P0 MOV R2, R8 ;  /* 0x0000000800020202 */ /* 0x000fe20000000f00 */
[----:B------:R-:W2:Y:S03]  /*2540*/  @P0 LDS R0, [UR9+0x10] ;  /* 0x00001009ff000984 */ /* 0x000ea60008000800 */
[----:B------:R-:W-:-:S13]  /*2550*/  FSETP.GT.AND P0, PT, R9, R2, PT ;  /* 0x000000020900720b */ /* 0x000fda0003f04000 */
[----:B------:R-:W-:Y:S01]  /*2560*/  @P0 IMAD.MOV.U32 R2, RZ, RZ, R9 ;  /* 0x000000ffff020224 */ /* 0x000fe200078e0009 */
[----:B------:R-:W0:Y:S04]  /*2570*/  @P0 LDS R0, [UR9+0x14] ;  /* 0x00001409ff000984 */ /* 0x000e280008000800 */
[----:B------:R-:W-:-:S13]  /*2580*/  FSETP.GT.AND P0, PT, R10, R2, PT ;  /* 0x000000020a00720b */ /* 0x000fda0003f04000 */
[----:B------:R-:W-:Y:S01]  /*2590*/  @P0 IMAD.MOV.U32 R2, RZ, RZ, R10 ;  /* 0x000000ffff020224 */ /* 0x000fe200078e000a */
[----:B------:R-:W0:Y:S04]  /*25a0*/  @P0 LDS R0, [UR9+0x18] ;  /* 0x00001809ff000984 */ /* 0x000e280008000800 */
[----:B------:R-:W-:-:S13]  /*25b0*/  FSETP.GT.AND P0, PT, R11, R2, PT ;  /* 0x000000020b00720b */ /* 0x000fda0003f04000 */
[----:B------:R-:W0:Y:S01]  /*25c0*/  @P0 LDS R0, [UR9+0x1c] ;  /* 0x00001c09ff000984 */ /* 0x000e220008000800 */
[----:B-1234-:R-:W-:-:S07]  /*25d0*/  @P0 IMAD.MOV.U32 R2, RZ, RZ, R11 ;  /* 0x000000ffff020224 */ /* 0x01efce00078e000b */
.L_x_23:
[----:B------:R-:W-:Y:S05]  /*25e0*/  BRA.U !UP1, `(.L_x_20) ;  /* 0x0000000109847547 */ /* 0x000fea000b800000 */
[----:B------:R-:W-:Y:S02]  /*25f0*/  UISETP.GE.U32.AND UP0, UPT, UR8, 0x4, UPT ;  /* 0x000000040800788c */ /* 0x000fe4000bf06070 */
[----:B------:R-:W-:-:S04]  /*2600*/  ULOP3.LUT UR6, UR6, 0x3, URZ, 0xc0, !UPT ;  /* 0x0000000306067892 */ /* 0x000fc8000f8ec0ff */
[----:B------:R-:W-:-:S03]  /*2610*/  UISETP.NE.AND UP1, UPT, UR6, URZ, UPT ;  /* 0x000000ff0600728c */ /* 0x000fc6000bf25270 */
[----:B------:R-:W-:Y:S08]  /*2620*/  BRA.U !UP0, `(.L_x_24) ;  /* 0x0000000108407547 */ /* 0x000ff0000b800000 */
[----:B------:R-:W-:-:S09]  /*2630*/  ULEA UR7, UR4, UR11, 0x2 ;  /* 0x0000000b04077291 */ /* 0x000fd2000f8e10ff */
[----:B-1----:R-:W1:Y:S01]  /*2640*/  LDS.128 R4, [UR7] ;  /* 0x00000007ff047984 */ /* 0x002e620008000c00 */
[----:B------:R-:W-:Y:S02]  /*2650*/  ULEA UR7, UR4, UR12, 0x2 ;  /* 0x0000000c04077291 */ /* 0x000fe4000f8e10ff */
[----:B------:R-:W-:Y:S01]  /*2660*/  UIADD3 UR4, UPT, UPT, UR4, 0x4, URZ ;  /* 0x0000000404047890 */ /* 0x000fe2000fffe0ff */
[----:B-1----:R-:W-:-:S13]  /*2670*/  FSETP.GT.AND P0, PT, R4, R2, PT ;  /* 0x000000020400720b */ /* 0x002fda0003f04000 */
[----:B------:R-:W-:Y:S01]  /*2680*/  @P0 IMAD.MOV.U32 R2, RZ, RZ, R4 ;  /* 0x000000ffff020224 */ /* 0x000fe200078e0004 */
[----:B0-----:R-:W2:Y:S04]  /*2690*/  @P0 LDS R0, [UR7] ;  /* 0x00000007ff000984 */ /* 0x001ea80008000800 */
[----:B------:R-:W-:-:S13]  /*26a0*/  FSETP.GT.AND P0, PT, R5, R2, PT ;  /* 0x000000020500720b */ /* 0x000fda0003f04000 */
[----:B------:R-:W-:Y:S01]  /*26b0*/  @P0 IMAD.MOV.U32 R2, RZ, RZ, R5 ;  /* 0x000000ffff020224 */ /* 0x000fe200078e0005 */
[----:B------:R-:W3:Y:S04]  /*26c0*/  @P0 LDS R0, [UR7+0x4] ;  /* 0x00000407ff000984 */ /* 0x000ee80008000800 */
[----:B------:R-:W-:-:S13]  /*26d0*/  FSETP.GT.AND P0, PT, R6, R2, PT ;  /* 0x000000020600720b */ /* 0x000fda0003f04000 */
[----:B------:R-:W-:Y:S01]  /*26e0*/  @P0 IMAD.MOV.U32 R2, RZ, RZ, R6 ;  /* 0x000000ffff020224 */ /* 0x000fe200078e0006 */
[----:B------:R-:W4:Y:S04]  /*26f0*/  @P0 LDS R0, [UR7+0x8] ;  /* 0x00000807ff000984 */ /* 0x000f280008000800 */
[----:B------:R-:W-:-:S13]  /*2700*/  FSETP.GT.AND P0, PT, R7, R2, PT ;  /* 0x000000020700720b */ /* 0x000fda0003f04000 */
[----:B------:R-:W0:Y:S01]  /*2710*/  @P0 LDS R0, [UR7+0xc] ;  /* 0x00000c07ff000984 */ /* 0x000e220008000800 */
[----:B--2---:R-:W-:-:S07]  /*2720*/  @P0 IMAD.MOV.U32 R2, RZ, RZ, R7 ;  /* 0x000000ffff020224 */ /* 0x004fce00078e0007 */
.L_x_24:
[----:B------:R-:W-:Y:S05]  /*2730*/  BRA.U !UP1, `(.L_x_20) ;  /* 0x0000000109307547 */ /* 0x000fea000b800000 */
[----:B------:R-:W-:Y:S02]  /*2740*/  ULEA UR7, UR4, UR12, 0x2 ;  /* 0x0000000c04077291 */ /* 0x000fe4000f8e10ff */
[----:B------:R-:W-:Y:S02]  /*2750*/  ULEA UR4, UR4, UR11, 0x2 ;  /* 0x0000000b04047291 */ /* 0x000fe4000f8e10ff */
[----:B------:R-:W-:-:S12]  /*2760*/  UIADD3 UR6, UPT, UPT, -UR6, URZ, URZ ;  /* 0x000000ff06067290 */ /* 0x000fd8000fffe1ff */
.L_x_25:
[----:B--2---:R-:W2:Y:S01]  /*2770*/  LDS R3, [UR4] ;  /* 0x00000004ff037984 */ /* 0x004ea20008000800 */
[----:B------:R-:W-:Y:S02]  /*2780*/  UIADD3 UR6, UPT, UPT, UR6, 0x1, URZ ;  /* 0x0000000106067890 */ /* 0x000fe4000fffe0ff */
[----:B------:R-:W-:Y:S02]  /*2790*/  UIADD3 UR4, UPT, UPT, UR4, 0x4, URZ ;  /* 0x0000000404047890 */ /* 0x000fe4000fffe0ff */
[----:B------:R-:W-:Y:S01]  /*27a0*/  UISETP.NE.AND UP0, UPT, UR6, URZ, UPT ;  /* 0x000000ff0600728c */ /* 0x000fe2000bf05270 */
[----:B--2---:R-:W-:-:S13]  /*27b0*/  FSETP.GT.AND P0, PT, R3, R2, PT ;  /* 0x000000020300720b */ /* 0x004fda0003f04000 */
[----:B------:R-:W-:Y:S01]  /*27c0*/  @P0 MOV R2, R3 ;  /* 0x0000000300020202 */ /* 0x000fe20000000f00 */
[----:B0--34-:R-:W2:Y:S01]  /*27d0*/  @P0 LDS R0, [UR7] ;  /* 0x00000007ff000984 */ /* 0x019ea20008000800 */
[----:B------:R-:W-:Y:S01]  /*27e0*/  UIADD3 UR7, UPT, UPT, UR7, 0x4, URZ ;  /* 0x0000000407077890 */ /* 0x000fe2000fffe0ff */
[----:B------:R-:W-:Y:S11]  /*27f0*/  BRA.U UP0, `(.L_x_25) ;  /* 0xfffffffd00dc7547 */ /* 0x000ff6000b83ffff */
.L_x_20:
[----:B------:R-:W5:Y:S01]  /*2800*/  S2UR UR10, SR_CTAID.Z ;  /* 0x00000000000a79c3 */ /* 0x000f620000002700 */
[----:B------:R-:W1:Y:S01]  /*2810*/  LDCU UR4, c[0x0][0x3a8] ;  /* 0x00007500ff0477ac */ /* 0x000e620008000800 */
[----:B------:R-:W3:Y:S01]  /*2820*/  LDCU UR13, c[0x0][0x3a4] ;  /* 0x00007480ff0d77ac */ /* 0x000ee20008000800 */
[----:B------:R-:W4:Y:S01]  /*2830*/  LDCU UR14, c[0x0][0x3ac] ;  /* 0x00007580ff0e77ac */ /* 0x000f220008000800 */
[----:B------:R-:W4:Y:S01]  /*2840*/  LDCU.64 UR8, c[0x0][0x390] ;  /* 0x00007200ff0877ac */ /* 0x000f220008000a00 */
[----:B-1----:R-:W-:-:S04]  /*2850*/  UIADD3 UR15, UPT, UPT, UR5, UR4, URZ ;  /* 0x00000004050f7290 */ /* 0x002fc8000fffe0ff */
[----:B---3--:R-:W-:Y:S02]  /*2860*/  UIMAD UR4, UR5, UR13, UR15 ;  /* 0x0000000d050472a4 */ /* 0x008fe4000f8e020f */
[----:B-----5:R-:W-:-:S04]  /*2870*/  UIADD3 UR10, UPT, UPT, UR21, UR10, URZ ;  /* 0x0000000a150a7290 */ /* 0x020fc8000fffe0ff */
[----:B----4-:R-:W-:-:S04]  /*2880*/  UIMAD UR4, UR4, UR14, UR10 ;  /* 0x0000000e040472a4 */ /* 0x010fc8000f8e020a */
[----:B------:R-:W-:-:S06]  /*2890*/  UIMAD.WIDE UR6, UR4, 0x4, UR8 ;  /* 0x00000004040678a5 */ /* 0x000fcc000f8e0208 */
[----:B------:R-:W-:Y:S02]  /*28a0*/  IMAD.U32 R5, RZ, RZ, UR7 ;  /* 0x00000007ff057e24 */ /* 0x000fe4000f8e00ff */
[----:B------:R-:W-:-:S05]  /*28b0*/  IMAD.U32 R4, RZ, RZ, UR6 ;  /* 0x00000006ff047e24 */ /* 0x000fca000f8e00ff */
[----:B------:R-:W3:Y:S02]  /*28c0*/  LDG.E R5, desc[UR18][R4.64] ;  /* 0x0000001204057981 */ /* 0x000ee4000c1e1900 */
[----:B---3--:R-:W-:-:S13]  /*28d0*/  FSETP.GT.AND P0, PT, R2, R5, PT ;  /* 0x000000050200720b */ /* 0x008fda0003f04000 */
[----:B------:R-:W-:Y:S05]  /*28e0*/  @!P0 EXIT ;  /* 0x000000000000894d */ /* 0x000fea0003800000 */
[----:B------:R-:W-:Y:S01]  /*28f0*/  UIMAD UR4, UR15, UR13, UR5 ;  /* 0x0000000d0f0472a4 */ /* 0x000fe2000f8e0205 */
[----:B------:R-:W-:Y:S02]  /*2900*/  IMAD.U32 R4, RZ, RZ, UR6 ;  /* 0x00000006ff047e24 */ /* 0x000fe4000f8e00ff */
[----:B------:R-:W-:Y:S01]  /*2910*/  IMAD.U32 R5, RZ, RZ, UR7 ;  /* 0x00000007ff057e24 */ /* 0x000fe2000f8e00ff */
[----:B------:R-:W-:-:S04]  /*2920*/  UIMAD UR4, UR4, UR14, UR10 ;  /* 0x0000000e040472a4 */ /* 0x000fc8000f8e020a */
[----:B------:R-:W-:Y:S01]  /*2930*/  UIMAD.WIDE UR8, UR4, 0x4, UR8 ;  /* 0x00000004040878a5 */ /* 0x000fe2000f8e0208 */
[----:B------:R-:W-:Y:S05]  /*2940*/  STG.E desc[UR18][R4.64], R2 ;  /* 0x0000000204007986 */ /* 0x000fea000c101912 */
[----:B------:R-:W-:Y:S02]  /*2950*/  IMAD.U32 R6, RZ, RZ, UR8 ;  /* 0x00000008ff067e24 */ /* 0x000fe4000f8e00ff */
[----:B------:R-:W-:-:S05]  /*2960*/  IMAD.U32 R7, RZ, RZ, UR9 ;  /* 0x00000009ff077e24 */ /* 0x000fca000f8e00ff */
[----:B0-2---:R-:W-:Y:S01]  /*2970*/  STG.E desc[UR18][R6.64], R0 ;  /* 0x0000000006007986 */ /* 0x005fe2000c101912 */
[----:B------:R-:W-:Y:S05]  /*2980*/  EXIT ;  /* 0x000000000000794d */ /* 0x000fea0003800000 */
.L_x_26:
[----:B------:R-:W-:-:S00]  /*2990*/  BRA `(.L_x_26) ;  /* 0xfffffffc00fc7947 */ /* 0x000fc0000383ffff */
[----:B------:R-:W-:-:S00]  /*29a0*/  NOP ;  /* 0x0000000000007918 */ /* 0x000fc00000000000 */
        /* <DEDUP_REMOVED lines=13> */
.L_x_344:


//--------------------- .text._Z21kernel_forward_argmaxIfEvPKT_S2_PS0_iiiii --------------------------
	.section	.text._Z21kernel_forward_argmaxIfEvPKT_S2_PS0_iiiii,"ax",@progbits
	.align	128
        .global         _Z21kernel_forward_argmaxIfEvPKT_S2_PS0_iiiii
        .type           _Z21kernel_forward_argmaxIfEvPKT_S2_PS0_iiiii,@function
        .size           _Z21kernel_forward_argmaxIfEvPKT_S2_PS0_iiiii,(.L_x_345 - _Z21kernel_forward_argmaxIfEvPKT_S2_PS0_iiiii)
        .other          _Z21kernel_forward_argmaxIfEvPKT_S2_PS0_iiiii,@"STO_CUDA_ENTRY STV_DEFAULT"
_Z21kernel_forward_argmaxIfEvPKT_S2_PS0_iiiii:
.text._Z21kernel_forward_argmaxIfEvPKT_S2_PS0_iiiii:
        /* <DEDUP_REMOVED lines=9> */
[----:B------:R-:W1:Y:S01]  /*0090*/  S2R R7, SR_TID.X ;  /* 0x0000000000077919 */ /* 0x000e620000002100 */
[----:B------:R-:W2:Y:S01]  /*00a0*/  LDCU.64 UR6, c[0x0][0x390] ;  /* 0x00007200ff0677ac */ /* 0x000ea20008000a00 */
[----:B------:R-:W-:Y:S01]  /*00b0*/  IMAD.U32 R0, RZ, RZ, UR16 ;  /* 0x00000010ff007e24 */ /* 0x000fe2000f8e00ff */
[----:B------:R-:W-:Y:S01]  /*00c0*/  UMOV UR8, UR17 ;  /* 0x0000001100087c82 */ /* 0x000fe20008000000 */
[----:B------:R-:W-:Y:S01]  /*00d0*/  UIMAD UR4, UR20, UR13, UR13 ;  /* 0x0000000d140472a4 */ /* 0x000fe2000f8e020d */
[----:B------:R-:W3:Y:S05]  /*00e0*/  LDCU.64 UR18, c[0x0][0x358] ;  /* 0x00006b00ff1277ac */ /* 0x000eea0008000a00 */
[----:B------:R-:W-:Y:S01]  /*00f0*/  IMAD.U32 R3, RZ, RZ, UR4 ;  /* 0x00000004ff037e24 */ /* 0x000fe2000f8e00ff */
[----:B------:R-:W4:Y:S01]  /*0100*/  S2UR UR10, SR_CgaCtaId ;  /* 0x00000000000a79c3 */ /* 0x000f220000008800 */
[----:B------:R-:W5:Y:S01]  /*0110*/  LDCU UR23, c[0x0][0x3a8] ;  /* 0x00007500ff1777ac */ /* 0x000f620008000800 */
[----:B0-----:R-:W-:-:S04]  /*0120*/  UIMAD UR12, UR5, UR13, URZ ;  /* 0x0000000d050c72a4 */ /* 0x001fc8000f8e02ff */
[----:B------:R-:W-:-:S04]  /*0130*/  UIMAD UR9, UR12, UR13, URZ ;  /* 0x0000000d0c0972a4 */ /* 0x000fc8000f8e02ff */
[----:B------:R-:W-:Y:S02]  /*0140*/  UIMAD UR9, UR9, UR8, URZ ;  /* 0x00000008090972a4 */ /* 0x000fe4000f8e02ff */
[----:B-1----:R-:W-:Y:S02]  /*0150*/  IMAD R0, R0, UR8, R7 ;  /* 0x0000000800007c24 */ /* 0x002fe4000f8e0207 */
[----:B--2---:R-:W-:Y:S02]  /*0160*/  UIMAD.WIDE UR6, UR9, 0x4, UR6 ;  /* 0x00000004090678a5 */ /* 0x004fe4000f8e0206 */
[----:B------:R-:W-:-:S04]  /*0170*/  IMAD R3, R3, UR8, R0 ;  /* 0x0000000803037c24 */ /* 0x000fc8000f8e0200 */
[----:B------:R-:W-:Y:S01]  /*0180*/  MOV R4, UR6 ;  /* 0x0000000600047c02 */ /* 0x000fe20008000f00 */
[----:B------:R-:W-:-:S04]  /*0190*/  IMAD.U32 R5, RZ, RZ, UR7 ;  /* 0x00000007ff057e24 */ /* 0x000fc8000f8e00ff */
[----:B------:R-:W-:Y:S01]  /*01a0*/  IMAD.WIDE R4, R3, 0x4, R4 ;  /* 0x0000000403047825 */ /* 0x000fe200078e0204 */
[----:B------:R-:W-:Y:S01]  /*01b0*/  UMOV UR11, 0x400 ;  /* 0x00000400000b7882 */ /* 0x000fe20000000000 */
[----:B------:R-:W0:Y:S01]  /*01c0*/  S2UR UR21, SR_CTAID.Z ;  /* 0x00000000001579c3 */ /* 0x000e220000002700 */
[----:B------:R-:W1:Y:S03]  /*01d0*/  LDCU.64 UR6, c[0x0][0x380] ;  /* 0x00007000ff0677ac */ /* 0x000e660008000a00 */
[----:B---3--:R-:W2:Y:S01]  /*01e0*/  LDG.E R5, desc[UR18][R4.64] ;  /* 0x0000001204057981 */ /* 0x008ea2000c1e1900 */
[----:B------:R-:W-:Y:S01]  /*01f0*/  UIADD3 UR4, UPT, UPT, UR11, 0x960, URZ ;  /* 0x000009600b047890 */ /* 0x000fe2000fffe0ff */
[----:B------:R-:W-:Y:S01]  /*0200*/  IMAD.MOV.U32 R11, RZ, RZ, -0x1 ;  /* 0xffffffffff0b7424 */ /* 0x000fe200078e00ff */
[----:B-----5:R-:W-:Y:S01]  /*0210*/  UISETP.GE.AND UP0, UPT, UR23, 0x1, UPT ;  /* 0x000000011700788c */ /* 0x020fe2000bf06270 */
[----:B------:R-:W-:Y:S01]  /*0220*/  MOV R12, 0xff800000 ;  /* 0xff800000000c7802 */ /* 0x000fe20000000f00 */
[----:B----4-:R-:W-:-:S02]  /*0230*/  ULEA UR4, UR10, UR4, 0x18 ;  /* 0x000000040a047291 */ /* 0x010fc4000f8ec0ff */
[----:B------:R-:W-:-:S04]  /*0240*/  UIADD3 UR24, UPT, UPT, UR23, UR8, URZ ;  /* 0x0000000817187290 */ /* 0x000fc8000fffe0ff */
[----:B------:R-:W-:Y:S01]  /*0250*/  LEA R2, R7, UR4, 0x2 ;  /* 0x0000000407027c11 */ /* 0x000fe2000f8e10ff */
[----:B------:R-:W-:-:S04]  /*0260*/  UIMAD UR4, UR5, UR8, URZ ;  /* 0x00000008050472a4 */ /* 0x000fc8000f8e02ff */
[----:B------:R-:W-:-:S04]  /*0270*/  UIMAD UR4, UR24, UR4, URZ ;  /* 0x00000004180472a4 */ /* 0x000fc8000f8e02ff */
[----:B------:R-:W-:-:S04]  /*0280*/  UIMAD UR4, UR24, UR4, URZ ;  /* 0x00000004180472a4 */ /* 0x000fc8000f8e02ff */
[----:B-1----:R-:W-:Y:S01]  /*0290*/  UIMAD.WIDE UR6, UR4, 0x4, UR6 ;  /* 0x00000004040678a5 */ /* 0x002fe2000f8e0206 */
[----:B--2---:R1:W-:Y:S01]  /*02a0*/  STS [R2], R5 ;  /* 0x0000000502007388 */ /* 0x0043e20000000800 */
[----:B------:R-:W-:Y:S06]  /*02b0*/  BAR.SYNC.DEFER_BLOCKING 0x0 ;  /* 0x0000000000007b1d */ /* 0x000fec0000010000 */
[----:B0-----:R-:W-:Y:S05]  /*02c0*/  BRA.U !UP0, `(.L_x_27) ;  /* 0x0000000d08a07547 */ /* 0x001fea000b800000 */
[----:B-1----:R0:W1:Y:S01]  /*02d0*/  LDS R5, [R2] ;  /* 0x0000000002057984 */ /* 0x0020620000000800 */
[----:B------:R-:W-:Y:S01]  /*02e0*/  UIADD3 UR4, UPT, UPT, UR20, 0x1, URZ ;  /* 0x0000000114047890 */ /* 0x000fe2000fffe0ff */
[----:B------:R-:W-:Y:S01]  /*02f0*/  MOV R12, 0xff800000 ;  /* 0xff800000000c7802 */ /* 0x000fe20000000f00 */
[----:B------:R-:W-:Y:S01]  /*0300*/  UIMAD UR14, UR24, UR21, URZ ;  /* 0x00000015180e72a4 */ /* 0x000fe2000f8e02ff */
[----:B------:R-:W-:Y:S01]  /*0310*/  IMAD.MOV.U32 R11, RZ, RZ, -0x1 ;  /* 0xffffffffff0b7424 */ /* 0x000fe200078e00ff */
[----:B------:R-:W-:Y:S02]  /*0320*/  UISETP.GE.U32.AND UP0, UPT, UR23, 0x8, UPT ;  /* 0x000000081700788c */ /* 0x000fe4000bf06070 */
[----:B------:R-:W-:Y:S02]  /*0330*/  UIMAD UR4, UR24, UR4, URZ ;  /* 0x00000004180472a4 */ /* 0x000fe4000f8e02ff */
[----:B------:R-:W-:Y:S01]  /*0340*/  IMAD.U32 R6, RZ, RZ, UR14 ;  /* 0x0000000eff067e24 */ /* 0x000fe2000f8e00ff */
[----:B------:R-:W-:-:S02]  /*0350*/  UIADD3 UR17, UPT, UPT, UR20, UR12, -UR5 ;  /* 0x0000000c14117290 */ /* 0x000fc4000fffe805 */
[----:B------:R-:W-:Y:S01]  /*0360*/  ULOP3.LUT UR22, UR23, 0x7, URZ, 0xc0, !UPT ;  /* 0x0000000717167892 */ /* 0x000fe2000f8ec0ff */
[----:B------:R-:W-:Y:S01]  /*0370*/  IMAD.U32 R4, RZ, RZ, UR4 ;  /* 0x00000004ff047e24 */ /* 0x000fe2000f8e00ff */
[----:B------:R-:W-:Y:S01]  /*0380*/  UMOV UR4, URZ ;  /* 0x000000ff00047c82 */ /* 0x000fe20008000000 */
[--C-:B------:R-:W-:Y:S02]  /*0390*/  IMAD R6, R6, UR24, R7.reuse ;  /* 0x0000001806067c24 */ /* 0x100fe4000f8e0207 */
[----:B------:R-:W-:Y:S01]  /*03a0*/  IMAD R7, R4, UR24, R7 ;  /* 0x0000001804077c24 */ /* 0x000fe2000f8e0207 */
[----:B0-----:R-:W-:Y:S06]  /*03b0*/  BRA.U !UP0, `(.L_x_28) ;  /* 0x0000000508a07547 */ /* 0x001fec000b800000 */
[----:B------:R-:W-:Y:S01]  /*03c0*/  IMAD.MOV.U32 R12, RZ, RZ, -0x800000 ;  /* 0xff800000ff0c7424 */ /* 0x000fe200078e00ff */
[----:B------:R-:W-:Y:S01]  /*03d0*/  MOV R11, 0xffffffff ;  /* 0xffffffff000b7802 */ /* 0x000fe20000000f00 */
[----:B------:R-:W0:Y:S01]  /*03e0*/  LDCU.64 UR26, c[0x0][0x388] ;  /* 0x00007100ff1a77ac */ /* 0x000e220008000a00 */
[----:B------:R-:W-:-:S05]  /*03f0*/  UMOV UR4, URZ ;  /* 0x000000ff00047c82 */ /* 0x000fca0008000000 */
.L_x_29:
[----:B------:R-:W-:Y:S01]  /*0400*/  UIMAD UR14, UR17, UR23, UR4 ;  /* 0x00000017110e72a4 */ /* 0x000fe2000f8e0204 */
[----:B------:R-:W-:Y:S01]  /*0410*/  IMAD.U32 R3, RZ, RZ, UR24 ;  /* 0x00000018ff037e24 */ /* 0x000fe2000f8e00ff */
[----:B------:R-:W-:Y:S01]  /*0420*/  UIADD3 UR25, UPT, UPT, UR4, UR8, URZ ;  /* 0x0000000804197290 */ /* 0x000fe2000fffe0ff */
[----:B------:R-:W-:Y:S01]  /*0430*/  IMAD.MOV.U32 R21, RZ, RZ, 0x4 ;  /* 0x00000004ff157424 */ /* 0x000fe200078e00ff */
[----:B0-----:R-:W-:-:S04]  /*0440*/  UIMAD.WIDE UR14, UR14, 0x4, UR26 ;  /* 0x000000040e0e78a5 */ /* 0x001fc8000f8e021a */
[----:B------:R-:W-:Y:S02]  /*0450*/  IMAD R20, R3, UR25, R6 ;  /* 0x0000001903147c24 */ /* 0x000fe4000f8e0206 */
[----:B------:R-:W-:Y:S01]  /*0460*/  MOV R18, UR14 ;  /* 0x0000000e00127c02 */ /* 0x000fe20008000f00 */
[----:B------:R-:W-:Y:S02]  /*0470*/  IMAD.U32 R19, RZ, RZ, UR15 ;  /* 0x0000000fff137e24 */ /* 0x000fe4000f8e00ff */
[----:B------:R-:W-:-:S03]  /*0480*/  IMAD.WIDE R20, R20, R21, UR6 ;  /* 0x0000000614147e25 */ /* 0x000fc6000f8e0215 */
[----:B------:R-:W1:Y:S01]  /*0490*/  LDG.E.CONSTANT R4, desc[UR18][R18.64] ;  /* 0x0000001212047981 */ /* 0x000e62000c1e9900 */
[----:B------:R-:W-:Y:S01]  /*04a0*/  IMAD.U32 R17, RZ, RZ, UR24 ;  /* 0x00000018ff117e24 */ /* 0x000fe2000f8e00ff */
[----:B------:R-:W-:Y:S01]  /*04b0*/  MOV R24, UR14 ;  /* 0x0000000e00187c02 */ /* 0x000fe20008000f00 */
[----:B------:R-:W-:Y:S01]  /*04c0*/  IMAD.U32 R25, RZ, RZ, UR15 ;  /* 0x0000000fff197e24 */ /* 0x000fe2000f8e00ff */
[----:B------:R-:W2:Y:S01]  /*04d0*/  LDG.E.CONSTANT R3, desc[UR18][R20.64] ;  /* 0x0000001214037981 */ /* 0x000ea2000c1e9900 */
[----:B------:R-:W-:Y:S01]  /*04e0*/  IMAD.WIDE R16, R17, 0x4, R20 ;  /* 0x0000000411107825 */ /* 0x000fe200078e0214 */
[----:B------:R-:W-:Y:S02]  /*04f0*/  MOV R28, UR14 ;  /* 0x0000000e001c7c02 */ /* 0x000fe40008000f00 */
[----:B------:R0:W3:Y:S01]  /*0500*/  LDG.E.CONSTANT R10, desc[UR18][R24.64+0x4] ;  /* 0x00000412180a7981 */ /* 0x0000e2000c1e9900 */
[----:B------:R-:W-:Y:S02]  /*0510*/  IMAD.U32 R15, RZ, RZ, UR24 ;  /* 0x00000018ff0f7e24 */ /* 0x000fe4000f8e00ff */
[----:B------:R-:W-:Y:S01]  /*0520*/  IMAD.U32 R29, RZ, RZ, UR15 ;  /* 0x0000000fff1d7e24 */ /* 0x000fe2000f8e00ff */
[----:B------:R-:W4:Y:S01]  /*0530*/  LDG.E.CONSTANT R8, desc[UR18][R16.64] ;  /* 0x0000001210087981 */ /* 0x000f22000c1e9900 */
[----:B------:R-:W-:-:S03]  /*0540*/  IMAD.WIDE R14, R15, 0x4, R16 ;  /* 0x000000040f0e7825 */ /* 0x000fc600078e0210 */
[----:B------:R-:W5:Y:S01]  /*0550*/  LDG.E.CONSTANT R28, desc[UR18][R28.64+0x8] ;  /* 0x000008121c1c7981 */ /* 0x000f62000c1e9900 */
[----:B------:R-:W-:-:S03]  /*0560*/  IMAD.U32 R23, RZ, RZ, UR24 ;  /* 0x00000018ff177e24 */ /* 0x000fc6000f8e00ff */
[----:B------:R0:W5:Y:S01]  /*0570*/  LDG.E.CONSTANT R9, desc[UR18][R14.64] ;  /* 0x000000120e097981 */ /* 0x000162000c1e9900 */
[----:B------:R-:W-:Y:S01]  /*0580*/  IMAD.WIDE R22, R23, 0x4, R14 ;  /* 0x0000000417167825 */ /* 0x000fe200078e020e */
[----:B0-----:R-:W-:Y:S02]  /*0590*/  MOV R25, UR24 ;  /* 0x0000001800197c02 */ /* 0x001fe40008000f00 */
[----:B------:R-:W5:Y:S01]  /*05a0*/  LDG.E.CONSTANT R26, desc[UR18][R18.64+0xc] ;  /* 0x00000c12121a7981 */ /* 0x000f62000c1e9900 */
[----:B------:R-:W-:Y:S02]  /*05b0*/  IMAD.U32 R20, RZ, RZ, UR14 ;  /* 0x0000000eff147e24 */ /* 0x000fe4000f8e00ff */
[----:B------:R-:W-:Y:S01]  /*05c0*/  IMAD.U32 R21, RZ, RZ, UR15 ;  /* 0x0000000fff157e24 */ /* 0x000fe2000f8e00ff */
[----:B------:R0:W5:Y:S01]  /*05d0*/  LDG.E.CONSTANT R13, desc[UR18][R22.64] ;  /* 0x00000012160d7981 */ /* 0x000162000c1e9900 */
[----:B------:R-:W-:Y:S01]  /*05e0*/  IMAD.WIDE R24, R25, 0x4, R22 ;  /* 0x0000000419187825 */ /* 0x000fe200078e0216 */
[----:B------:R-:W-:-:S02]  /*05f0*/  MOV R15, UR24 ;  /* 0x00000018000f7c02 */ /* 0x000fc40008000f00 */
[----:B------:R-:W5:Y:S01]  /*0600*/  LDG.E.CONSTANT R27, desc[UR18][R20.64+0x10] ;  /* 0x00001012141b7981 */ /* 0x000f62000c1e9900 */
[----:B------:R-:W-:Y:S02]  /*0610*/  IMAD.U32 R17, RZ, RZ, UR15 ;  /* 0x0000000fff117e24 */ /* 0x000fe4000f8e00ff */
[----:B------:R-:W-:Y:S01]  /*0620*/  IMAD.U32 R16, RZ, RZ, UR14 ;  /* 0x0000000eff107e24 */ /* 0x000fe2000f8e00ff */
[----:B------:R0:W5:Y:S01]  /*0630*/  LDG.E.CONSTANT R29, desc[UR18][R24.64] ;  /* 0x00000012181d7981 */ /* 0x000162000c1e9900 */
[----:B------:R-:W-:Y:S01]  /*0640*/  IMAD.WIDE R14, R15, 0x4, R24 ;  /* 0x000000040f0e7825 */ /* 0x000fe200078e0218 */
[----:B0-----:R-:W-:Y:S02]  /*0650*/  MOV R23, UR24 ;  /* 0x0000001800177c02 */ /* 0x001fe40008000f00 */
[----:B------:R-:W5:Y:S03]  /*0660*/  LDG.E.CONSTANT R17, desc[UR18][R16.64+0x14] ;  /* 0x0000141210117981 */ /* 0x000f66000c1e9900 */
[----:B------:R-:W-:Y:S01]  /*0670*/  IMAD.WIDE R22, R23, 0x4, R14 ;  /* 0x0000000417167825 */ /* 0x000fe200078e020e */
[----:B------:R-:W5:Y:S04]  /*0680*/  LDG.E.CONSTANT R18, desc[UR18][R18.64+0x18] ;  /* 0x0000181212127981 */ /* 0x000f68000c1e9900 */
[----:B------:R-:W5:Y:S04]  /*0690*/  LDG.E.CONSTANT R20, desc[UR18][R20.64+0x1c] ;  /* 0x00001c1214147981 */ /* 0x000f68000c1e9900 */
[----:B------:R3:W5:Y:S01]  /*06a0*/  LDG.E.CONSTANT R16, desc[UR18][R14.64] ;  /* 0x000000120e107981 */ /* 0x000762000c1e9900 */
[----:B------:R-:W-:-:S04]  /*06b0*/  IMAD.U32 R25, RZ, RZ, UR24 ;  /* 0x00000018ff197e24 */ /* 0x000fc8000f8e00ff */
[----:B------:R-:W-:Y:S01]  /*06c0*/  IMAD.WIDE R24, R25, 0x4, R22 ;  /* 0x0000000419187825 */ /* 0x000fe200078e0216 */
[----:B------:R-:W5:Y:S05]  /*06d0*/  LDG.E.CONSTANT R14, desc[UR18][R22.64] ;  /* 0x00000012160e7981 */ /* 0x000f6a000c1e9900 */
[----:B------:R-:W5:Y:S01]  /*06e0*/  LDG.E.CONSTANT R24, desc[UR18][R24.64] ;  /* 0x0000001218187981 */ /* 0x000f62000c1e9900 */
[----:B------:R-:W-:Y:S02]  /*06f0*/  ULOP3.LUT UR14, UR23, 0x7ffffff8, URZ, 0xc0, !UPT ;  /* 0x7ffffff8170e7892 */ /* 0x000fe4000f8ec0ff */
[----:B------:R-:W-:-:S04]  /*0700*/  UIADD3 UR4, UPT, UPT, UR4, 0x8, URZ ;  /* 0x0000000804047890 */ /* 0x000fc8000fffe0ff */
[----:B------:R-:W-:Y:S01]  /*0710*/  UISETP.NE.AND UP0, UPT, UR4, UR14, UPT ;  /* 0x0000000e0400728c */ /* 0x000fe2000bf05270 */
[----:B-1----:R-:W-:-:S04]  /*0720*/  FADD R4, R5, R4 ;  /* 0x0000000405047221 */ /* 0x002fc80000000000 */
[----:B--2---:R-:W-:Y:S01]  /*0730*/  FADD R3, R4, R3 ;  /* 0x0000000304037221 */ /* 0x004fe20000000000 */
[----:B---3--:R-:W-:-:S04]  /*0740*/  FADD R15, R5, R10 ;  /* 0x0000000a050f7221 */ /* 0x008fc80000000000 */
[----:B------:R-:W-:Y:S01]  /*0750*/  FSETP.GT.AND P0, PT, R3, R12, PT ;  /* 0x0000000c0300720b */ /* 0x000fe20003f04000 */
[----:B----4-:R-:W-:-:S03]  /*0760*/  FADD R8, R15, R8 ;  /* 0x000000080f087221 */ /* 0x010fc60000000000 */
[----:B------:R-:W-:Y:S01]  /*0770*/  FSEL R3, R3, R12, P0 ;  /* 0x0000000c03037208 */ /* 0x000fe20000000000 */
[----:B-----5:R-:W-:-:S03]  /*0780*/  FADD R28, R5, R28 ;  /* 0x0000001c051c7221 */ /* 0x020fc60000000000 */
[----:B------:R-:W-:Y:S01]  /*0790*/  FSETP.GT.AND P1, PT, R8, R3, PT ;  /* 0x000000030800720b */ /* 0x000fe20003f24000 */
[----:B------:R-:W-:-:S03]  /*07a0*/  FADD R28, R28, R9 ;  /* 0x000000091c1c7221 */ /* 0x000fc60000000000 */
[----:B------:R-:W-:Y:S01]  /*07b0*/  FSEL R3, R8, R3, P1 ;  /* 0x0000000308037208 */ /* 0x000fe20000800000 */
[----:B------:R-:W-:-:S03]  /*07c0*/  FADD R26, R5, R26 ;  /* 0x0000001a051a7221 */ /* 0x000fc60000000000 */
[----:B------:R-:W-:Y:S01]  /*07d0*/  FSETP.GT.AND P2, PT, R28, R3, PT ;  /* 0x000000031c00720b */ /* 0x000fe20003f44000 */
[----:B------:R-:W-:-:S03]  /*07e0*/  FADD R26, R26, R13 ;  /* 0x0000000d1a1a7221 */ /* 0x000fc60000000000 */
[----:B------:R-:W-:Y:S01]  /*07f0*/  FSEL R3, R28, R3, P2 ;  /* 0x000000031c037208 */ /* 0x000fe20001000000 */
[----:B------:R-:W-:Y:S02]  /*0800*/  IMAD.U32 R10, RZ, RZ, UR24 ;  /* 0x00000018ff0a7e24 */ /* 0x000fe4000f8e00ff */
[----:B------:R-:W-:Y:S01]  /*0810*/  FADD R4, R5, R27 ;  /* 0x0000001b05047221 */ /* 0x000fe20000000000 */
[----:B------:R-:W-:-:S03]  /*0820*/  FSETP.GT.AND P3, PT, R26, R3, PT ;  /* 0x000000031a00720b */ /* 0x000fc60003f64000 */
[----:B------:R-:W-:Y:S01]  /*0830*/  FADD R8, R4, R29 ;  /* 0x0000001d04087221 */ /* 0x000fe20000000000 */
[----:B------:R-:W-:Y:S01]  /*0840*/  FSEL R3, R26, R3, P3 ;  /* 0x000000031a037208 */ /* 0x000fe20001800000 */
[----:B------:R-:W-:Y:S02]  /*0850*/  IMAD R4, R10, UR25, R7 ;  /* 0x000000190a047c24 */ /* 0x000fe4000f8e0207 */
[C---:B------:R-:W-:Y:S01]  /*0860*/  FADD R17, R5.reuse, R17 ;  /* 0x0000001105117221 */ /* 0x040fe20000000000 */
[----:B------:R-:W-:Y:S02]  /*0870*/  FSETP.GT.AND P4, PT, R8, R3, PT ;  /* 0x000000030800720b */ /* 0x000fe40003f84000 */
[C---:B------:R-:W-:Y:S02]  /*0880*/  SEL R11, R4.reuse, R11, P0 ;  /* 0x0000000b040b7207 */ /* 0x040fe40000000000 */
[----:B------:R-:W-:Y:S02]  /*0890*/  IADD3 R4, PT, PT, R4, UR24, RZ ;  /* 0x0000001804047c10 */ /* 0x000fe4000fffe0ff */
[----:B------:R-:W-:Y:S01]  /*08a0*/  FSEL R3, R8, R3, P4 ;  /* 0x0000000308037208 */ /* 0x000fe20002000000 */
[----:B------:R-:W-:Y:S01]  /*08b0*/  FADD R9, R5, R18 ;  /* 0x0000001205097221 */ /* 0x000fe20000000000 */
[----:B------:R-:W-:Y:S01]  /*08c0*/  FADD R16, R17, R16 ;  /* 0x0000001011107221 */ /* 0x000fe20000000000 */
[C---:B------:R-:W-:Y:S01]  /*08d0*/  SEL R11, R4.reuse, R11, P1 ;  /* 0x0000000b040b7207 */ /* 0x040fe20000800000 */
[----:B------:R-:W-:-:S03]  /*08e0*/  VIADD R4, R4, UR24 ;  /* 0x0000001804047c36 */ /* 0x000fc60008000000 */
[----:B------:R-:W-:Y:S02]  /*08f0*/  FSETP.GT.AND P0, PT, R16, R3, PT ;  /* 0x000000031000720b */ /* 0x000fe40003f04000 */
[----:B------:R-:W-:Y:S02]  /*0900*/  SEL R11, R4, R11, P2 ;  /* 0x0000000b040b7207 */ /* 0x000fe40001000000 */
[----:B------:R-:W-:Y:S01]  /*0910*/  FSEL R3, R16, R3, P0 ;  /* 0x0000000310037208 */ /* 0x000fe20000000000 */
[----:B------:R-:W-:Y:S01]  /*0920*/  FADD R14, R9, R14 ;  /* 0x0000000e090e7221 */ /* 0x000fe20000000000 */
[----:B------:R-:W-:Y:S02]  /*0930*/  VIADD R4, R4, UR24 ;  /* 0x0000001804047c36 */ /* 0x000fe40008000000 */
[----:B------:R-:W-:Y:S02]  /*0940*/  FADD R9, R5, R20 ;  /* 0x0000001405097221 */ /* 0x000fe40000000000 */
[----:B------:R-:W-:-:S02]  /*0950*/  FSETP.GT.AND P1, PT, R14, R3, PT ;  /* 0x000000030e00720b */ /* 0x000fc40003f24000 */
[----:B------:R-:W-:Y:S01]  /*0960*/  FADD R24, R9, R24 ;  /* 0x0000001809187221 */ /* 0x000fe20000000000 */
[C---:B------:R-:W-:Y:S02]  /*0970*/  SEL R11, R4.reuse, R11, P3 ;  /* 0x0000000b040b7207 */ /* 0x040fe40001800000 */
[----:B------:R-:W-:Y:S02]  /*0980*/  IADD3 R4, PT, PT, R4, UR24, RZ ;  /* 0x0000001804047c10 */ /* 0x000fe4000fffe0ff */
[----:B------:R-:W-:Y:S02]  /*0990*/  FSEL R3, R14, R3, P1 ;  /* 0x000000030e037208 */ /* 0x000fe40000800000 */
[C---:B------:R-:W-:Y:S01]  /*09a0*/  SEL R11, R4.reuse, R11, P4 ;  /* 0x0000000b040b7207 */ /* 0x040fe20002000000 */
[----:B------:R-:W-:Y:S01]  /*09b0*/  VIADD R4, R4, UR24 ;  /* 0x0000001804047c36 */ /* 0x000fe20008000000 */
[----:B------:R-:W-:-:S04]  /*09c0*/  FSETP.GT.AND P2, PT, R24, R3, PT ;  /* 0x000000031800720b */ /* 0x000fc80003f44000 */
[C---:B------:R-:W-:Y:S01]  /*09d0*/  SEL R11, R4.reuse, R11, P0 ;  /* 0x0000000b040b7207 */ /* 0x040fe20000000000 */
[----:B------:R-:W-:Y:S01]  /*09e0*/  VIADD R4, R4, UR24 ;  /* 0x0000001804047c36 */ /* 0x000fe20008000000 */
[----:B------:R-:W-:-:S04]  /*09f0*/  FSEL R12, R24, R3, P2 ;  /* 0x00000003180c7208 */ /* 0x000fc80001000000 */
[----:B------:R-:W-:-:S03]  /*0a00*/  SEL R11, R4, R11, P1 ;  /* 0x0000000b040b7207 */ /* 0x000fc60000800000 */
[----:B------:R-:W-:Y:S01]  /*0a10*/  @P2 IADD3 R11, PT, PT, R4, UR24, RZ ;  /* 0x00000018040b2c10 */ /* 0x000fe2000fffe0ff */
[----:B------:R-:W-:Y:S06]  /*0a20*/  BRA.U UP0, `(.L_x_29) ;  /* 0xfffffff900747547 */ /* 0x000fec000b83ffff */
[----:B------:R-:W-:-:S05]  /*0a30*/  UMOV UR4, UR14 ;  /* 0x0000000e00047c82 */ /* 0x000fca0008000000 */
.L_x_28:
[----:B------:R-:W-:-:S09]  /*0a40*/  UISETP.NE.AND UP0, UPT, UR22, URZ, UPT ;  /* 0x000000ff1600728c */ /* 0x000fd2000bf05270 */
[----:B------:R-:W-:Y:S05]  /*0a50*/  BRA.U !UP0, `(.L_x_27) ;  /* 0x0000000508bc7547 */ /* 0x000fea000b800000 */
[----:B------:R-:W-:Y:S02]  /*0a60*/  UISETP.GE.U32.AND UP0, UPT, UR22, 0x4, UPT ;  /* 0x000000041600788c */ /* 0x000fe4000bf06070 */
[----:B------:R-:W-:-:S04]  /*0a70*/  ULOP3.LUT UR25, UR23, 0x3, URZ, 0xc0, !UPT ;  /* 0x0000000317197892 */ /* 0x000fc8000f8ec0ff */
[----:B------:R-:W-:-:S03]  /*0a80*/  UISETP.NE.AND UP1, UPT, UR25, URZ, UPT ;  /* 0x000000ff1900728c */ /* 0x000fc6000bf25270 */
[----:B------:R-:W-:Y:S08]  /*0a90*/  BRA.U !UP0, `(.L_x_30) ;  /* 0x0000000108d47547 */ /* 0x000ff0000b800000 */
[----:B------:R-:W0:Y:S01]  /*0aa0*/  LDCU.64 UR14, c[0x0][0x388] ;  /* 0x00007100ff0e77ac */ /* 0x000e220008000a00 */
[----:B------:R-:W-:Y:S02]  /*0ab0*/  HFMA2 R17, -RZ, RZ, 0, 2.384185791015625e-07 ;  /* 0x00000004ff117431 */ /* 0x000fe400000001ff */
[----:B------:R-:W-:Y:S01]  /*0ac0*/  IMAD.U32 R3, RZ, RZ, UR24 ;  /* 0x00000018ff037e24 */ /* 0x000fe2000f8e00ff */
[----:B------:R-:W-:Y:S02]  /*0ad0*/  UIMAD UR22, UR17, UR23, UR4 ;  /* 0x00000017111672a4 */ /* 0x000fe4000f8e0204 */
[----:B------:R-:W-:-:S06]  /*0ae0*/  UIADD3 UR26, UPT, UPT, UR4, UR8, URZ ;  /* 0x00000008041a7290 */ /* 0x000fcc000fffe0ff */
[----:B------:R-:W-:-:S04]  /*0af0*/  IMAD R16, R3, UR26, R6 ;  /* 0x0000001a03107c24 */ /* 0x000fc8000f8e0206 */
[----:B------:R-:W-:Y:S01]  /*0b00*/  IMAD.WIDE R16, R16, R17, UR6 ;  /* 0x0000000610107e25 */ /* 0x000fe2000f8e0211 */
[----:B0-----:R-:W-:-:S03]  /*0b10*/  UIMAD.WIDE UR14, UR22, 0x4, UR14 ;  /* 0x00000004160e78a5 */ /* 0x001fc6000f8e020e */
[----:B------:R-:W-:Y:S01]  /*0b20*/  IMAD.U32 R19, RZ, RZ, UR24 ;  /* 0x00000018ff137e24 */ /* 0x000fe2000f8e00ff */
[----:B------:R0:W2:Y:S02]  /*0b30*/  LDG.E.CONSTANT R3, desc[UR18][R16.64] ;  /* 0x0000001210037981 */ /* 0x0000a4000c1e9900 */
[----:B------:R-:W-:Y:S01]  /*0b40*/  IMAD.U32 R14, RZ, RZ, UR14 ;  /* 0x0000000eff0e7e24 */ /* 0x000fe2000f8e00ff */
[----:B------:R-:W-:Y:S01]  /*0b50*/  MOV R15, UR15 ;  /* 0x0000000f000f7c02 */ /* 0x000fe20008000f00 */
[----:B------:R-:W-:Y:S01]  /*0b60*/  IMAD.U32 R23, RZ, RZ, UR15 ;  /* 0x0000000fff177e24 */ /* 0x000fe2000f8e00ff */
[----:B------:R-:W-:-:S03]  /*0b70*/  MOV R22, UR14 ;  /* 0x0000000e00167c02 */ /* 0x000fc60008000f00 */
[----:B------:R-:W1:Y:S01]  /*0b80*/  LDG.E.CONSTANT R4, desc[UR18][R14.64] ;  /* 0x000000120e047981 */ /* 0x000e62000c1e9900 */
[----:B------:R-:W-:Y:S01]  /*0b90*/  IMAD.WIDE R18, R19, 0x4, R16 ;  /* 0x0000000413127825 */ /* 0x000fe200078e0210 */
[----:B------:R-:W-:Y:S02]  /*0ba0*/  MOV R9, UR24 ;  /* 0x0000001800097c02 */ /* 0x000fe40008000f00 */
[----:B------:R-:W3:Y:S01]  /*0bb0*/  LDG.E.CONSTANT R22, desc[UR18][R22.64+0x4] ;  /* 0x0000041216167981 */ /* 0x000ee2000c1e9900 */
[----:B------:R-:W-:Y:S01]  /*0bc0*/  IMAD.U32 R20, RZ, RZ, UR14 ;  /* 0x0000000eff147e24 */ /* 0x000fe2000f8e00ff */
[----:B------:R-:W-:Y:S02]  /*0bd0*/  MOV R21, UR15 ;  /* 0x0000000f00157c02 */ /* 0x000fe40008000f00 */
[----:B------:R-:W4:Y:S01]  /*0be0*/  LDG.E.CONSTANT R10, desc[UR18][R18.64] ;  /* 0x00000012120a7981 */ /* 0x000f22000c1e9900 */
[----:B------:R-:W-:-:S03]  /*0bf0*/  IMAD.WIDE R8, R9, 0x4, R18 ;  /* 0x0000000409087825 */ /* 0x000fc600078e0212 */
[----:B------:R-:W5:Y:S01]  /*0c00*/  LDG.E.CONSTANT R20, desc[UR18][R20.64+0x8] ;  /* 0x0000081214147981 */ /* 0x000f62000c1e9900 */
[----:B------:R-:W-:-:S03]  /*0c10*/  IMAD.U32 R13, RZ, RZ, UR24 ;  /* 0x00000018ff0d7e24 */ /* 0x000fc6000f8e00ff */
[----:B------:R-:W5:Y:S01]  /*0c20*/  LDG.E.CONSTANT R25, desc[UR18][R8.64] ;  /* 0x0000001208197981 */ /* 0x000f62000c1e9900 */
[----:B0-----:R-:W-:-:S03]  /*0c30*/  IMAD.WIDE R16, R13, 0x4, R8 ;  /* 0x000000040d107825 */ /* 0x001fc600078e0208 */
[----:B------:R-:W5:Y:S04]  /*0c40*/  LDG.E.CONSTANT R14, desc[UR18][R14.64+0xc] ;  /* 0x00000c120e0e7981 */ /* 0x000f68000c1e9900 */
[----:B------:R-:W5:Y:S01]  /*0c50*/  LDG.E.CONSTANT R17, desc[UR18][R16.64] ;  /* 0x0000001210117981 */ /* 0x000f62000c1e9900 */
[----:B------:R-:W-:Y:S01]  /*0c60*/  UIADD3 UR4, UPT, UPT, UR4, 0x4, URZ ;  /* 0x0000000404047890 */ /* 0x000fe2000fffe0ff */
        /* <DEDUP_REMOVED lines=10> */
[----:B------:R-:W-:Y:S01]  /*0d10*/  FADD R14, R5, R14 ;  /* 0x0000000e050e7221 */ /* 0x000fe20000000000 */
[----:B------:R-:W-:Y:S02]  /*0d20*/  MOV R4, UR24 ;  /* 0x0000001800047c02 */ /* 0x000fe40008000f00 */
[----:B------:R-:W-:Y:S01]  /*0d30*/  FSETP.GT.AND P2, PT, R20, R3, PT ;  /* 0x000000031400720b */ /* 0x000fe20003f44000 */
[----:B------:R-:W-:-:S03]  /*0d40*/  FADD R17, R14, R17 ;  /* 0x000000110e117221 */ /* 0x000fc60000000000 */
[----:B------:R-:W-:Y:S01]  /*0d50*/  FSEL R12, R20, R3, P2 ;  /* 0x00000003140c7208 */ /* 0x000fe20001000000 */
[----:B------:R-:W-:-:S03]  /*0d60*/  IMAD R4, R4, UR26, R7 ;  /* 0x0000001a04047c24 */ /* 0x000fc6000f8e0207 */
[----:B------:R-:W-:Y:S01]  /*0d70*/  FSETP.GT.AND P3, PT, R17, R12, PT ;  /* 0x0000000c1100720b */ /* 0x000fe20003f64000 */
[C---:B------:R-:W-:Y:S01]  /*0d80*/  VIADD R3, R4.reuse, UR24 ;  /* 0x0000001804037c36 */ /* 0x040fe20008000000 */
[----:B------:R-:W-:-:S04]  /*0d90*/  SEL R4, R4, R11, P0 ;  /* 0x0000000b04047207 */ /* 0x000fc80000000000 */
[C---:B------:R-:W-:Y:S02]  /*0da0*/  IADD3 R9, PT, PT, R3.reuse, UR24, RZ ;  /* 0x0000001803097c10 */ /* 0x040fe4000fffe0ff */
[----:B------:R-:W-:Y:S02]  /*0db0*/  SEL R4, R3, R4, P1 ;  /* 0x0000000403047207 */ /* 0x000fe40000800000 */
[----:B------:R-:W-:Y:S02]  /*0dc0*/  FSEL R12, R17, R12, P3 ;  /* 0x0000000c110c7208 */ /* 0x000fe40001800000 */
[C---:B------:R-:W-:Y:S01]  /*0dd0*/  SEL R11, R9.reuse, R4, P2 ;  /* 0x00000004090b7207 */ /* 0x040fe20001000000 */
[----:B------:R-:W-:-:S07]  /*0de0*/  @P3 VIADD R11, R9, UR24 ;  /* 0x00000018090b3c36 */ /* 0x000fce0008000000 */
.L_x_30:
[----:B------:R-:W-:Y:S05]  /*0df0*/  BRA.U !UP1, `(.L_x_27) ;  /* 0x0000000109d47547 */ /* 0x000fea000b800000 */
[----:B------:R-:W-:Y:S02]  /*0e00*/  UISETP.NE.AND UP0, UPT, UR25, 0x1, UPT ;  /* 0x000000011900788c */ /* 0x000fe4000bf05270 */
[----:B------:R-:W-:-:S04]  /*0e10*/  ULOP3.LUT UR14, UR23, 0x1, URZ, 0xc0, !UPT ;  /* 0x00000001170e7892 */ /* 0x000fc8000f8ec0ff */
[----:B------:R-:W-:-:S03]  /*0e20*/  UISETP.NE.U32.AND UP1, UPT, UR14, 0x1, UPT ;  /* 0x000000010e00788c */ /* 0x000fc6000bf25070 */
[----:B------:R-:W-:Y:S08]  /*0e30*/  BRA.U !UP0, `(.L_x_31) ;  /* 0x00000001087c7547 */ /* 0x000ff0000b800000 */
[----:B------:R-:W0:Y:S01]  /*0e40*/  LDCU.64 UR14, c[0x0][0x388] ;  /* 0x00007100ff0e77ac */ /* 0x000e220008000a00 */
[----:B------:R-:W-:Y:S01]  /*0e50*/  MOV R3, UR24 ;  /* 0x0000001800037c02 */ /* 0x000fe20008000f00 */
[----:B------:R-:W-:Y:S01]  /*0e60*/  IMAD.MOV.U32 R9, RZ, RZ, 0x4 ;  /* 0x00000004ff097424 */ /* 0x000fe200078e00ff */
[----:B------:R-:W-:Y:S02]  /*0e70*/  UIMAD UR22, UR17, UR23, UR4 ;  /* 0x00000017111672a4 */ /* 0x000fe4000f8e0204 */
[----:B------:R-:W-:-:S06]  /*0e80*/  UIADD3 UR25, UPT, UPT, UR4, UR8, URZ ;  /* 0x0000000804197290 */ /* 0x000fcc000fffe0ff */
[----:B------:R-:W-:Y:S01]  /*0e90*/  IMAD R8, R3, UR25, R6 ;  /* 0x0000001903087c24 */ /* 0x000fe2000f8e0206 */
[----:B------:R-:W-:-:S03]  /*0ea0*/  MOV R15, UR24 ;  /* 0x00000018000f7c02 */ /* 0x000fc60008000f00 */
[----:B------:R-:W-:Y:S01]  /*0eb0*/  IMAD.WIDE R8, R8, R9, UR6 ;  /* 0x0000000608087e25 */ /* 0x000fe2000f8e0209 */
[----:B0-----:R-:W-:-:S04]  /*0ec0*/  UIMAD.WIDE UR14, UR22, 0x4, UR14 ;  /* 0x00000004160e78a5 */ /* 0x001fc8000f8e020e */
[----:B------:R-:W2:Y:S02]  /*0ed0*/  LDG.E.CONSTANT R4, desc[UR18][R8.64] ;  /* 0x0000001208047981 */ /* 0x000ea4000c1e9900 */
[----:B------:R-:W-:Y:S01]  /*0ee0*/  MOV R16, UR14 ;  /* 0x0000000e00107c02 */ /* 0x000fe20008000f00 */
[----:B------:R-:W-:Y:S01]  /*0ef0*/  IMAD.U32 R17, RZ, RZ, UR15 ;  /* 0x0000000fff117e24 */ /* 0x000fe2000f8e00ff */
[----:B------:R-:W-:Y:S01]  /*0f00*/  MOV R19, UR15 ;  /* 0x0000000f00137c02 */ /* 0x000fe20008000f00 */
[----:B------:R-:W-:-:S03]  /*0f10*/  IMAD.U32 R18, RZ, RZ, UR14 ;  /* 0x0000000eff127e24 */ /* 0x000fc6000f8e00ff */
[----:B------:R-:W1:Y:S01]  /*0f20*/  LDG.E.CONSTANT R16, desc[UR18][R16.64] ;  /* 0x0000001210107981 */ /* 0x000e62000c1e9900 */
[----:B------:R-:W-:-:S03]  /*0f30*/  IMAD.WIDE R14, R15, 0x4, R8 ;  /* 0x000000040f0e7825 */ /* 0x000fc600078e0208 */
[----:B------:R-:W3:Y:S04]  /*0f40*/  LDG.E.CONSTANT R18, desc[UR18][R18.64+0x4] ;  /* 0x0000041212127981 */ /* 0x000ee8000c1e9900 */
[----:B------:R-:W4:Y:S01]  /*0f50*/  LDG.E.CONSTANT R15, desc[UR18][R14.64] ;  /* 0x000000120e0f7981 */ /* 0x000f22000c1e9900 */
[----:B------:R-:W-:Y:S01]  /*0f60*/  UIADD3 UR4, UPT, UPT, UR4, 0x2, URZ ;  /* 0x0000000204047890 */ /* 0x000fe2000fffe0ff */
[----:B-1----:R-:W-:-:S04]  /*0f70*/  FADD R3, R5, R16 ;  /* 0x0000001005037221 */ /* 0x002fc80000000000 */
[----:B--2---:R-:W-:Y:S01]  /*0f80*/  FADD R3, R3, R4 ;  /* 0x0000000403037221 */ /* 0x004fe20000000000 */
[----:B---3--:R-:W-:-:S04]  /*0f90*/  FADD R4, R5, R18 ;  /* 0x0000001205047221 */ /* 0x008fc80000000000 */
[----:B------:R-:W-:Y:S01]  /*0fa0*/  FSETP.GT.AND P0, PT, R3, R12, PT ;  /* 0x0000000c0300720b */ /* 0x000fe20003f04000 */
[----:B----4-:R-:W-:-:S03]  /*0fb0*/  FADD R13, R4, R15 ;  /* 0x0000000f040d7221 */ /* 0x010fc60000000000 */
[----:B------:R-:W-:Y:S01]  /*0fc0*/  FSEL R12, R3, R12, P0 ;  /* 0x0000000c030c7208 */ /* 0x000fe20000000000 */
[----:B------:R-:W-:-:S03]  /*0fd0*/  IMAD.U32 R4, RZ, RZ, UR24 ;  /* 0x00000018ff047e24 */ /* 0x000fc6000f8e00ff */
[----:B------:R-:W-:Y:S01]  /*0fe0*/  FSETP.GT.AND P1, PT, R13, R12, PT ;  /* 0x0000000c0d00720b */ /* 0x000fe20003f24000 */
[----:B------:R-:W-:-:S03]  /*0ff0*/  IMAD R4, R4, UR25, R7 ;  /* 0x0000001904047c24 */ /* 0x000fc6000f8e0207 */
[----:B------:R-:W-:Y:S02]  /*1000*/  FSEL R12, R13, R12, P1 ;  /* 0x0000000c0d0c7208 */ /* 0x000fe40000800000 */
[----:B------:R-:W-:-:S07]  /*1010*/  SEL R11, R4, R11, P0 ;  /* 0x0000000b040b7207 */ /* 0x000fce0000000000 */
[----:B------:R-:W-:-:S07]  /*1020*/  @P1 IADD3 R11, PT, PT, R4, UR24, RZ ;  /* 0x00000018040b1c10 */ /* 0x000fce000fffe0ff */
.L_x_31:
[----:B------:R-:W-:Y:S05]  /*1030*/  BRA.U UP1, `(.L_x_27) ;  /* 0x0000000101447547 */ /* 0x000fea000b800000 */
[----:B------:R-:W0:Y:S01]  /*1040*/  LDCU.64 UR14, c[0x0][0x388] ;  /* 0x00007100ff0e77ac */ /* 0x000e220008000a00 */
[----:B------:R-:W-:Y:S01]  /*1050*/  MOV R9, 0x4 ;  /* 0x0000000400097802 */ /* 0x000fe20000000f00 */
[----:B------:R-:W-:Y:S02]  /*1060*/  UIADD3 UR22, UPT, UPT, UR4, UR8, URZ ;  /* 0x0000000804167290 */ /* 0x000fe4000fffe0ff */
[----:B------:R-:W-:-:S04]  /*1070*/  UIMAD UR4, UR17, UR23, UR4 ;  /* 0x00000017110472a4 */ /* 0x000fc8000f8e0204 */
[----:B------:R-:W-:-:S04]  /*1080*/  IMAD.U32 R3, RZ, RZ, UR22 ;  /* 0x00000016ff037e24 */ /* 0x000fc8000f8e00ff */
[----:B------:R-:W-:Y:S01]  /*1090*/  IMAD R8, R3, UR24, R6 ;  /* 0x0000001803087c24 */ /* 0x000fe2000f8e0206 */
[----:B0-----:R-:W-:-:S03]  /*10a0*/  UIMAD.WIDE UR14, UR4, 0x4, UR14 ;  /* 0x00000004040e78a5 */ /* 0x001fc6000f8e020e */
[----:B------:R-:W-:-:S04]  /*10b0*/  IMAD.WIDE R8, R8, R9, UR6 ;  /* 0x0000000608087e25 */ /* 0x000fc8000f8e0209 */
[----:B------:R-:W-:Y:S01]  /*10c0*/  IMAD.U32 R14, RZ, RZ, UR14 ;  /* 0x0000000eff0e7e24 */ /* 0x000fe2000f8e00ff */
[----:B------:R-:W-:Y:S01]  /*10d0*/  MOV R15, UR15 ;  /* 0x0000000f000f7c02 */ /* 0x000fe20008000f00 */
[----:B------:R-:W2:Y:S04]  /*10e0*/  LDG.E.CONSTANT R8, desc[UR18][R8.64] ;  /* 0x0000001208087981 */ /* 0x000ea8000c1e9900 */
[----:B------:R-:W1:Y:S02]  /*10f0*/  LDG.E.CONSTANT R14, desc[UR18][R14.64] ;  /* 0x000000120e0e7981 */ /* 0x000e64000c1e9900 */
[----:B-1----:R-:W-:-:S04]  /*1100*/  FADD R5, R5, R14 ;  /* 0x0000000e05057221 */ /* 0x002fc80000000000 */
[----:B--2---:R-:W-:-:S05]  /*1110*/  FADD R5, R5, R8 ;  /* 0x0000000805057221 */ /* 0x004fca0000000000 */
[----:B------:R-:W-:-:S04]  /*1120*/  FSETP.GT.AND P0, PT, R5, R12, PT ;  /* 0x0000000c0500720b */ /* 0x000fc80003f04000 */
[----:B------:R-:W-:-:S09]  /*1130*/  FSEL R12, R5, R12, P0 ;  /* 0x0000000c050c7208 */ /* 0x000fd20000000000 */
[----:B------:R-:W-:-:S07]  /*1140*/  @P0 IMAD R11, R3, UR24, R7 ;  /* 0x00000018030b0c24 */ /* 0x000fce000f8e0207 */
.L_x_27:
[----:B------:R-:W-:Y:S01]  /*1150*/  BAR.SYNC.DEFER_BLOCKING 0x0 ;  /* 0x0000000000007b1d */ /* 0x000fe20000010000 */
[----:B------:R-:W-:Y:S02]  /*1160*/  UIADD3 UR4, UPT, UPT, UR20, 0x2, URZ ;  /* 0x0000000214047890 */ /* 0x000fe4000fffe0ff */
[----:B------:R-:W-:-:S04]  /*1170*/  UIADD3 UR16, UPT, UPT, UR16, -0x1, URZ ;  /* 0xffffffff10107890 */ /* 0x000fc8000fffe0ff */
[----:B------:R-:W-:-:S09]  /*1180*/  UISETP.GE.AND UP0, UPT, UR4, UR16, UPT ;  /* 0x000000100400728c */ /* 0x000fd2000bf06270 */
[----:B------:R-:W-:Y:S05]  /*1190*/  BRA.U UP0, `(.L_x_32) ;  /* 0x0000000d00087547 */ /* 0x000fea000b800000 */
[----:B------:R-:W0:Y:S01]  /*11a0*/  S2R R3, SR_TID.X ;  /* 0x0000000000037919 */ /* 0x000e220000002100 */
[----:B------:R-:W-:Y:S02]  /*11b0*/  UIMAD UR15, UR8, UR13, URZ ;  /* 0x0000000d080f72a4 */ /* 0x000fe4000f8e02ff */
[----:B------:R-:W-:Y:S01]  /*11c0*/  ULOP3.LUT UR16, UR8, 0x7, URZ, 0xc0, !UPT ;  /* 0x0000000708107892 */ /* 0x000fe2000f8ec0ff */
[----:B------:R-:W0:Y:S01]  /*11d0*/  S2R R8, SR_CTAID.Z ;  /* 0x0000000000087919 */ /* 0x000e220000002700 */
[----:B------:R-:W-:Y:S01]  /*11e0*/  UMOV UR14, UR4 ;  /* 0x00000004000e7c82 */ /* 0x000fe20008000000 */
[----:B0-----:R-:W-:-:S04]  /*11f0*/  IMAD R8, R8, UR24, R3 ;  /* 0x0000001808087c24 */ /* 0x001fc8000f8e0203 */
[----:B------:R-:W-:-:S07]  /*1200*/  IMAD R8, R8, UR24, RZ ;  /* 0x0000001808087c24 */ /* 0x000fce000f8e02ff */
.L_x_37:
[----:B0-----:R-:W0:Y:S01]  /*1210*/  LDCU UR13, c[0x0][0x39c] ;  /* 0x00007380ff0d77ac */ /* 0x001e220008000800 */
[----:B------:R-:W-:Y:S01]  /*1220*/  MOV R9, UR15 ;  /* 0x0000000f00097c02 */ /* 0x000fe20008000f00 */
[----:B--2---:R-:W2:Y:S04]  /*1230*/  LDCU.64 UR10, c[0x0][0x390] ;  /* 0x00007200ff0a77ac */ /* 0x004ea80008000a00 */
[----:B------:R-:W-:Y:S01]  /*1240*/  IMAD R9, R9, UR14, R0 ;  /* 0x0000000e09097c24 */ /* 0x000fe2000f8e0200 */
[----:B------:R-:W1:Y:S01]  /*1250*/  LDCU UR8, c[0x0][0x3a4] ;  /* 0x00007480ff0877ac */ /* 0x000e620008000800 */
[----:B0-----:R-:W-:Y:S02]  /*1260*/  UIMAD UR4, UR20, UR13, UR14 ;  /* 0x0000000d140472a4 */ /* 0x001fe4000f8e020e */
[----:B--2---:R-:W-:-:S04]  /*1270*/  UIMAD.WIDE UR10, UR9, 0x4, UR10 ;  /* 0x00000004090a78a5 */ /* 0x004fc8000f8e020a */
[----:B------:R-:W-:Y:S02]  /*1280*/  IMAD.U32 R4, RZ, RZ, UR4 ;  /* 0x00000004ff047e24 */ /* 0x000fe4000f8e00ff */
[----:B------:R-:W-:Y:S01]  /*1290*/  MOV R7, UR11 ;  /* 0x0000000b00077c02 */ /* 0x000fe20008000f00 */
[----:B------:R-:W-:Y:S02]  /*12a0*/  IMAD.U32 R6, RZ, RZ, UR10 ;  /* 0x0000000aff067e24 */ /* 0x000fe4000f8e00ff */
[----:B-1----:R-:W-:-:S04]  /*12b0*/  IMAD R5, R4, UR8, R3 ;  /* 0x0000000804057c24 */ /* 0x002fc8000f8e0203 */
[----:B------:R-:W-:-:S04]  /*12c0*/  IMAD.WIDE R4, R5, 0x4, R6 ;  /* 0x0000000405047825 */ /* 0x000fc800078e0206 */
[----:B------:R-:W-:Y:S02]  /*12d0*/  IMAD.WIDE R6, R9, 0x4, R6 ;  /* 0x0000000409067825 */ /* 0x000fe400078e0206 */
[----:B------:R-:W2:Y:S04]  /*12e0*/  LDG.E R4, desc[UR18][R4.64] ;  /* 0x0000001204047981 */ /* 0x000ea8000c1e1900 */
[----:B------:R-:W3:Y:S01]  /*12f0*/  LDG.E R7, desc[UR18][R6.64] ;  /* 0x0000001206077981 */ /* 0x000ee2000c1e1900 */
[----:B------:R-:W0:Y:S01]  /*1300*/  S2UR UR10, SR_CgaCtaId ;  /* 0x00000000000a79c3 */ /* 0x000e220000008800 */
[----:B------:R-:W-:Y:S01]  /*1310*/  UMOV UR11, 0x400 ;  /* 0x00000400000b7882 */ /* 0x000fe20000000000 */
[----:B------:R-:W-:Y:S02]  /*1320*/  UISETP.GE.AND UP0, UPT, UR8, 0x1, UPT ;  /* 0x000000010800788c */ /* 0x000fe4000bf06270 */
[----:B------:R-:W-:-:S04]  /*1330*/  UIADD3 UR4, UPT, UPT, UR11, 0x640, URZ ;  /* 0x000006400b047890 */ /* 0x000fc8000fffe0ff */
[----:B0-----:R-:W-:-:S06]  /*1340*/  ULEA UR4, UR10, UR4, 0x18 ;  /* 0x000000040a047291 */ /* 0x001fcc000f8ec0ff */
[----:B------:R-:W-:-:S05]  /*1350*/  LEA R13, R3, UR4, 0x2 ;  /* 0x00000004030d7c11 */ /* 0x000fca000f8e10ff */
[----:B--2---:R0:W-:Y:S04]  /*1360*/  STS [R13], R4 ;  /* 0x000000040d007388 */ /* 0x0041e80000000800 */
[----:B---3--:R0:W-:Y:S01]  /*1370*/  STS [R2], R7 ;  /* 0x0000000702007388 */ /* 0x0081e20000000800 */
[----:B------:R-:W-:Y:S06]  /*1380*/  BAR.SYNC.DEFER_BLOCKING 0x0 ;  /* 0x0000000000007b1d */ /* 0x000fec0000010000 */
[----:B------:R-:W-:Y:S05]  /*1390*/  BRA.U !UP0, `(.L_x_33) ;  /* 0x00000009086c7547 */ /* 0x000fea000b800000 */
[----:B------:R1:W2:Y:S01]  /*13a0*/  LDS R10, [R13] ;  /* 0x000000000d0a7984 */ /* 0x0002a20000000800 */
[----:B------:R-:W-:Y:S01]  /*13b0*/  UIADD3 UR4, UPT, UPT, UR8, -0x1, URZ ;  /* 0xffffffff08047890 */ /* 0x000fe2000fffe0ff */
[----:B0-----:R-:W-:-:S03]  /*13c0*/  IMAD.U32 R4, RZ, RZ, UR24 ;  /* 0x00000018ff047e24 */ /* 0x001fc6000f8e00ff */
[----:B------:R-:W-:Y:S01]  /*13d0*/  UISETP.GE.U32.AND UP0, UPT, UR4, 0x7, UPT ;  /* 0x000000070400788c */ /* 0x000fe2000bf06070 */
[----:B------:R-:W-:Y:S02]  /*13e0*/  IMAD R9, R4, UR14, R3 ;  /* 0x0000000e04097c24 */ /* 0x000fe4000f8e0203 */
[----:B------:R-:W-:Y:S02]  /*13f0*/  UMOV UR4, URZ ;  /* 0x000000ff00047c82 */ /* 0x000fe40008000000 */
[----:B------:R-:W-:-:S04]  /*1400*/  IMAD R9, R9, UR24, RZ ;  /* 0x0000001809097c24 */ /* 0x000fc8000f8e02ff */
[----:B-1----:R-:W-:Y:S05]  /*1410*/  BRA.U !UP0, `(.L_x_34) ;  /* 0x0000000108fc7547 */ /* 0x002fea000b800000 */
[----:B------:R-:W-:Y:S02]  /*1420*/  UIADD3 UR4, UPT, UPT, UR11, 0x960, URZ ;  /* 0x000009600b047890 */ /* 0x000fe4000fffe0ff */
[----:B------:R-:W-:Y:S02]  /*1430*/  ULOP3.LUT UR17, UR8, 0x7ffffff8, URZ, 0xc0, !UPT ;  /* 0x7ffffff808117892 */ /* 0x000fe4000f8ec0ff */
[----:B------:R-:W-:-:S03]  /*1440*/  ULEA UR22, UR10, UR4, 0x18 ;  /* 0x000000040a167291 */ /* 0x000fc6000f8ec0ff */
[----:B------:R-:W-:-:S09]  /*1450*/  UMOV UR4, URZ ;  /* 0x000000ff00047c82 */ /* 0x000fd20008000000 */
.L_x_35:
[----:B------:R-:W-:Y:S01]  /*1460*/  IADD3 R14, PT, PT, R8, UR4, RZ ;  /* 0x00000004080e7c10 */ /* 0x000fe2000fffe0ff */
[----:B------:R-:W-:-:S04]  /*1470*/  IMAD.MOV.U32 R15, RZ, RZ, 0x4 ;  /* 0x00000004ff0f7424 */ /* 0x000fc800078e00ff */
[----:B------:R-:W-:-:S05]  /*1480*/  IMAD.WIDE R14, R14, R15, UR6 ;  /* 0x000000060e0e7e25 */ /* 0x000fca000f8e020f */
[----:B------:R-:W3:Y:S04]  /*1490*/  LDG.E.CONSTANT R25, desc[UR18][R14.64] ;  /* 0x000000120e197981 */ /* 0x000ee8000c1e9900 */
[----:B------:R-:W4:Y:S04]  /*14a0*/  LDG.E.CONSTANT R26, desc[UR18][R14.64+0x4] ;  /* 0x000004120e1a7981 */ /* 0x000f28000c1e9900 */
[----:B------:R-:W5:Y:S04]  /*14b0*/  LDG.E.CONSTANT R20, desc[UR18][R14.64+0x8] ;  /* 0x000008120e147981 */ /* 0x000f68000c1e9900 */
[----:B------:R-:W5:Y:S04]  /*14c0*/  LDG.E.CONSTANT R21, desc[UR18][R14.64+0xc] ;  /* 0x00000c120e157981 */ /* 0x000f68000c1e9900 */
[----:B------:R-:W5:Y:S04]  /*14d0*/  LDG.E.CONSTANT R22, desc[UR18][R14.64+0x10] ;  /* 0x000010120e167981 */ /* 0x000f68000c1e9900 */
[----:B------:R-:W5:Y:S04]  /*14e0*/  LDG.E.CONSTANT R23, desc[UR18][R14.64+0x14] ;  /* 0x000014120e177981 */ /* 0x000f68000c1e9900 */
[----:B------:R-:W5:Y:S04]  /*14f0*/  LDG.E.CONSTANT R13, desc[UR18][R14.64+0x18] ;  /* 0x000018120e0d7981 */ /* 0x000f68000c1e9900 */
[----:B------:R-:W5:Y:S01]  /*1500*/  LDG.E.CONSTANT R24, desc[UR18][R14.64+0x1c] ;  /* 0x00001c120e187981 */ /* 0x000f62000c1e9900 */
[----:B------:R-:W-:-:S09]  /*1510*/  ULEA UR23, UR4, UR22, 0x2 ;  /* 0x0000001604177291 */ /* 0x000fd2000f8e10ff */
[----:B------:R-:W2:Y:S04]  /*1520*/  LDS.128 R4, [UR23] ;  /* 0x00000017ff047984 */ /* 0x000ea80008000c00 */
[----:B------:R-:W0:Y:S01]  /*1530*/  LDS.128 R16, [UR23+0x10] ;  /* 0x00001017ff107984 */ /* 0x000e220008000c00 */
[C---:B--2---:R-:W-:Y:S01]  /*1540*/  FADD R4, R10.reuse, R4 ;  /* 0x000000040a047221 */ /* 0x044fe20000000000 */
[C---:B------:R-:W-:Y:S01]  /*1550*/  FADD R5, R10.reuse, R5 ;  /* 0x000000050a057221 */ /* 0x040fe20000000000 */
[C---:B0-----:R-:W-:Y:S01]  /*1560*/  FADD R18, R10.reuse, R18 ;  /* 0x000000120a127221 */ /* 0x041fe20000000000 */
[----:B------:R-:W-:Y:S01]  /*1570*/  FADD R19, R10, R19 ;  /* 0x000000130a137221 */ /* 0x000fe20000000000 */
[----:B---3--:R-:W-:Y:S01]  /*1580*/  FADD R25, R4, R25 ;  /* 0x0000001904197221 */ /* 0x008fe20000000000 */
[C---:B------:R-:W-:Y:S01]  /*1590*/  FADD R4, R10.reuse, R7 ;  /* 0x000000070a047221 */ /* 0x040fe20000000000 */
[----:B------:R-:W-:Y:S01]  /*15a0*/  FADD R7, R10, R16 ;  /* 0x000000100a077221 */ /* 0x000fe20000000000 */
[----:B----4-:R-:W-:-:S02]  /*15b0*/  FADD R5, R5, R26 ;  /* 0x0000001a05057221 */ /* 0x010fc40000000000 */
[----:B------:R-:W-:-:S04]  /*15c0*/  FSETP.GT.AND P2, PT, R25, R12, PT ;  /* 0x0000000c1900720b */ /* 0x000fc80003f44000 */
[----:B------:R-:W-:Y:S01]  /*15d0*/  FSEL R12, R25, R12, P2 ;  /* 0x0000000c190c7208 */ /* 0x000fe20001000000 */
[C---:B------:R-:W-:Y:S01]  /*15e0*/  FADD R25, R10.reuse, R6 ;  /* 0x000000060a197221 */ /* 0x040fe20000000000 */
[----:B------:R-:W-:Y:S01]  /*15f0*/  FADD R6, R10, R17 ;  /* 0x000000110a067221 */ /* 0x000fe20000000000 */
[----:B-----5:R-:W-:Y:S01]  /*1600*/  FADD R4, R4, R21 ;  /* 0x0000001504047221 */ /* 0x020fe20000000000 */
[-C--:B------:R-:W-:Y:S01]  /*1610*/  FSETP.GT.AND P3, PT, R5, R12.reuse, PT ;  /* 0x0000000c0500720b */ /* 0x080fe20003f64000 */
[----:B------:R-:W-:Y:S01]  /*1620*/  FADD R20, R25, R20 ;  /* 0x0000001419147221 */ /* 0x000fe20000000000 */
[----:B------:R-:W-:Y:S02]  /*1630*/  FADD R7, R7, R22 ;  /* 0x0000001607077221 */ /* 0x000fe40000000000 */
[----:B------:R-:W-:Y:S01]  /*1640*/  FSEL R5, R5, R12, P3 ;  /* 0x0000000c05057208 */ /* 0x000fe20001800000 */
[----:B------:R-:W-:-:S03]  /*1650*/  FADD R6, R6, R23 ;  /* 0x0000001706067221 */ /* 0x000fc60000000000 */
[----:B------:R-:W-:Y:S01]  /*1660*/  FSETP.GT.AND P4, PT, R20, R5, PT ;  /* 0x000000051400720b */ /* 0x000fe20003f84000 */
[----:B------:R-:W-:-:S03]  /*1670*/  FADD R13, R18, R13 ;  /* 0x0000000d120d7221 */ /* 0x000fc60000000000 */
[----:B------:R-:W-:Y:S01]  /*1680*/  FSEL R5, R20, R5, P4 ;  /* 0x0000000514057208 */ /* 0x000fe20002000000 */
[----:B------:R-:W-:-:S03]  /*1690*/  FADD R19, R19, R24 ;  /* 0x0000001813137221 */ /* 0x000fc60000000000 */
[----:B------:R-:W-:-:S04]  /*16a0*/  FSETP.GT.AND P5, PT, R4, R5, PT ;  /* 0x000000050400720b */ /* 0x000fc80003fa4000 */
[----:B------:R-:W-:-:S04]  /*16b0*/  FSEL R4, R4, R5, P5 ;  /* 0x0000000504047208 */ /* 0x000fc80002800000 */
[----:B------:R-:W-:-:S04]  /*16c0*/  FSETP.GT.AND P1, PT, R7, R4, PT ;  /* 0x000000040700720b */ /* 0x000fc80003f24000 */
[----:B------:R-:W-:Y:S02]  /*16d0*/  FSEL R7, R7, R4, P1 ;  /* 0x0000000407077208 */ /* 0x000fe40000800000 */
[----:B------:R-:W-:Y:S01]  /*16e0*/  IADD3 R4, PT, PT, R9, UR4, RZ ;  /* 0x0000000409047c10 */ /* 0x000fe2000fffe0ff */
[----:B------:R-:W-:Y:S01]  /*16f0*/  UIADD3 UR4, UPT, UPT, UR4, 0x8, URZ ;  /* 0x0000000804047890 */ /* 0x000fe2000fffe0ff */
[----:B------:R-:W-:Y:S02]  /*1700*/  FSETP.GT.AND P0, PT, R6, R7, PT ;  /* 0x000000070600720b */ /* 0x000fe40003f04000 */
[C---:B------:R-:W-:Y:S01]  /*1710*/  SEL R11, R4.reuse, R11, P2 ;  /* 0x0000000b040b7207 */ /* 0x040fe20001000000 */
[----:B------:R-:W-:Y:S01]  /*1720*/  @P3 VIADD R11, R4, 0x1 ;  /* 0x00000001040b3836 */ /* 0x000fe20000000000 */
[----:B------:R-:W-:Y:S01]  /*1730*/  FSEL R6, R6, R7, P0 ;  /* 0x0000000706067208 */ /* 0x000fe20000000000 */
[----:B------:R-:W-:Y:S01]  /*1740*/  UISETP.NE.AND UP0, UPT, UR4, UR17, UPT ;  /* 0x000000110400728c */ /* 0x000fe2000bf05270 */
[C---:B------:R-:W-:Y:S01]  /*1750*/  @P4 IADD3 R11, PT, PT, R4.reuse, 0x2, RZ ;  /* 0x00000002040b4810 */ /* 0x040fe20007ffe0ff */
[----:B------:R-:W-:Y:S01]  /*1760*/  @P5 VIADD R11, R4, 0x3 ;  /* 0x00000003040b5836 */ /* 0x000fe20000000000 */
[----:B------:R-:W-:-:S02]  /*1770*/  FSETP.GT.AND P2, PT, R13, R6, PT ;  /* 0x000000060d00720b */ /* 0x000fc40003f44000 */
[C---:B------:R-:W-:Y:S02]  /*1780*/  @P1 IADD3 R11, PT, PT, R4.reuse, 0x4, RZ ;  /* 0x00000004040b1810 */ /* 0x040fe40007ffe0ff */
[----:B------:R-:W-:Y:S01]  /*1790*/  FSEL R6, R13, R6, P2 ;  /* 0x000000060d067208 */ /* 0x000fe20001000000 */
[----:B------:R-:W-:-:S03]  /*17a0*/  @P0 VIADD R11, R4, 0x5 ;  /* 0x00000005040b0836 */ /* 0x000fc60000000000 */
[----:B------:R-:W-:-:S04]  /*17b0*/  FSETP.GT.AND P3, PT, R19, R6, PT ;  /* 0x000000061300720b */ /* 0x000fc80003f64000 */
[----:B------:R-:W-:Y:S02]  /*17c0*/  FSEL R12, R19, R6, P3 ;  /* 0x00000006130c7208 */ /* 0x000fe40001800000 */
[----:B------:R-:W-:-:S07]  /*17d0*/  @P2 IADD3 R11, PT, PT, R4, 0x6, RZ ;  /* 0x00000006040b2810 */ /* 0x000fce0007ffe0ff */
[----:B------:R-:W-:Y:S01]  /*17e0*/  @P3 VIADD R11, R4, 0x7 ;  /* 0x00000007040b3836 */ /* 0x000fe20000000000 */
[----:B------:R-:W-:Y:S06]  /*17f0*/  BRA.U UP0, `(.L_x_35) ;  /* 0xfffffffd00187547 */ /* 0x000fec000b83ffff */
[----:B------:R-:W-:-:S05]  /*1800*/  UMOV UR4, UR17 ;  /* 0x0000001100047c82 */ /* 0x000fca0008000000 */
.L_x_34:
[----:B------:R-:W-:-:S09]  /*1810*/  UISETP.NE.AND UP0, UPT, UR16, URZ, UPT ;  /* 0x000000ff1000728c */ /* 0x000fd2000bf05270 */
[----:B------:R-:W-:Y:S05]  /*1820*/  BRA.U !UP0, `(.L_x_33) ;  /* 0x0000000508487547 */ /* 0x000fea000b800000 */
[----:B------:R-:W-:Y:S02]  /*1830*/  UIADD3 UR17, UPT, UPT, UR16, -0x1, URZ ;  /* 0xffffffff10117890 */ /* 0x000fe4000fffe0ff */
[----:B------:R-:W-:Y:S02]  /*1840*/  ULOP3.LUT UP1, UR22, UR8, 0x3, URZ, 0xc0, !UPT ;  /* 0x0000000308167892 */ /* 0x000fe4000f82c0ff */
[----:B------:R-:W-:-:S09]  /*1850*/  UISETP.GE.U32.AND UP0, UPT, UR17, 0x3, UPT ;  /* 0x000000031100788c */ /* 0x000fd2000bf06070 */
[----:B------:R-:W-:Y:S05]  /*1860*/  BRA.U !UP0, `(.L_x_36) ;  /* 0x0000000108887547 */ /* 0x000fea000b800000 */
[----:B------:R-:W-:Y:S01]  /*1870*/  IADD3 R14, PT, PT, R8, UR4, RZ ;  /* 0x00000004080e7c10 */ /* 0x000fe2000fffe0ff */
[----:B------:R-:W-:-:S04]  /*1880*/  IMAD.MOV.U32 R15, RZ, RZ, 0x4 ;  /* 0x00000004ff0f7424 */ /* 0x000fc800078e00ff */
[----:B------:R-:W-:-:S05]  /*1890*/  IMAD.WIDE R14, R14, R15, UR6 ;  /* 0x000000060e0e7e25 */ /* 0x000fca000f8e020f */
[----:B------:R-:W3:Y:S04]  /*18a0*/  LDG.E.CONSTANT R13, desc[UR18][R14.64] ;  /* 0x000000120e0d7981 */ /* 0x000ee8000c1e9900 */
[----:B------:R-:W4:Y:S04]  /*18b0*/  LDG.E.CONSTANT R16, desc[UR18][R14.64+0x4] ;  /* 0x000004120e107981 */ /* 0x000f28000c1e9900 */
[----:B------:R-:W5:Y:S04]  /*18c0*/  LDG.E.CONSTANT R17, desc[UR18][R14.64+0x8] ;  /* 0x000008120e117981 */ /* 0x000f68000c1e9900 */
[----:B------:R-:W5:Y:S01]  /*18d0*/  LDG.E.CONSTANT R18, desc[UR18][R14.64+0xc] ;  /* 0x00000c120e127981 */ /* 0x000f62000c1e9900 */
[----:B------:R-:W-:-:S04]  /*18e0*/  UIADD3 UR17, UPT, UPT, UR11, 0x960, URZ ;  /* 0x000009600b117890 */ /* 0x000fc8000fffe0ff */
[----:B------:R-:W-:-:S04]  /*18f0*/  ULEA UR17, UR10, UR17, 0x18 ;  /* 0x000000110a117291 */ /* 0x000fc8000f8ec0ff */
[----:B------:R-:W-:-:S09]  /*1900*/  ULEA UR17, UR4, UR17, 0x2 ;  /* 0x0000001104117291 */ /* 0x000fd2000f8e10ff */
[----:B------:R-:W2:Y:S04]  /*1910*/  LDS.64 R6, [UR17] ;  /* 0x00000011ff067984 */ /* 0x000ea80008000a00 */
[----:B------:R-:W0:Y:S01]  /*1920*/  LDS.64 R4, [UR17+0x8] ;  /* 0x00000811ff047984 */ /* 0x000e220008000a00 */
[C---:B--2---:R-:W-:Y:S01]  /*1930*/  FADD R6, R10.reuse, R6 ;  /* 0x000000060a067221 */ /* 0x044fe20000000000 */
[C---:B------:R-:W-:Y:S01]  /*1940*/  FADD R7, R10.reuse, R7 ;  /* 0x000000070a077221 */ /* 0x040fe20000000000 */
[C---:B0-----:R-:W-:Y:S01]  /*1950*/  FADD R4, R10.reuse, R4 ;  /* 0x000000040a047221 */ /* 0x041fe20000000000 */
[----:B------:R-:W-:Y:S01]  /*1960*/  FADD R5, R10, R5 ;  /* 0x000000050a057221 */ /* 0x000fe20000000000 */
[----:B---3--:R-:W-:Y:S01]  /*1970*/  FADD R13, R6, R13 ;  /* 0x0000000d060d7221 */ /* 0x008fe20000000000 */
[----:B----4-:R-:W-:-:S04]  /*1980*/  FADD R7, R7, R16 ;  /* 0x0000001007077221 */ /* 0x010fc80000000000 */
[----:B------:R-:W-:Y:S01]  /*1990*/  FSETP.GT.AND P0, PT, R13, R12, PT ;  /* 0x0000000c0d00720b */ /* 0x000fe20003f04000 */
[----:B-----5:R-:W-:-:S03]  /*19a0*/  FADD R4, R4, R17 ;  /* 0x0000001104047221 */ /* 0x020fc60000000000 */
        /* <DEDUP_REMOVED lines=11> */
[----:B------:R-:W-:Y:S02]  /*1a60*/  FSEL R12, R18, R7, P3 ;  /* 0x00000007120c7208 */ /* 0x000fe40001800000 */
[----:B------:R-:W-:-:S07]  /*1a70*/  @P2 IADD3 R11, PT, PT, R4, 0x2, RZ ;  /* 0x00000002040b2810 */ /* 0x000fce0007ffe0ff */
[----:B------:R-:W-:-:S07]  /*1a80*/  @P3 VIADD R11, R4, 0x3 ;  /* 0x00000003040b3836 */ /* 0x000fce0000000000 */
.L_x_36:
[----:B------:R-:W-:Y:S05]  /*1a90*/  BRA.U !UP1, `(.L_x_33) ;  /* 0x0000000109ac7547 */ /* 0x000fea000b800000 */
[----:B------:R-:W-:Y:S01]  /*1aa0*/  UISETP.NE.AND UP0, UPT, UR22, 0x1, UPT ;  /* 0x000000011600788c */ /* 0x000fe2000bf05270 */
[----:B------:R-:W-:Y:S01]  /*1ab0*/  HFMA2 R15, -RZ, RZ, 0, 2.384185791015625e-07 ;  /* 0x00000004ff0f7431 */ /* 0x000fe200000001ff */
[----:B------:R-:W-:-:S04]  /*1ac0*/  ULOP3.LUT UR17, UR8, 0x1, URZ, 0xc0, !UPT ;  /* 0x0000000108117892 */ /* 0x000fc8000f8ec0ff */
[----:B------:R-:W-:Y:S01]  /*1ad0*/  PLOP3.LUT P4, PT, PT, PT, UP0, 0x80, 0x8 ;  /* 0x000000000008781c */ /* 0x000fe20003f8f008 */
[----:B------:R-:W-:-:S04]  /*1ae0*/  UISETP.NE.U32.AND UP1, UPT, UR17, 0x1, UPT ;  /* 0x000000011100788c */ /* 0x000fc8000bf25070 */
[----:B------:R-:W-:Y:S02]  /*1af0*/  @UP0 UIADD3 UR17, UPT, UPT, UR11, 0x960, URZ ;  /* 0x000009600b110890 */ /* 0x000fe4000fffe0ff */
[----:B------:R-:W-:Y:S02]  /*1b00*/  PLOP3.LUT P5, PT, PT, PT, UP1, 0x80, 0x8 ;  /* 0x000000000008781c */ /* 0x000fe40003faf018 */
[----:B------:R-:W-:-:S04]  /*1b10*/  @UP0 ULEA UR17, UR10, UR17, 0x18 ;  /* 0x000000110a110291 */ /* 0x000fc8000f8ec0ff */
[----:B------:R-:W-:Y:S01]  /*1b20*/  @P4 VIADD R14, R8, UR4 ;  /* 0x00000004080e4c36 */ /* 0x000fe20008000000 */
[----:B------:R-:W-:Y:S02]  /*1b30*/  @UP0 ULEA UR17, UR4, UR17, 0x2 ;  /* 0x0000001104110291 */ /* 0x000fe4000f8e10ff */
[----:B------:R-:W-:Y:S01]  /*1b40*/  @P4 IADD3 R16, PT, PT, R9, UR4, RZ ;  /* 0x0000000409104c10 */ /* 0x000fe2000fffe0ff */
[----:B------:R-:W-:Y:S01]  /*1b50*/  @UP0 UIADD3 UR4, UPT, UPT, UR4, 0x2, URZ ;  /* 0x0000000204040890 */ /* 0x000fe2000fffe0ff */
[----:B------:R-:W-:-:S05]  /*1b60*/  @P4 IMAD.WIDE R14, R14, R15, UR6 ;  /* 0x000000060e0e4e25 */ /* 0x000fca000f8e020f */
[----:B------:R-:W3:Y:S01]  /*1b70*/  @P4 LDG.E.CONSTANT R17, desc[UR18][R14.64] ;  /* 0x000000120e114981 */ /* 0x000ee2000c1e9900 */
[----:B------:R-:W-:Y:S01]  /*1b80*/  @!P5 IADD3 R6, PT, PT, R8, UR4, RZ ;  /* 0x000000040806dc10 */ /* 0x000fe2000fffe0ff */
[----:B------:R-:W-:Y:S02]  /*1b90*/  IMAD.MOV.U32 R7, RZ, RZ, 0x4 ;  /* 0x00000004ff077424 */ /* 0x000fe400078e00ff */
[----:B------:R-:W4:Y:S02]  /*1ba0*/  @P4 LDG.E.CONSTANT R18, desc[UR18][R14.64+0x4] ;  /* 0x000004120e124981 */ /* 0x000f24000c1e9900 */
[----:B------:R-:W-:Y:S01]  /*1bb0*/  @!P5 IMAD.WIDE R6, R6, R7, UR6 ;  /* 0x000000060606de25 */ /* 0x000fe2000f8e0207 */
[----:B------:R-:W-:Y:S01]  /*1bc0*/  @!UP1 UIADD3 UR22, UPT, UPT, UR11, 0x960, URZ ;  /* 0x000009600b169890 */ /* 0x000fe2000fffe0ff */
[----:B------:R-:W2:Y:S04]  /*1bd0*/  @P4 LDS.64 R4, [UR17] ;  /* 0x00000011ff044984 */ /* 0x000ea80008000a00 */
[----:B------:R-:W5:Y:S01]  /*1be0*/  @!P5 LDG.E.CONSTANT R6, desc[UR18][R6.64] ;  /* 0x000000120606d981 */ /* 0x000f62000c1e9900 */
[----:B------:R-:W-:Y:S01]  /*1bf0*/  @!UP1 ULEA UR17, UR10, UR22, 0x18 ;  /* 0x000000160a119291 */ /* 0x000fe2000f8ec0ff */
[----:B------:R-:W-:-:S03]  /*1c00*/  PLOP3.LUT P3, PT, PT, PT, PT, 0x8, 0x80 ;  /* 0x000000000080781c */ /* 0x000fc60003f6e170 */
[----:B------:R-:W-:-:S09]  /*1c10*/  @!UP1 ULEA UR17, UR4, UR17, 0x2 ;  /* 0x0000001104119291 */ /* 0x000fd2000f8e10ff */
[----:B------:R-:W0:Y:S01]  /*1c20*/  @!P5 LDS R13, [UR17] ;  /* 0x00000011ff0dd984 */ /* 0x000e220008000800 */
[C---:B--2---:R-:W-:Y:S01]  /*1c30*/  @P4 FADD R4, R10.reuse, R4 ;  /* 0x000000040a044221 */ /* 0x044fe20000000000 */
[C---:B------:R-:W-:Y:S01]  /*1c40*/  @P4 FADD R5, R10.reuse, R5 ;  /* 0x000000050a054221 */ /* 0x040fe20000000000 */
[----:B0-----:R-:W-:Y:S02]  /*1c50*/  @!P5 FADD R13, R10, R13 ;  /* 0x0000000d0a0dd221 */ /* 0x001fe40000000000 */
[----:B---3--:R-:W-:Y:S01]  /*1c60*/  @P4 FADD R17, R4, R17 ;  /* 0x0000001104114221 */ /* 0x008fe20000000000 */
[----:B----4-:R-:W-:-:S04]  /*1c70*/  @P4 FADD R18, R5, R18 ;  /* 0x0000001205124221 */ /* 0x010fc80000000000 */
[----:B------:R-:W-:-:S04]  /*1c80*/  @P4 FSETP.GT.AND P1, PT, R17, R12, PT ;  /* 0x0000000c1100420b */ /* 0x000fc80003f24000 */
[----:B------:R-:W-:Y:S02]  /*1c90*/  @P4 FSEL R17, R17, R12, P1 ;  /* 0x0000000c11114208 */ /* 0x000fe40000800000 */
[----:B------:R-:W-:Y:S01]  /*1ca0*/  @P4 SEL R4, R16, R11, P1 ;  /* 0x0000000b10044207 */ /* 0x000fe20000800000 */
[----:B-----5:R-:W-:Y:S01]  /*1cb0*/  @!P5 FADD R13, R13, R6 ;  /* 0x000000060d0dd221 */ /* 0x020fe20000000000 */
[CC--:B------:R-:W-:Y:S02]  /*1cc0*/  @P4 FSETP.GT.AND P0, PT, R18.reuse, R17.reuse, PT ;  /* 0x000000111200420b */ /* 0x0c0fe40003f04000 */
[CC--:B------:R-:W-:Y:S02]  /*1cd0*/  FSETP.GT.AND P2, PT, R18.reuse, R17.reuse, P4 ;  /* 0x000000111200720b */ /* 0x0c0fe40002744000 */
[----:B------:R-:W-:-:S04]  /*1ce0*/  @P4 FSEL R12, R18, R17, P0 ;  /* 0x00000011120c4208 */ /* 0x000fc80000000000 */
[----:B------:R-:W-:-:S04]  /*1cf0*/  @!P5 FSETP.GT.AND P0, PT, R13, R12, PT ;  /* 0x0000000c0d00d20b */ /* 0x000fc80003f04000 */
[----:B------:R-:W-:Y:S02]  /*1d00*/  @!P5 PLOP3.LUT P3, PT, P0, PT, PT, 0x80, 0x8 ;  /* 0x000000000008d81c */ /* 0x000fe4000076f070 */
[----:B------:R-:W-:Y:S01]  /*1d10*/  @!P5 FSEL R12, R13, R12, P0 ;  /* 0x0000000c0d0cd208 */ /* 0x000fe20000000000 */
[----:B------:R-:W-:-:S05]  /*1d20*/  @P2 VIADD R4, R16, 0x1 ;  /* 0x0000000110042836 */ /* 0x000fca0000000000 */
[----:B------:R-:W-:-:S05]  /*1d30*/  @P4 MOV R11, R4 ;  /* 0x00000004000b4202 */ /* 0x000fca0000000f00 */
[----:B------:R-:W-:-:S07]  /*1d40*/  @P3 VIADD R11, R9, UR4 ;  /* 0x00000004090b3c36 */ /* 0x000fce0008000000 */
.L_x_33:
[----:B------:R-:W1:Y:S01]  /*1d50*/  LDCU UR4, c[0x0][0x3a0] ;  /* 0x00007400ff0477ac */ /* 0x000e620008000800 */
[----:B------:R-:W-:Y:S02]  /*1d60*/  UIADD3 UR14, UPT, UPT, UR14, 0x1, URZ ;  /* 0x000000010e0e7890 */ /* 0x000fe4000fffe0ff */
[----:B-1----:R-:W-:-:S04]  /*1d70*/  UIADD3 UR4, UPT, UPT, UR20, UR4, URZ ;  /* 0x0000000414047290 */ /* 0x002fc8000fffe0ff */
[----:B------:R-:W-:-:S04]  /*1d80*/  UIADD3 UR4, UPT, UPT, UR4, -0x1, URZ ;  /* 0xffffffff04047890 */ /* 0x000fc8000fffe0ff */
[----:B------:R-:W-:Y:S01]  /*1d90*/  UISETP.NE.AND UP0, UPT, UR14, UR4, UPT ;  /* 0x000000040e00728c */ /* 0x000fe2000bf05270 */
[----:B------:R-:W-:Y:S08]  /*1da0*/  BAR.SYNC.DEFER_BLOCKING 0x0 ;  /* 0x0000000000007b1d */ /* 0x000ff00000010000 */
[----:B------:R-:W-:Y:S05]  /*1db0*/  BRA.U UP0, `(.L_x_37) ;  /* 0xfffffff500147547 */ /* 0x000fea000b83ffff */
.L_x_32:
[----:B0-----:R-:W0:Y:S01]  /*1dc0*/  S2R R13, SR_TID.X ;  /* 0x00000000000d7919 */ /* 0x001e220000002100 */
[----:B------:R-:W3:Y:S01]  /*1dd0*/  LDCU UR14, c[0x0][0x3a0] ;  /* 0x00007400ff0e77ac */ /* 0x000ee20008000800 */
[----:B------:R-:W4:Y:S01]  /*1de0*/  LDCU.64 UR16, c[0x0][0x390] ;  /* 0x00007200ff1077ac */ /* 0x000f220008000a00 */
[----:B------:R-:W-:Y:S01]  /*1df0*/  UIMAD UR13, UR20, UR13, URZ ;  /* 0x0000000d140d72a4 */ /* 0x000fe2000f8e02ff */
[----:B------:R-:W5:Y:S05]  /*1e00*/  LDCU UR15, c[0x0][0x3a8] ;  /* 0x00007500ff0f77ac */ /* 0x000f6a0008000800 */
[----:B------:R-:W-:Y:S01]  /*1e10*/  MOV R0, UR13 ;  /* 0x0000000d00007c02 */ /* 0x000fe20008000f00 */
[----:B---3--:R-:W-:-:S02]  /*1e20*/  UIADD3 UR14, UPT, UPT, UR20, UR14, URZ ;  /* 0x0000000e140e7290 */ /* 0x008fc4000fffe0ff */
[----:B----4-:R-:W-:Y:S02]  /*1e30*/  UIMAD.WIDE UR16, UR9, 0x4, UR16 ;  /* 0x00000004091078a5 */ /* 0x010fe4000f8e0210 */
[----:B------:R-:W-:-:S04]  /*1e40*/  UIMAD UR4, UR14, UR8, -UR8 ;  /* 0x000000080e0472a4 */ /* 0x000fc8000f8e0a08 */
[----:B------:R-:W-:Y:S01]  /*1e50*/  MOV R3, UR17 ;  /* 0x0000001100037c02 */ /* 0x000fe20008000f00 */
[----:B-1----:R-:W-:Y:S02]  /*1e60*/  IMAD.U32 R2, RZ, RZ, UR16 ;  /* 0x00000010ff027e24 */ /* 0x002fe4000f8e00ff */
[----:B0-----:R-:W-:-:S04]  /*1e70*/  IMAD R0, R0, UR8, R13 ;  /* 0x0000000800007c24 */ /* 0x001fc8000f8e020d */
[----:B------:R-:W-:-:S04]  /*1e80*/  VIADD R5, R0, UR4 ;  /* 0x0000000400057c36 */ /* 0x000fc80008000000 */
[----:B------:R-:W-:-:S06]  /*1e90*/  IMAD.WIDE R2, R5, 0x4, R2 ;  /* 0x0000000405027825 */ /* 0x000fcc00078e0202 */
[----:B------:R-:W3:Y:S01]  /*1ea0*/  LDG.E R2, desc[UR18][R2.64] ;  /* 0x0000001202027981 */ /* 0x000ee2000c1e1900 */
[----:B------:R-:W-:Y:S02]  /*1eb0*/  UIADD3 UR4, UPT, UPT, UR11, 0x640, URZ ;  /* 0x000006400b047890 */ /* 0x000fe4000fffe0ff */
[----:B-----5:R-:W-:Y:S02]  /*1ec0*/  UISETP.GE.AND UP0, UPT, UR15, 0x1, UPT ;  /* 0x000000010f00788c */ /* 0x020fe4000bf06270 */
[----:B------:R-:W-:-:S06]  /*1ed0*/  ULEA UR4, UR10, UR4, 0x18 ;  /* 0x000000040a047291 */ /* 0x000fcc000f8ec0ff */
[----:B------:R-:W-:-:S05]  /*1ee0*/  LEA R5, R13, UR4, 0x2 ;  /* 0x000000040d057c11 */ /* 0x000fca000f8e10ff */
[----:B---3--:R0:W-:Y:S01]  /*1ef0*/  STS [R5], R2 ;  /* 0x0000000205007388 */ /* 0x0081e20000000800 */
[----:B------:R-:W-:Y:S06]  /*1f00*/  BAR.SYNC.DEFER_BLOCKING 0x0 ;  /* 0x0000000000007b1d */ /* 0x000fec0000010000 */
[----:B------:R-:W-:Y:S05]  /*1f10*/  BRA.U !UP0, `(.L_x_38) ;  /* 0x0000000908f07547 */ /* 0x000fea000b800000 */
[----:B------:R1:W3:Y:S01]  /*1f20*/  LDS R16, [R5] ;  /* 0x0000000005107984 */ /* 0x0002e20000000800 */
[----:B------:R-:W-:Y:S01]  /*1f30*/  UIADD3 UR16, UPT, UPT, UR14, -0x1, URZ ;  /* 0xffffffff0e107890 */ /* 0x000fe2000fffe0ff */
[----:B------:R-:W-:Y:S01]  /*1f40*/  MOV R0, UR24 ;  /* 0x0000001800007c02 */ /* 0x000fe20008000f00 */
[----:B------:R-:W-:Y:S02]  /*1f50*/  UIMAD UR17, UR24, UR21, URZ ;  /* 0x00000015181172a4 */ /* 0x000fe4000f8e02ff */
[----:B------:R-:W-:Y:S02]  /*1f60*/  UIMAD UR4, UR24, UR16, URZ ;  /* 0x00000010180472a4 */ /* 0x000fe4000f8e02ff */
[----:B------:R-:W-:Y:S01]  /*1f70*/  UISETP.GE.U32.AND UP1, UPT, UR15, 0x8, UPT ;  /* 0x000000080f00788c */ /* 0x000fe2000bf26070 */
[----:B------:R-:W-:Y:S01]  /*1f80*/  IMAD R0, R13, R0, UR8 ;  /* 0x000000080d007e24 */ /* 0x000fe2000f8e0200 */
[----:B------:R-:W-:Y:S01]  /*1f90*/  ULOP3.LUT UR22, UR15, 0x7, URZ, 0xc0, !UPT ;  /* 0x000000070f167892 */ /* 0x000fe2000f8ec0ff */
[----:B------:R-:W-:Y:S01]  /*1fa0*/  IMAD.U32 R17, RZ, RZ, UR17 ;  /* 0x00000011ff117e24 */ /* 0x000fe2000f8e00ff */
[----:B------:R-:W-:Y:S01]  /*1fb0*/  MOV R3, UR4 ;  /* 0x0000000400037c02 */ /* 0x000fe20008000f00 */
[----:B------:R-:W-:Y:S01]  /*1fc0*/  UMOV UR4, URZ ;  /* 0x000000ff00047c82 */ /* 0x000fe20008000000 */
[----:B------:R-:W-:Y:S01]  /*1fd0*/  UISETP.NE.AND UP0, UPT, UR22, URZ, UPT ;  /* 0x000000ff1600728c */ /* 0x000fe2000bf05270 */
[--C-:B------:R-:W-:Y:S01]  /*1fe0*/  IMAD R17, R17, UR24, R0.reuse ;  /* 0x0000001811117c24 */ /* 0x100fe2000f8e0200 */
[----:B------:R-:W-:Y:S01]  /*1ff0*/  UIADD3 UR12, UPT, UPT, UR16, UR12, -UR5 ;  /* 0x0000000c100c7290 */ /* 0x000fe2000fffe805 */
[----:B------:R-:W-:Y:S01]  /*2000*/  IMAD R0, R3, UR24, R0 ;  /* 0x0000001803007c24 */ /* 0x000fe2000f8e0200 */
[----:B-1----:R-:W-:Y:S10]  /*2010*/  BRA.U !UP1, `(.L_x_39) ;  /* 0x0000000509387547 */ /* 0x002ff4000b800000 */
[----:B------:R-:W1:Y:S01]  /*2020*/  LDCU.64 UR24, c[0x0][0x388] ;  /* 0x00007100ff1877ac */ /* 0x000e620008000a00 */
[----:B------:R-:W-:Y:S01]  /*2030*/  ULOP3.LUT UR4, UR15, 0x7ffffff8, URZ, 0xc0, !UPT ;  /* 0x7ffffff80f047892 */ /* 0x000fe2000f8ec0ff */
[----:B------:R-:W-:-:S11]  /*2040*/  UMOV UR5, URZ ;  /* 0x000000ff00057c82 */ /* 0x000fd60008000000 */
.L_x_40:
[----:B------:R-:W-:Y:S01]  /*2050*/  UIMAD UR16, UR12, UR15, UR5 ;  /* 0x0000000f0c1072a4 */ /* 0x000fe2000f8e0205 */
[----:B------:R-:W-:Y:S02]  /*2060*/  HFMA2 R3, -RZ, RZ, 0, 2.384185791015625e-07 ;  /* 0x00000004ff037431 */ /* 0x000fe400000001ff */
[----:B0-----:R-:W-:Y:S01]  /*2070*/  VIADD R2, R17, UR5 ;  /* 0x0000000511027c36 */ /* 0x001fe20008000000 */
[----:B-1----:R-:W-:-:S06]  /*2080*/  UIMAD.WIDE UR16, UR16, 0x4, UR24 ;  /* 0x00000004101078a5 */ /* 0x002fcc000f8e0218 */
[----:B------:R-:W-:Y:S01]  /*2090*/  IMAD.U32 R6, RZ, RZ, UR16 ;  /* 0x00000010ff067e24 */ /* 0x000fe2000f8e00ff */
[----:B------:R-:W-:Y:S01]  /*20a0*/  MOV R7, UR17 ;  /* 0x0000001100077c02 */ /* 0x000fe20008000f00 */
[----:B------:R-:W-:Y:S01]  /*20b0*/  IMAD.WIDE R2, R2, R3, UR6 ;  /* 0x0000000602027e25 */ /* 0x000fe2000f8e0203 */
[----:B------:R-:W-:-:S03]  /*20c0*/  MOV R9, UR17 ;  /* 0x0000001100097c02 */ /* 0x000fc60008000f00 */
[----:B------:R-:W3:Y:S01]  /*20d0*/  LDG.E.CONSTANT R19, desc[UR18][R6.64] ;  /* 0x0000001206137981 */ /* 0x000ee2000c1e9900 */
[----:B------:R-:W-:-:S03]  /*20e0*/  IMAD.U32 R8, RZ, RZ, UR16 ;  /* 0x00000010ff087e24 */ /* 0x000fc6000f8e00ff */
[----:B--2---:R-:W2:Y:S01]  /*20f0*/  LDG.E.CONSTANT R10, desc[UR18][R2.64] ;  /* 0x00000012020a7981 */ /* 0x004ea2000c1e9900 */
[----:B------:R-:W-:-:S03]  /*2100*/  IMAD.U32 R14, RZ, RZ, UR16 ;  /* 0x00000010ff0e7e24 */ /* 0x000fc6000f8e00ff */
[----:B------:R-:W4:Y:S01]  /*2110*/  LDG.E.CONSTANT R25, desc[UR18][R8.64+0x4] ;  /* 0x0000041208197981 */ /* 0x000f22000c1e9900 */
[----:B------:R-:W-:-:S03]  /*2120*/  MOV R15, UR17 ;  /* 0x00000011000f7c02 */ /* 0x000fc60008000f00 */
[----:B------:R-:W5:Y:S01]  /*2130*/  LDG.E.CONSTANT R22, desc[UR18][R2.64+0x4] ;  /* 0x0000041202167981 */ /* 0x000f62000c1e9900 */
[----:B------:R-:W-:-:S03]  /*2140*/  IMAD.U32 R28, RZ, RZ, UR16 ;  /* 0x00000010ff1c7e24 */ /* 0x000fc6000f8e00ff */
[----:B------:R-:W5:Y:S01]  /*2150*/  LDG.E.CONSTANT R23, desc[UR18][R14.64+0x8] ;  /* 0x000008120e177981 */ /* 0x000f62000c1e9900 */
[----:B------:R-:W-:-:S03]  /*2160*/  MOV R29, UR17 ;  /* 0x00000011001d7c02 */ /* 0x000fc60008000f00 */
[----:B------:R-:W5:Y:S01]  /*2170*/  LDG.E.CONSTANT R20, desc[UR18][R2.64+0x8] ;  /* 0x0000081202147981 */ /* 0x000f62000c1e9900 */
[----:B------:R-:W-:-:S03]  /*2180*/  MOV R5, UR17 ;  /* 0x0000001100057c02 */ /* 0x000fc60008000f00 */
[----:B------:R-:W5:Y:S01]  /*2190*/  LDG.E.CONSTANT R21, desc[UR18][R28.64+0xc] ;  /* 0x00000c121c157981 */ /* 0x000f62000c1e9900 */
[----:B------:R-:W-:-:S03]  /*21a0*/  IMAD.U32 R4, RZ, RZ, UR16 ;  /* 0x00000010ff047e24 */ /* 0x000fc6000f8e00ff */
[----:B------:R-:W5:Y:S04]  /*21b0*/  LDG.E.CONSTANT R18, desc[UR18][R2.64+0xc] ;  /* 0x00000c1202127981 */ /* 0x000f68000c1e9900 */
[----:B------:R-:W5:Y:S04]  /*21c0*/  LDG.E.CONSTANT R5, desc[UR18][R4.64+0x10] ;  /* 0x0000101204057981 */ /* 0x000f68000c1e9900 */
[----:B------:R-:W5:Y:S04]  /*21d0*/  LDG.E.CONSTANT R24, desc[UR18][R2.64+0x10] ;  /* 0x0000101202187981 */ /* 0x000f68000c1e9900 */
[----:B------:R-:W5:Y:S04]  /*21e0*/  LDG.E.CONSTANT R7, desc[UR18][R6.64+0x14] ;  /* 0x0000141206077981 */ /* 0x000f68000c1e9900 */
[----:B------:R-:W5:Y:S04]  /*21f0*/  LDG.E.CONSTANT R26, desc[UR18][R2.64+0x14] ;  /* 0x00001412021a7981 */ /* 0x000f68000c1e9900 */
[----:B------:R-:W5:Y:S04]  /*2200*/  LDG.E.CONSTANT R9, desc[UR18][R8.64+0x18] ;  /* 0x0000181208097981 */ /* 0x000f68000c1e9900 */
[----:B------:R-:W5:Y:S04]  /*2210*/  LDG.E.CONSTANT R27, desc[UR18][R2.64+0x18] ;  /* 0x00001812021b7981 */ /* 0x000f68000c1e9900 */
[----:B------:R-:W5:Y:S04]  /*2220*/  LDG.E.CONSTANT R15, desc[UR18][R14.64+0x1c] ;  /* 0x00001c120e0f7981 */ /* 0x000f68000c1e9900 */
[----:B------:R0:W5:Y:S02]  /*2230*/  LDG.E.CONSTANT R28, desc[UR18][R2.64+0x1c] ;  /* 0x00001c12021c7981 */ /* 0x000164000c1e9900 */
[----:B0-----:R-:W-:Y:S01]  /*2240*/  VIADD R2, R0, UR5 ;  /* 0x0000000500027c36 */ /* 0x001fe20008000000 */
[----:B------:R-:W-:-:S04]  /*2250*/  UIADD3 UR5, UPT, UPT, UR5, 0x8, URZ ;  /* 0x0000000805057890 */ /* 0x000fc8000fffe0ff */
[----:B------:R-:W-:Y:S01]  /*2260*/  UISETP.NE.AND UP1, UPT, UR5, UR4, UPT ;  /* 0x000000040500728c */ /* 0x000fe2000bf25270 */
[----:B---3--:R-:W-:-:S04]  /*2270*/  FADD R19, R16, R19 ;  /* 0x0000001310137221 */ /* 0x008fc80000000000 */
[----:B--2---:R-:W-:Y:S01]  /*2280*/  FADD R19, R19, R10 ;  /* 0x0000000a13137221 */ /* 0x004fe20000000000 */
[----:B----4-:R-:W-:-:S04]  /*2290*/  FADD R25, R16, R25 ;  /* 0x0000001910197221 */ /* 0x010fc80000000000 */
[----:B------:R-:W-:Y:S01]  /*22a0*/  FSETP.GT.AND P2, PT, R19, R12, PT ;  /* 0x0000000c1300720b */ /* 0x000fe20003f44000 */
[----:B-----5:R-:W-:-:S03]  /*22b0*/  FADD R25, R25, R22 ;  /* 0x0000001619197221 */ /* 0x020fc60000000000 */
[----:B------:R-:W-:Y:S02]  /*22c0*/  FSEL R12, R19, R12, P2 ;  /* 0x0000000c130c7208 */ /* 0x000fe40001000000 */
[----:B------:R-:W-:Y:S01]  /*22d0*/  SEL R11, R2, R11, P2 ;  /* 0x0000000b020b7207 */ /* 0x000fe20001000000 */
[----:B------:R-:W-:Y:S01]  /*22e0*/  FADD R23, R16, R23 ;  /* 0x0000001710177221 */ /* 0x000fe20000000000 */
[----:B------:R-:W-:-:S03]  /*22f0*/  FSETP.GT.AND P3, PT, R25, R12, PT ;  /* 0x0000000c1900720b */ /* 0x000fc60003f64000 */
[----:B------:R-:W-:Y:S01]  /*2300*/  FADD R23, R23, R20 ;  /* 0x0000001417177221 */ /* 0x000fe20000000000 */
[----:B------:R-:W-:Y:S01]  /*2310*/  FSEL R12, R25, R12, P3 ;  /* 0x0000000c190c7208 */ /* 0x000fe20001800000 */
[----:B------:R-:W-:-:S03]  /*2320*/  FADD R21, R16, R21 ;  /* 0x0000001510157221 */ /* 0x000fc60000000000 */
[----:B------:R-:W-:Y:S01]  /*2330*/  FSETP.GT.AND P4, PT, R23, R12, PT ;  /* 0x0000000c1700720b */ /* 0x000fe20003f84000 */
[----:B------:R-:W-:-:S03]  /*2340*/  FADD R21, R21, R18 ;  /* 0x0000001215157221 */ /* 0x000fc60000000000 */
[----:B------:R-:W-:Y:S02]  /*2350*/  FSEL R12, R23, R12, P4 ;  /* 0x0000000c170c7208 */ /* 0x000fe40002000000 */
[----:B------:R-:W-:Y:S01]  /*2360*/  @P3 IADD3 R11, PT, PT, R2, 0x1, RZ ;  /* 0x00000001020b3810 */ /* 0x000fe20007ffe0ff */
[----:B------:R-:W-:Y:S01]  /*2370*/  FADD R5, R16, R5 ;  /* 0x0000000510057221 */ /* 0x000fe20000000000 */
[----:B------:R-:W-:-:S03]  /*2380*/  FSETP.GT.AND P5, PT, R21, R12, PT ;  /* 0x0000000c1500720b */ /* 0x000fc60003fa4000 */
[----:B------:R-:W-:Y:S01]  /*2390*/  FADD R5, R5, R24 ;  /* 0x0000001805057221 */ /* 0x000fe20000000000 */
[----:B------:R-:W-:Y:S01]  /*23a0*/  FSEL R12, R21, R12, P5 ;  /* 0x0000000c150c7208 */ /* 0x000fe20002800000 */
[----:B------:R-:W-:Y:S02]  /*23b0*/  @P4 VIADD R11, R2, 0x2 ;  /* 0x00000002020b4836 */ /* 0x000fe40000000000 */
[----:B------:R-:W-:Y:S01]  /*23c0*/  FADD R7, R16, R7 ;  /* 0x0000000710077221 */ /* 0x000fe20000000000 */
[----:B------:R-:W-:-:S03]  /*23d0*/  FSETP.GT.AND P1, PT, R5, R12, PT ;  /* 0x0000000c0500720b */ /* 0x000fc60003f24000 */
[----:B------:R-:W-:Y:S01]  /*23e0*/  FADD R26, R7, R26 ;  /* 0x0000001a071a7221 */ /* 0x000fe20000000000 */
        /* <DEDUP_REMOVED lines=11> */
[----:B------:R-:W-:Y:S02]  /*24a0*/  @P0 IADD3 R11, PT, PT, R2, 0x5, RZ ;  /* 0x00000005020b0810 */ /* 0x000fe40007ffe0ff */
[----:B------:R-:W-:-:S04]  /*24b0*/  FSETP.GT.AND P3, PT, R15, R4, PT ;  /* 0x000000040f00720b */ /* 0x000fc80003f64000 */
[----:B------:R-:W-:Y:S01]  /*24c0*/  FSEL R12, R15, R4, P3 ;  /* 0x000000040f0c7208 */ /* 0x000fe20001800000 */
[----:B------:R-:W-:-:S08]  /*24d0*/  @P2 VIADD R11, R2, 0x6 ;  /* 0x00000006020b2836 */ /* 0x000fd00000000000 */
[----:B------:R-:W-:Y:S01]  /*24e0*/  @P3 IADD3 R11, PT, PT, R2, 0x7, RZ ;  /* 0x00000007020b3810 */ /* 0x000fe20007ffe0ff */
[----:B------:R-:W-:Y:S06]  /*24f0*/  BRA.U UP1, `(.L_x_40) ;  /* 0xfffffff901d47547 */ /* 0x000fec000b83ffff */
.L_x_39:
[----:B------:R-:W-:Y:S05]  /*2500*/  BRA.U !UP0, `(.L_x_38) ;  /* 0x0000000508747547 */ /* 0x000fea000b800000 */
[----:B------:R-:W-:Y:S02]  /*2510*/  UISETP.GE.U32.AND UP0, UPT, UR22, 0x4, UPT ;  /* 0x000000041600788c */ /* 0x000fe4000bf06070 */
[----:B------:R-:W-:-:S04]  /*2520*/  ULOP3.LUT UR23, UR15, 0x3, URZ, 0xc0, !UPT ;  /* 0x000000030f177892 */ /* 0x000fc8000f8ec0ff */
[----:B------:R-:W-:-:S03]  /*2530*/  UISETP.NE.AND UP1, UPT, UR23, URZ, UPT ;  /* 0x000000ff1700728c */ /* 0x000fc6000bf25270 */
[----:B------:R-:W-:Y:S08]  /*2540*/  BRA.U !UP0, `(.L_x_41) ;  /* 0x0000000108b07547 */ /* 0x000ff0000b800000 */
[----:B------:R-:W1:Y:S01]  /*2550*/  LDCU.64 UR16, c[0x0][0x388] ;  /* 0x00007100ff1077ac */ /* 0x000e620008000a00 */
[----:B------:R-:W-:Y:S01]  /*2560*/  MOV R3, 0x4 ;  /* 0x0000000400037802 */ /* 0x000fe20000000f00 */
[----:B0-----:R-:W-:Y:S01]  /*2570*/  VIADD R2, R17, UR4 ;  /* 0x0000000411027c36 */ /* 0x001fe20008000000 */
[----:B------:R-:W-:-:S03]  /*2580*/  UIMAD UR5, UR12, UR15, UR4 ;  /* 0x0000000f0c0572a4 */ /* 0x000fc6000f8e0204 */
[----:B------:R-:W-:-:S05]  /*2590*/  IMAD.WIDE R2, R2, R3, UR6 ;  /* 0x0000000602027e25 */ /* 0x000fca000f8e0203 */
[----:B--2---:R-:W2:Y:S04]  /*25a0*/  LDG.E.CONSTANT R10, desc[UR18][R2.64] ;  /* 0x00000012020a7981 */ /* 0x004ea8000c1e9900 */
[----:B------:R-:W4:Y:S01]  /*25b0*/  LDG.E.CONSTANT R19, desc[UR18][R2.64+0x4] ;  /* 0x0000041202137981 */ /* 0x000f22000c1e9900 */
[----:B-1----:R-:W-:-:S03]  /*25c0*/  UIMAD.WIDE UR16, UR5, 0x4, UR16 ;  /* 0x00000004051078a5 */ /* 0x002fc6000f8e0210 */
[----:B------:R-:W5:Y:S04]  /*25d0*/  LDG.E.CONSTANT R18, desc[UR18][R2.64+0x8] ;  /* 0x0000081202127981 */ /* 0x000f68000c1e9900 */
[----:B------:R0:W5:Y:S01]  /*25e0*/  LDG.E.CONSTANT R20, desc[UR18][R2.64+0xc] ;  /* 0x00000c1202147981 */ /* 0x000162000c1e9900 */
[----:B------:R-:W-:Y:S01]  /*25f0*/  MOV R5, UR17 ;  /* 0x0000001100057c02 */ /* 0x000fe20008000f00 */
[----:B------:R-:W-:Y:S01]  /*2600*/  IMAD.U32 R4, RZ, RZ, UR16 ;  /* 0x00000010ff047e24 */ /* 0x000fe2000f8e00ff */
[----:B------:R-:W-:Y:S01]  /*2610*/  MOV R7, UR17 ;  /* 0x0000001100077c02 */ /* 0x000fe20008000f00 */
[----:B------:R-:W-:-:S03]  /*2620*/  IMAD.U32 R6, RZ, RZ, UR16 ;  /* 0x00000010ff067e24 */ /* 0x000fc6000f8e00ff */
[----:B------:R-:W3:Y:S01]  /*2630*/  LDG.E.CONSTANT R5, desc[UR18][R4.64] ;  /* 0x0000001204057981 */ /* 0x000ee2000c1e9900 */
[----:B------:R-:W-:-:S03]  /*2640*/  MOV R9, UR17 ;  /* 0x0000001100097c02 */ /* 0x000fc60008000f00 */
[----:B------:R-:W4:Y:S01]  /*2650*/  LDG.E.CONSTANT R7, desc[UR18][R6.64+0x4] ;  /* 0x0000041206077981 */ /* 0x000f22000c1e9900 */
[----:B------:R-:W-:Y:S01]  /*2660*/  IMAD.U32 R8, RZ, RZ, UR16 ;  /* 0x00000010ff087e24 */ /* 0x000fe2000f8e00ff */
[----:B------:R-:W-:Y:S01]  /*2670*/  MOV R15, UR17 ;  /* 0x00000011000f7c02 */ /* 0x000fe20008000f00 */
[----:B------:R-:W-:-:S03]  /*2680*/  IMAD.U32 R14, RZ, RZ, UR16 ;  /* 0x00000010ff0e7e24 */ /* 0x000fc6000f8e00ff */
[----:B------:R-:W5:Y:S04]  /*2690*/  LDG.E.CONSTANT R9, desc[UR18][R8.64+0x8] ;  /* 0x0000081208097981 */ /* 0x000f68000c1e9900 */
[----:B------:R-:W5:Y:S01]  /*26a0*/  LDG.E.CONSTANT R15, desc[UR18][R14.64+0xc] ;  /* 0x00000c120e0f7981 */ /* 0x000f62000c1e9900 */
[----:B0-----:R-:W-:Y:S01]  /*26b0*/  VIADD R2, R0, UR4 ;  /* 0x0000000400027c36 */ /* 0x001fe20008000000 */
[----:B------:R-:W-:Y:S01]  /*26c0*/  UIADD3 UR4, UPT, UPT, UR4, 0x4, URZ ;  /* 0x0000000404047890 */ /* 0x000fe2000fffe0ff */
[----:B---3--:R-:W-:-:S04]  /*26d0*/  FADD R5, R16, R5 ;  /* 0x0000000510057221 */ /* 0x008fc80000000000 */
[----:B--2---:R-:W-:Y:S01]  /*26e0*/  FADD R5, R5, R10 ;  /* 0x0000000a05057221 */ /* 0x004fe20000000000 */
[----:B----4-:R-:W-:-:S04]  /*26f0*/  FADD R4, R16, R7 ;  /* 0x0000000710047221 */ /* 0x010fc80000000000 */
[----:B------:R-:W-:Y:S01]  /*2700*/  FSETP.GT.AND P0, PT, R5, R12, PT ;  /* 0x0000000c0500720b */ /* 0x000fe20003f04000 */
[----:B------:R-:W-:-:S03]  /*2710*/  FADD R4, R4, R19 ;  /* 0x0000001304047221 */ /* 0x000fc60000000000 */
        /* <DEDUP_REMOVED lines=8> */
[----:B------:R-:W-:-:S04]  /*27a0*/  FSEL R4, R9, R4, P2 ;  /* 0x0000000409047208 */ /* 0x000fc80001000000 */
[CC--:B------:R-:W-:Y:S02]  /*27b0*/  FSETP.GT.AND P3, PT, R15.reuse, R4.reuse, PT ;  /* 0x000000040f00720b */ /* 0x0c0fe40003f64000 */
[C---:B------:R-:W-:Y:S02]  /*27c0*/  SEL R11, R2.reuse, R11, P0 ;  /* 0x0000000b020b7207 */ /* 0x040fe40000000000 */
[C---:B------:R-:W-:Y:S01]  /*27d0*/  @P1 IADD3 R11, PT, PT, R2.reuse, 0x1, RZ ;  /* 0x00000001020b1810 */ /* 0x040fe20007ffe0ff */
[----:B------:R-:W-:Y:S01]  /*27e0*/  @P2 VIADD R11, R2, 0x2 ;  /* 0x00000002020b2836 */ /* 0x000fe20000000000 */
[----:B------:R-:W-:-:S07]  /*27f0*/  FSEL R12, R15, R4, P3 ;  /* 0x000000040f0c7208 */ /* 0x000fce0001800000 */
[----:B------:R-:W-:-:S07]  /*2800*/  @P3 IADD3 R11, PT, PT, R2, 0x3, RZ ;  /* 0x00000003020b3810 */ /* 0x000fce0007ffe0ff */
.L_x_41:
[----:B------:R-:W-:Y:S05]  /*2810*/  BRA.U !UP1, `(.L_x_38) ;  /* 0x0000000109b07547 */ /* 0x000fea000b800000 */
[----:B------:R-:W-:Y:S02]  /*2820*/  UISETP.NE.AND UP0, UPT, UR23, 0x1, UPT ;  /* 0x000000011700788c */ /* 0x000fe4000bf05270 */
[----:B------:R-:W-:-:S04]  /*2830*/  ULOP3.LUT UR5, UR15, 0x1, URZ, 0xc0, !UPT ;  /* 0x000000010f057892 */ /* 0x000fc8000f8ec0ff */
[----:B------:R-:W-:-:S03]  /*2840*/  UISETP.NE.U32.AND UP1, UPT, UR5, 0x1, UPT ;  /* 0x000000010500788c */ /* 0x000fc6000bf25070 */
[----:B------:R-:W-:Y:S08]  /*2850*/  BRA.U !UP0, `(.L_x_42) ;  /* 0x0000000108607547 */ /* 0x000ff0000b800000 */
[----:B------:R-:W1:Y:S01]  /*2860*/  LDCU.64 UR16, c[0x0][0x388] ;  /* 0x00007100ff1077ac */ /* 0x000e620008000a00 */
[----:B------:R-:W-:Y:S02]  /*2870*/  HFMA2 R3, -RZ, RZ, 0, 2.384185791015625e-07 ;  /* 0x00000004ff037431 */ /* 0x000fe400000001ff */
[----:B0-----:R-:W-:Y:S01]  /*2880*/  VIADD R2, R17, UR4 ;  /* 0x0000000411027c36 */ /* 0x001fe20008000000 */
[----:B------:R-:W-:-:S03]  /*2890*/  UIMAD UR5, UR12, UR15, UR4 ;  /* 0x0000000f0c0572a4 */ /* 0x000fc6000f8e0204 */
[----:B------:R-:W-:-:S05]  /*28a0*/  IMAD.WIDE R2, R2, R3, UR6 ;  /* 0x0000000602027e25 */ /* 0x000fca000f8e0203 */
[----:B------:R-:W4:Y:S01]  /*28b0*/  LDG.E.CONSTANT R6, desc[UR18][R2.64] ;  /* 0x0000001202067981 */ /* 0x000f22000c1e9900 */
[----:B-1----:R-:W-:-:S03]  /*28c0*/  UIMAD.WIDE UR16, UR5, 0x4, UR16 ;  /* 0x00000004051078a5 */ /* 0x002fc6000f8e0210 */
[----:B------:R-:W5:Y:S03]  /*28d0*/  LDG.E.CONSTANT R8, desc[UR18][R2.64+0x4] ;  /* 0x0000041202087981 */ /* 0x000f66000c1e9900 */
[----:B------:R-:W-:Y:S01]  /*28e0*/  IMAD.U32 R4, RZ, RZ, UR16 ;  /* 0x00000010ff047e24 */ /* 0x000fe2000f8e00ff */
[----:B------:R-:W-:-:S05]  /*28f0*/  MOV R5, UR17 ;  /* 0x0000001100057c02 */ /* 0x000fca0008000f00 */
[----:B------:R-:W3:Y:S04]  /*2900*/  LDG.E.CONSTANT R7, desc[UR18][R4.64] ;  /* 0x0000001204077981 */ /* 0x000ee8000c1e9900 */
[----:B------:R-:W2:Y:S01]  /*2910*/  LDG.E.CONSTANT R9, desc[UR18][R4.64+0x4] ;  /* 0x0000041204097981 */ /* 0x000ea2000c1e9900 */
[----:B---3--:R-:W-:-:S04]  /*2920*/  FADD R7, R16, R7 ;  /* 0x0000000710077221 */ /* 0x008fc80000000000 */
[----:B----4-:R-:W-:Y:S01]  /*2930*/  FADD R7, R7, R6 ;  /* 0x0000000607077221 */ /* 0x010fe20000000000 */
[----:B--2---:R-:W-:-:S04]  /*2940*/  FADD R9, R16, R9 ;  /* 0x0000000910097221 */ /* 0x004fc80000000000 */
[----:B------:R-:W-:Y:S01]  /*2950*/  FSETP.GT.AND P0, PT, R7, R12, PT ;  /* 0x0000000c0700720b */ /* 0x000fe20003f04000 */
[----:B-----5:R-:W-:-:S03]  /*2960*/  FADD R9, R9, R8 ;  /* 0x0000000809097221 */ /* 0x020fc60000000000 */
[----:B------:R-:W-:-:S04]  /*2970*/  FSEL R12, R7, R12, P0 ;  /* 0x0000000c070c7208 */ /* 0x000fc80000000000 */
[----:B------:R-:W-:Y:S01]  /*2980*/  FSETP.GT.AND P1, PT, R9, R12, PT ;  /* 0x0000000c0900720b */ /* 0x000fe20003f24000 */
[----:B------:R-:W-:-:S03]  /*2990*/  VIADD R6, R0, UR4 ;  /* 0x0000000400067c36 */ /* 0x000fc60008000000 */
[----:B------:R-:W-:Y:S02]  /*29a0*/  FSEL R12, R9, R12, P1 ;  /* 0x0000000c090c7208 */ /* 0x000fe40000800000 */
[----:B------:R-:W-:Y:S01]  /*29b0*/  SEL R11, R6, R11, P0 ;  /* 0x0000000b060b7207 */ /* 0x000fe20000000000 */
[----:B------:R-:W-:-:S06]  /*29c0*/  UIADD3 UR4, UPT, UPT, UR4, 0x2, URZ ;  /* 0x0000000204047890 */ /* 0x000fcc000fffe0ff */
[----:B------:R-:W-:-:S07]  /*29d0*/  @P1 IADD3 R11, PT, PT, R6, 0x1, RZ ;  /* 0x00000001060b1810 */ /* 0x000fce0007ffe0ff */
.L_x_42:
[----:B------:R-:W-:Y:S05]  /*29e0*/  BRA.U UP1, `(.L_x_38) ;  /* 0x00000001013c7547 */ /* 0x000fea000b800000 */
[----:B------:R-:W1:Y:S01]  /*29f0*/  LDCU.64 UR16, c[0x0][0x388] ;  /* 0x00007100ff1077ac */ /* 0x000e620008000a00 */
[----:B------:R-:W-:Y:S01]  /*2a00*/  MOV R3, 0x4 ;  /* 0x0000000400037802 */ /* 0x000fe20000000f00 */
[----:B0-----:R-:W-:Y:S01]  /*2a10*/  VIADD R2, R17, UR4 ;  /* 0x0000000411027c36 */ /* 0x001fe20008000000 */
[----:B------:R-:W-:-:S03]  /*2a20*/  UIMAD UR12, UR12, UR15, UR4 ;  /* 0x0000000f0c0c72a4 */ /* 0x000fc6000f8e0204 */
[----:B------:R-:W-:-:S06]  /*2a30*/  IMAD.WIDE R2, R2, R3, UR6 ;  /* 0x0000000602027e25 */ /* 0x000fcc000f8e0203 */
[----:B------:R-:W4:Y:S01]  /*2a40*/  LDG.E.CONSTANT R3, desc[UR18][R2.64] ;  /* 0x0000001202037981 */ /* 0x000f22000c1e9900 */
[----:B-1----:R-:W-:-:S06]  /*2a50*/  UIMAD.WIDE UR16, UR12, 0x4, UR16 ;  /* 0x000000040c1078a5 */ /* 0x002fcc000f8e0210 */
[----:B------:R-:W-:Y:S01]  /*2a60*/  MOV R5, UR17 ;  /* 0x0000001100057c02 */ /* 0x000fe20008000f00 */
[----:B------:R-:W-:-:S05]  /*2a70*/  IMAD.U32 R4, RZ, RZ, UR16 ;  /* 0x00000010ff047e24 */ /* 0x000fca000f8e00ff */
[----:B------:R-:W3:Y:S02]  /*2a80*/  LDG.E.CONSTANT R5, desc[UR18][R4.64] ;  /* 0x0000001204057981 */ /* 0x000ee4000c1e9900 */
[----:B---3--:R-:W-:-:S04]  /*2a90*/  FADD R16, R16, R5 ;  /* 0x0000000510107221 */ /* 0x008fc80000000000 */
[----:B----4-:R-:W-:-:S05]  /*2aa0*/  FADD R7, R16, R3 ;  /* 0x0000000310077221 */ /* 0x010fca0000000000 */
[----:B------:R-:W-:-:S04]  /*2ab0*/  FSETP.GT.AND P0, PT, R7, R12, PT ;  /* 0x0000000c0700720b */ /* 0x000fc80003f04000 */
[----:B------:R-:W-:-:S09]  /*2ac0*/  FSEL R12, R7, R12, P0 ;  /* 0x0000000c070c7208 */ /* 0x000fd20000000000 */
[----:B------:R-:W-:-:S07]  /*2ad0*/  @P0 VIADD R11, R0, UR4 ;  /* 0x00000004000b0c36 */ /* 0x000fce0008000000 */
.L_x_38:
[----:B------:R-:W-:Y:S01]  /*2ae0*/  UIADD3 UR4, UPT, UPT, UR11, 0x320, URZ ;  /* 0x000003200b047890 */ /* 0x000fe2000fffe0ff */
[----:B------:R-:W-:Y:S01]  /*2af0*/  ISETP.NE.AND P0, PT, R13, RZ, PT ;  /* 0x000000ff0d00720c */ /* 0x000fe20003f05270 */
[----:B------:R-:W-:Y:S02]  /*2b00*/  ULEA UR11, UR10, UR11, 0x18 ;  /* 0x0000000b0a0b7291 */ /* 0x000fe4000f8ec0ff */
[----:B------:R-:W-:-:S04]  /*2b10*/  ULEA UR10, UR10, UR4, 0x18 ;  /* 0x000000040a0a7291 */ /* 0x000fc8000f8ec0ff */
[C---:B------:R-:W-:Y:S02]  /*2b20*/  LEA R3, R13.reuse, UR11, 0x2 ;  /* 0x0000000b0d037c11 */ /* 0x040fe4000f8e10ff */
[----:B------:R-:W-:-:S03]  /*2b30*/  LEA R0, R13, UR10, 0x2 ;  /* 0x0000000a0d007c11 */ /* 0x000fc6000f8e10ff */
[----:B------:R1:W-:Y:S04]  /*2b40*/  STS [R3], R12 ;  /* 0x0000000c03007388 */ /* 0x0003e80000000800 */
[----:B------:R1:W-:Y:S01]  /*2b50*/  STS [R0], R11 ;  /* 0x0000000b00007388 */ /* 0x0003e20000000800 */
[----:B------:R-:W-:Y:S06]  /*2b60*/  BAR.SYNC.DEFER_BLOCKING 0x0 ;  /* 0x0000000000007b1d */ /* 0x000fec0000010000 */
[----:B------:R-:W-:Y:S05]  /*2b70*/  @P0 EXIT ;  /* 0x000000000000094d */ /* 0x000fea0003800000 */
[----:B------:R-:W-:Y:S01]  /*2b80*/  UISETP.GE.AND UP0, UPT, UR8, 0x1, UPT ;  /* 0x000000010800788c */ /* 0x000fe2000bf06270 */
[----:B-1----:R-:W-:Y:S02]  /*2b90*/  HFMA2 R0, -RZ, RZ, -1.875, 0 ;  /* 0xbf800000ff007431 */ /* 0x002fe400000001ff */
[----:B0-----:R-:W-:-:S06]  /*2ba0*/  IMAD.MOV.U32 R2, RZ, RZ, -0x800000 ;  /* 0xff800000ff027424 */ /* 0x001fcc00078e00ff */
[----:B------:R-:W-:Y:S05]  /*2bb0*/  BRA.U !UP0, `(.L_x_43) ;  /* 0x0000000508a47547 */ /* 0x000fea000b800000 */
[----:B------:R-:W-:Y:S01]  /*2bc0*/  UISETP.GE.U32.AND UP1, UPT, UR8, 0x8, UPT ;  /* 0x000000080800788c */ /* 0x000fe2000bf26070 */
[----:B------:R-:W-:Y:S01]  /*2bd0*/  MOV R2, 0xff800000 ;  /* 0xff80000000027802 */ /* 0x000fe20000000f00 */
[----:B------:R-:W-:Y:S01]  /*2be0*/  ULOP3.LUT UR7, UR8, 0x7, URZ, 0xc0, !UPT ;  /* 0x0000000708077892 */ /* 0x000fe2000f8ec0ff */
[----:B------:R-:W-:Y:S01]  /*2bf0*/  IMAD.MOV.U32 R0, RZ, RZ, -0x40800000 ;  /* 0xbf800000ff007424 */ /* 0x000fe200078e00ff */
[----:B------:R-:W-:Y:S02]  /*2c00*/  MOV R3, RZ ;  /* 0x000000ff00037202 */ /* 0x000fe40000000f00 */
[----:B------:R-:W-:-:S03]  /*2c10*/  UISETP.NE.AND UP0, UPT, UR7, URZ, UPT ;  /* 0x000000ff0700728c */ /* 0x000fc6000bf05270 */
[----:B------:R-:W-:Y:S08]  /*2c20*/  BRA.U !UP1, `(.L_x_44) ;  /* 0x0000000109b87547 */ /* 0x000ff0000b800000 */
[----:B------:R-:W-:Y:S01]  /*2c30*/  ULOP3.LUT UR12, UR8, 0x7ffffff8, URZ, 0xc0, !UPT ;  /* 0x7ffffff8080c7892 */ /* 0x000fe2000f8ec0ff */
[----:B------:R-:W-:Y:S01]  /*2c40*/  IMAD.MOV.U32 R2, RZ, RZ, -0x800000 ;  /* 0xff800000ff027424 */ /* 0x000fe200078e00ff */
[----:B------:R-:W-:Y:S01]  /*2c50*/  MOV R0, 0xbf800000 ;  /* 0xbf80000000007802 */ /* 0x000fe20000000f00 */
[----:B------:R-:W-:Y:S02]  /*2c60*/  UIADD3 UR4, UPT, UPT, UR11, 0x10, URZ ;  /* 0x000000100b047890 */ /* 0x000fe4000fffe0ff */
[----:B------:R-:W-:Y:S01]  /*2c70*/  UIADD3 UR5, UPT, UPT, UR10, 0x10, URZ ;  /* 0x000000100a057890 */ /* 0x000fe2000fffe0ff */
[----:B------:R-:W-:Y:S01]  /*2c80*/  IMAD.U32 R3, RZ, RZ, UR12 ;  /* 0x0000000cff037e24 */ /* 0x000fe2000f8e00ff */
[----:B------:R-:W-:-:S12]  /*2c90*/  UIADD3 UR6, UPT, UPT, -UR12, URZ, URZ ;  /* 0x000000ff0c067290 */ /* 0x000fd8000fffe1ff */
.L_x_45:
[----:B--2---:R-:W0:Y:S01]  /*2ca0*/  LDS.128 R8, [UR4+-0x10] ;  /* 0xfffff004ff087984 */ /* 0x004e220008000c00 */
[----:B------:R-:W-:-:S03]  /*2cb0*/  UIADD3 UR6, UPT, UPT, UR6, 0x8, URZ ;  /* 0x0000000806067890 */ /* 0x000fc6000fffe0ff */
[----:B------:R-:W-:Y:S01]  /*2cc0*/  LDS.128 R4, [UR4] ;  /* 0x00000004ff047984 */ /* 0x000fe20008000c00 */
[----:B------:R-:W-:Y:S02]  /*2cd0*/  UISETP.NE.AND UP1, UPT, UR6, URZ, UPT ;  /* 0x000000ff0600728c */ /* 0x000fe4000bf25270 */
[----:B------:R-:W-:Y:S01]  /*2ce0*/  UIADD3 UR4, UPT, UPT, UR4, 0x20, URZ ;  /* 0x0000002004047890 */ /* 0x000fe2000fffe0ff */
[----:B0-----:R-:W-:-:S13]  /*2cf0*/  FSETP.GT.AND P6, PT, R8, R2, PT ;  /* 0x000000020800720b */ /* 0x001fda0003fc4000 */
[----:B------:R-:W-:Y:S02]  /*2d00*/  @P6 MOV R2, R8 ;  /* 0x0000000800026202 */ /* 0x000fe40000000f00 */
[----:B------:R-:W0:Y:S02]  /*2d10*/  @P6 LDS R8, [UR5+-0x10] ;  /* 0xfffff005ff086984 */ /* 0x000e240008000800 */
[----:B------:R-:W-:-:S13]  /*2d20*/  FSETP.GT.AND P5, PT, R9, R2, PT ;  /* 0x000000020900720b */ /* 0x000fda0003fa4000 */
[----:B------:R-:W-:-:S05]  /*2d30*/  @P5 IMAD.MOV.U32 R2, RZ, RZ, R9 ;  /* 0x000000ffff025224 */ /* 0x000fca00078e0009 */
[----:B------:R-:W-:-:S13]  /*2d40*/  FSETP.GT.AND P4, PT, R10, R2, PT ;  /* 0x000000020a00720b */ /* 0x000fda0003f84000 */
[----:B------:R-:W-:Y:S01]  /*2d50*/  @P4 MOV R2, R10 ;  /* 0x0000000a00024202 */ /* 0x000fe20000000f00 */
[----:B------:R-:W-:Y:S03]  /*2d60*/  @P4 LDS R9, [UR5+-0x8] ;  /* 0xfffff805ff094984 */ /* 0x000fe60008000800 */
[----:B------:R-:W-:Y:S02]  /*2d70*/  FSETP.GT.AND P3, PT, R11, R2, PT ;  /* 0x000000020b00720b */ /* 0x000fe40003f64000 */
[----:B0-----:R-:W-:-:S11]  /*2d80*/  @P6 I2FP.F32.S32 R0, R8 ;  /* 0x0000000800006245 */ /* 0x001fd60000201400 */
[----:B------:R-:W-:-:S05]  /*2d90*/  @P3 IMAD.MOV.U32 R2, RZ, RZ, R11 ;  /* 0x000000ffff023224 */ /* 0x000fca00078e000b */
[----:B------:R-:W-:-:S13]  /*2da0*/  FSETP.GT.AND P2, PT, R4, R2, PT ;  /* 0x000000020400720b */ /* 0x000fda0003f44000 */
[----:B------:R-:W-:Y:S02]  /*2db0*/  @P2 MOV R2, R4 ;  /* 0x0000000400022202 */ /* 0x000fe40000000f00 */
[----:B------:R-:W-:Y:S02]  /*2dc0*/  @P2 LDS R4, [UR5] ;  /* 0x00000005ff042984 */ /* 0x000fe40008000800 */
[----:B------:R-:W-:-:S13]  /*2dd0*/  FSETP.GT.AND P1, PT, R5, R2, PT ;  /* 0x000000020500720b */ /* 0x000fda0003f24000 */
[----:B------:R-:W-:Y:S01]  /*2de0*/  @P1 IMAD.MOV.U32 R2, RZ, RZ, R5 ;  /* 0x000000ffff021224 */ /* 0x000fe200078e0005 */
[----:B------:R-:W-:Y:S04]  /*2df0*/  @P1 LDS R8, [UR5+0x4] ;  /* 0x00000405ff081984 */ /* 0x000fe80008000800 */
[----:B------:R-:W-:Y:S01]  /*2e00*/  FSETP.GT.AND P0, PT, R6, R2, PT ;  /* 0x000000020600720b */ /* 0x000fe20003f04000 */
[----:B------:R-:W0:-:S12]  /*2e10*/  @P5 LDS R5, [UR5+-0xc] ;  /* 0xfffff405ff055984 */ /* 0x000e180008000800 */
[----:B------:R-:W-:Y:S01]  /*2e20*/  @P0 MOV R2, R6 ;  /* 0x0000000600020202 */ /* 0x000fe20000000f00 */
[----:B------:R-:W-:Y:S03]  /*2e30*/  @P0 LDS R10, [UR5+0x8] ;  /* 0x00000805ff0a0984 */ /* 0x000fe60008000800 */
[----:B------:R-:W-:Y:S01]  /*2e40*/  FSETP.GT.AND P6, PT, R7, R2, PT ;  /* 0x000000020700720b */ /* 0x000fe20003fc4000 */
[----:B------:R-:W1:-:S12]  /*2e50*/  @P3 LDS R6, [UR5+-0x4] ;  /* 0xfffffc05ff063984 */ /* 0x000e580008000800 */
[----:B------:R-:W2:Y:S01]  /*2e60*/  @P6 LDS R11, [UR5+0xc] ;  /* 0x00000c05ff0b6984 */ /* 0x000ea20008000800 */
[----:B------:R-:W-:Y:S01]  /*2e70*/  @P6 IMAD.MOV.U32 R2, RZ, RZ, R7 ;  /* 0x000000ffff026224 */ /* 0x000fe200078e0007 */
[----:B------:R-:W-:Y:S01]  /*2e80*/  UIADD3 UR5, UPT, UPT, UR5, 0x20, URZ ;  /* 0x0000002005057890 */ /* 0x000fe2000fffe0ff */
[----:B0-----:R-:W-:Y:S02]  /*2e90*/  @P5 I2FP.F32.S32 R0, R5 ;  /* 0x0000000500005245 */ /* 0x001fe40000201400 */
[----:B------:R-:W-:Y:S02]  /*2ea0*/  @P4 I2FP.F32.S32 R0, R9 ;  /* 0x0000000900004245 */ /* 0x000fe40000201400 */
[----:B-1----:R-:W-:Y:S02]  /*2eb0*/  @P3 I2FP.F32.S32 R0, R6 ;  /* 0x0000000600003245 */ /* 0x002fe40000201400 */
[----:B------:R-:W-:Y:S02]  /*2ec0*/  @P2 I2FP.F32.S32 R0, R4 ;  /* 0x0000000400002245 */ /* 0x000fe40000201400 */
[----:B------:R-:W-:-:S02]  /*2ed0*/  @P1 I2FP.F32.S32 R0, R8 ;  /* 0x0000000800001245 */ /* 0x000fc40000201400 */
[----:B------:R-:W-:Y:S02]  /*2ee0*/  @P0 I2FP.F32.S32 R0, R10 ;  /* 0x0000000a00000245 */ /* 0x000fe40000201400 */
[----:B--2---:R-:W-:Y:S01]  /*2ef0*/  @P6 I2FP.F32.S32 R0, R11 ;  /* 0x0000000b00006245 */ /* 0x004fe20000201400 */
[----:B------:R-:W-:Y:S06]  /*2f00*/  BRA.U UP1, `(.L_x_45) ;  /* 0xfffffffd01647547 */ /* 0x000fec000b83ffff */
.L_x_44:
[----:B------:R-:W-:Y:S05]  /*2f10*/  BRA.U !UP0, `(.L_x_43) ;  /* 0x0000000108cc7547 */ /* 0x000fea000b800000 */
[----:B------:R-:W0:Y:S01]  /*2f20*/  LDCU UR4, c[0x0][0x3a4] ;  /* 0x00007480ff0477ac */ /* 0x000e220008000800 */
[----:B------:R-:W-:Y:S02]  /*2f30*/  UISETP.GE.U32.AND UP0, UPT, UR7, 0x4, UPT ;  /* 0x000000040700788c */ /* 0x000fe4000bf06070 */
[----:B0-----:R-:W-:-:S04]  /*2f40*/  ULOP3.LUT UR5, UR4, 0x3, URZ, 0xc0, !UPT ;  /* 0x0000000304057892 */ /* 0x001fc8000f8ec0ff */
[----:B------:R-:W-:-:S03]  /*2f50*/  UISETP.NE.AND UP1, UPT, UR5, URZ, UPT ;  /* 0x000000ff0500728c */ /* 0x000fc6000bf25270 */
[----:B------:R-:W-:Y:S08]  /*2f60*/  BRA.U !UP0, `(.L_x_46) ;  /* 0x0000000108547547 */ /* 0x000ff0000b800000 */
[----:B------:R-:W-:-:S05]  /*2f70*/  LEA R5, R3, UR11, 0x2 ;  /* 0x0000000b03057c11 */ /* 0x000fca000f8e10ff */
[----:B------:R-:W0:Y:S04]  /*2f80*/  LDS.64 R6, [R5] ;  /* 0x0000000005067984 */ /* 0x000e280000000a00 */
[----:B------:R-:W1:Y:S01]  /*2f90*/  LDS.64 R8, [R5+0x8] ;  /* 0x0000080005087984 */ /* 0x000e620000000a00 */
[----:B0-----:R-:W-:-:S13]  /*2fa0*/  FSETP.GT.AND P0, PT, R6, R2, PT ;  /* 0x000000020600720b */ /* 0x001fda0003f04000 */
[----:B------:R-:W-:Y:S02]  /*2fb0*/  @P0 MOV R2, R6 ;  /* 0x0000000600020202 */ /* 0x000fe40000000f00 */
[----:B------:R-:W-:Y:S02]  /*2fc0*/  LEA R6, R3, UR10, 0x2 ;  /* 0x0000000a03067c11 */ /* 0x000fe4000f8e10ff */
[----:B------:R-:W-:Y:S02]  /*2fd0*/  FSETP.GT.AND P1, PT, R7, R2, PT ;  /* 0x000000020700720b */ /* 0x000fe40003f24000 */
[----:B------:R-:W-:Y:S01]  /*2fe0*/  IADD3 R3, PT, PT, R3, 0x4, RZ ;  /* 0x0000000403037810 */ /* 0x000fe20007ffe0ff */
[----:B------:R-:W0:Y:S10]  /*2ff0*/  @P0 LDS R4, [R6] ;  /* 0x0000000006040984 */ /* 0x000e340000000800 */
[----:B------:R-:W-:-:S02]  /*3000*/  @P1 IMAD.MOV.U32 R2, RZ, RZ, R7 ;  /* 0x000000ffff021224 */ /* 0x000fc400078e0007 */
[----:B------:R-:W4:Y:S03]  /*3010*/  @P1 LDS R7, [R6+0x4] ;  /* 0x0000040006071984 */ /* 0x000f260000000800 */
[----:B-1----:R-:W-:-:S13]  /*3020*/  FSETP.GT.AND P2, PT, R8, R2, PT ;  /* 0x000000020800720b */ /* 0x002fda0003f44000 */
[----:B------:R-:W-:Y:S01]  /*3030*/  @P2 MOV R2, R8 ;  /* 0x0000000800022202 */ /* 0x000fe20000000f00 */
[----:B------:R-:W1:Y:S03]  /*3040*/  @P2 LDS R5, [R6+0x8] ;  /* 0x0000080006052984 */ /* 0x000e660000000800 */
[----:B------:R-:W-:Y:S02]  /*3050*/  FSETP.GT.AND P3, PT, R9, R2, PT ;  /* 0x000000020900720b */ /* 0x000fe40003f64000 */
[----:B0-----:R-:W-:-:S11]  /*3060*/  @P0 I2FP.F32.S32 R0, R4 ;  /* 0x0000000400000245 */ /* 0x001fd60000201400 */
[----:B------:R-:W0:Y:S01]  /*3070*/  @P3 LDS R8, [R6+0xc] ;  /* 0x00000c0006083984 */ /* 0x000e220000000800 */
[----:B------:R-:W-:Y:S01]  /*3080*/  @P3 IMAD.MOV.U32 R2, RZ, RZ, R9 ;  /* 0x000000ffff023224 */ /* 0x000fe200078e0009 */
[----:B----4-:R-:W-:Y:S02]  /*3090*/  @P1 I2FP.F32.S32 R0, R7 ;  /* 0x0000000700001245 */ /* 0x010fe40000201400 */
[----:B-1----:R-:W-:Y:S02]  /*30a0*/  @P2 I2FP.F32.S32 R0, R5 ;  /* 0x0000000500002245 */ /* 0x002fe40000201400 */
[----:B0-----:R-:W-:-:S07]  /*30b0*/  @P3 I2FP.F32.S32 R0, R8 ;  /* 0x0000000800003245 */ /* 0x001fce0000201400 */
.L_x_46:
[----:B------:R-:W-:Y:S05]  /*30c0*/  BRA.U !UP1, `(.L_x_43) ;  /* 0x0000000109607547 */ /* 0x000fea000b800000 */
[----:B------:R-:W-:Y:S02]  /*30d0*/  UISETP.NE.AND UP0, UPT, UR5, 0x1, UPT ;  /* 0x000000010500788c */ /* 0x000fe4000bf05270 */
[----:B------:R-:W-:-:S04]  /*30e0*/  ULOP3.LUT UR4, UR4, 0x1, URZ, 0xc0, !UPT ;  /* 0x0000000104047892 */ /* 0x000fc8000f8ec0ff */
[----:B------:R-:W-:-:S03]  /*30f0*/  UISETP.NE.U32.AND UP1, UPT, UR4, 0x1, UPT ;  /* 0x000000010400788c */ /* 0x000fc6000bf25070 */
[----:B------:R-:W-:Y:S08]  /*3100*/  BRA.U !UP0, `(.L_x_47) ;  /* 0x0000000108307547 */ /* 0x000ff0000b800000 */
[C---:B------:R-:W-:Y:S02]  /*3110*/  LEA R5, R3.reuse, UR11, 0x2 ;  /* 0x0000000b03057c11 */ /* 0x040fe4000f8e10ff */
[C---:B------:R-:W-:Y:S01]  /*3120*/  LEA R7, R3.reuse, UR10, 0x2 ;  /* 0x0000000a03077c11 */ /* 0x040fe2000f8e10ff */
[----:B------:R-:W-:-:S03]  /*3130*/  VIADD R3, R3, 0x2 ;  /* 0x0000000203037836 */ /* 0x000fc60000000000 */
[----:B------:R-:W0:Y:S02]  /*3140*/  LDS.64 R4, [R5] ;  /* 0x0000000005047984 */ /* 0x000e240000000a00 */
[----:B0-----:R-:W-:-:S13]  /*3150*/  FSETP.GT.AND P0, PT, R4, R2, PT ;  /* 0x000000020400720b */ /* 0x001fda0003f04000 */
[----:B------:R-:W-:Y:S02]  /*3160*/  @P0 IMAD.MOV.U32 R2, RZ, RZ, R4 ;  /* 0x000000ffff020224 */ /* 0x000fe400078e0004 */
[----:B------:R-:W0:Y:S03]  /*3170*/  @P0 LDS R4, [R7] ;  /* 0x0000000007040984 */ /* 0x000e260000000800 */
[----:B------:R-:W-:-:S13]  /*3180*/  FSETP.GT.AND P1, PT, R5, R2, PT ;  /* 0x000000020500720b */ /* 0x000fda0003f24000 */
[----:B------:R-:W1:Y:S01]  /*3190*/  @P1 LDS R6, [R7+0x4] ;  /* 0x0000040007061984 */ /* 0x000e620000000800 */
[----:B------:R-:W-:Y:S02]  /*31a0*/  @P1 MOV R2, R5 ;  /* 0x0000000500021202 */ /* 0x000fe40000000f00 */
[----:B0-----:R-:W-:Y:S02]  /*31b0*/  @P0 I2FP.F32.S32 R0, R4 ;  /* 0x0000000400000245 */ /* 0x001fe40000201400 */
[----:B-1----:R-:W-:-:S07]  /*31c0*/  @P1 I2FP.F32.S32 R0, R6 ;  /* 0x0000000600001245 */ /* 0x002fce0000201400 */
.L_x_47:
[----:B------:R-:W-:Y:S05]  /*31d0*/  BRA.U UP1, `(.L_x_43) ;  /* 0x00000001011c7547 */ /* 0x000fea000b800000 */
[----:B------:R-:W-:-:S05]  /*31e0*/  LEA R4, R3, UR11, 0x2 ;  /* 0x0000000b03047c11 */ /* 0x000fca000f8e10ff */
[----:B------:R-:W0:Y:S02]  /*31f0*/  LDS R5, [R4] ;  /* 0x0000000004057984 */ /* 0x000e240000000800 */
[----:B0-----:R-:W-:-:S13]  /*3200*/  FSETP.GT.AND P0, PT, R5, R2, PT ;  /* 0x000000020500720b */ /* 0x001fda0003f04000 */
[----:B------:R-:W-:Y:S02]  /*3210*/  @P0 LEA R3, R3, UR10, 0x2 ;  /* 0x0000000a03030c11 */ /* 0x000fe4000f8e10ff */
[----:B------:R-:W-:-:S04]  /*3220*/  @P0 MOV R2, R5 ;  /* 0x0000000500020202 */ /* 0x000fc80000000f00 */
[----:B------:R-:W0:Y:S02]  /*3230*/  @P0 LDS R3, [R3] ;  /* 0x0000000003030984 */ /* 0x000e240000000800 */
[----:B0-----:R-:W-:-:S07]  /*3240*/  @P0 I2FP.F32.S32 R0, R3 ;  /* 0x0000000300000245 */ /* 0x001fce0000201400 */
.L_x_43:
[----:B------:R-:W0:Y:S01]  /*3250*/  LDCU UR15, c[0x0][0x3a4] ;  /* 0x00007480ff0f77ac */ /* 0x000e220008000800 */
[----:B------:R-:W1:Y:S01]  /*3260*/  LDCU UR5, c[0x0][0x39c] ;  /* 0x00007380ff0577ac */ /* 0x000e620008000800 */
[----:B------:R-:W4:Y:S01]  /*3270*/  LDCU.64 UR6, c[0x0][0x390] ;  /* 0x00007200ff0677ac */ /* 0x000f220008000a00 */
[----:B------:R-:W-:Y:S02]  /*3280*/  UIADD3 UR12, UPT, UPT, UR9, UR21, URZ ;  /* 0x00000015090c7290 */ /* 0x000fe4000fffe0ff */
[----:B0-----:R-:W-:-:S04]  /*3290*/  UIMAD UR4, UR13, UR15, UR21 ;  /* 0x0000000f0d0472a4 */ /* 0x001fc8000f8e0215 */
[----:B------:R-:W-:Y:S02]  /*32a0*/  UIADD3 UR4, UPT, UPT, UR9, UR4, URZ ;  /* 0x0000000409047290 */ /* 0x000fe4000fffe0ff */
[----:B-1----:R-:W-:Y:S02]  /*32b0*/  UIMAD UR5, UR14, UR5, UR20 ;  /* 0x000000050e0572a4 */ /* 0x002fe4000f8e0214 */
[----:B------:R-:W-:Y:S02]  /*32c0*/  UIMAD UR4, UR14, UR15, UR4 ;  /* 0x0000000f0e0472a4 */ /* 0x000fe4000f8e0204 */
[----:B------:R-:W-:Y:S02]  /*32d0*/  UIMAD UR12, UR5, UR15, UR12 ;  /* 0x0000000f050c72a4 */ /* 0x000fe4000f8e020c */
[----:B----4-:R-:W-:Y:S02]  /*32e0*/  UIMAD.WIDE UR4, UR4, 0x4, UR6 ;  /* 0x00000004040478a5 */ /* 0x010fe4000f8e0206 */
[----:B------:R-:W-:-:S04]  /*32f0*/  UIMAD.WIDE UR6, UR12, 0x4, UR6 ;  /* 0x000000040c0678a5 */ /* 0x000fc8000f8e0206 */
[----:B------:R-:W-:Y:S01]  /*3300*/  IMAD.U32 R4, RZ, RZ, UR4 ;  /* 0x00000004ff047e24 */ /* 0x000fe2000f8e00ff */
[----:B------:R-:W-:Y:S01]  /*3310*/  MOV R5, UR5 ;  /* 0x0000000500057c02 */ /* 0x000fe20008000f00 */
[----:B------:R-:W-:Y:S01]  /*3320*/  IMAD.U32 R6, RZ, RZ, UR6 ;  /* 0x00000006ff067e24 */ /* 0x000fe2000f8e00ff */
[----:B------:R-:W-:-:S03]  /*3330*/  MOV R7, UR7 ;  /* 0x0000000700077c02 */ /* 0x000fc60008000f00 */
[----:B------:R-:W-:Y:S04]  /*3340*/  STG.E desc[UR18][R4.64], R2 ;  /* 0x0000000204007986 */ /* 0x000fe8000c101912 */
[----:B------:R-:W-:Y:S01]  /*3350*/  STG.E desc[UR18][R6.64], R0 ;  /* 0x0000000006007986 */ /* 0x000fe2000c101912 */
[----:B------:R-:W-:Y:S05]  /*3360*/  EXIT ;  /* 0x000000000000794d */ /* 0x000fea0003800000 */
.L_x_48:
        /* <DEDUP_REMOVED lines=9> */
.L_x_345:


//--------------------- .text._Z23kernel_forward_d_argmaxIfEvPKT_S2_PS0_S3_iiiiii --------------------------
	.section	.text._Z23kernel_forward_d_argmaxIfEvPKT_S2_PS0_S3_iiiiii,"ax",@progbits
	.align	128
        .global         _Z23kernel_forward_d_argmaxIfEvPKT_S2_PS0_S3_iiiiii
        .type           _Z23kernel_forward_d_argmaxIfEvPKT_S2_PS0_S3_iiiiii,@function
        .size           _Z23kernel_forward_d_argmaxIfEvPKT_S2_PS0_S3_iiiiii,(.L_x_346 - _Z23kernel_forward_d_argmaxIfEvPKT_S2_PS0_S3_iiiiii)
        .other          _Z23kernel_forward_d_argmaxIfEvPKT_S2_PS0_S3_iiiiii,@"STO_CUDA_ENTRY STV_DEFAULT"
_Z23kernel_forward_d_argmaxIfEvPKT_S2_PS0_S3_iiiiii:
.text._Z23kernel_forward_d_argmaxIfEvPKT_S2_PS0_S3_iiiiii:
[----:B------:R-:W-:Y:S08]  /*0000*/  LDC R1, c[0x0][0x37c] ;  /* 0x0000df00ff017b82 */ /* 0x000ff00000000800 */
[----:B------:R-:W0:Y:S01]  /*0010*/  LDC R9, c[0x0][0x3a8] ;  /* 0x0000ea00ff097b82 */ /* 0x000e220000000800 */
[----:B------:R-:W0:Y:S01]  /*0020*/  LDCU UR5, c[0x0][0x3a4] ;  /* 0x00007480ff0577ac */ /* 0x000e220008000800 */
[----:B------:R-:W1:Y:S06]  /*0030*/  S2R R5, SR_CTAID.Y ;  /* 0x0000000000057919 */ /* 0x000e6c0000002600 */
[----:B------:R-:W2:Y:S01]  /*0040*/  S2UR UR4, SR_CTAID.X ;  /* 0x00000000000479c3 */ /* 0x000ea20000002500 */
[----:B0-----:R-:W-:-:S04]  /*0050*/  IADD3 R4, PT, PT, -R9, UR5, RZ ;  /* 0x0000000509047c10 */ /* 0x001fc8000fffe1ff */
[----:B------:R-:W0:Y:S01]  /*0060*/  I2F.U32.RP R0, R4 ;  /* 0x0000000400007306 */ /* 0x000e220000209000 */
[----:B------:R-:W-:-:S07]  /*0070*/  IMAD.MOV R7, RZ, RZ, -R4 ;  /* 0x000000ffff077224 */ /* 0x000fce00078e0a04 */
[----:B0-----:R-:W0:Y:S02]  /*0080*/  MUFU.RCP R0, R0 ;  /* 0x0000000000007308 */ /* 0x001e240000001000 */
[----:B0-----:R-:W-:-:S06]  /*0090*/  VIADD R2, R0, 0xffffffe ;  /* 0x0ffffffe00027836 */ /* 0x001fcc0000000000 */
[----:B------:R0:W3:Y:S02]  /*00a0*/  F2I.FTZ.U32.TRUNC.NTZ R3, R2 ;  /* 0x0000000200037305 */ /* 0x0000e4000021f000 */
[----:B0-----:R-:W-:Y:S02]  /*00b0*/  IMAD.MOV.U32 R2, RZ, RZ, RZ ;  /* 0x000000ffff027224 */ /* 0x001fe400078e00ff */
[----:B---3--:R-:W-:-:S04]  /*00c0*/  IMAD R7, R7, R3, RZ ;  /* 0x0000000307077224 */ /* 0x008fc800078e02ff */
[----:B------:R-:W-:-:S06]  /*00d0*/  IMAD.HI.U32 R6, R3, R7, R2 ;  /* 0x0000000703067227 */ /* 0x000fcc00078e0002 */
[----:B--2---:R-:W-:-:S04]  /*00e0*/  IMAD.HI.U32 R8, R6, UR4, RZ ;  /* 0x0000000406087c27 */ /* 0x004fc8000f8e00ff */
[----:B-1----:R-:W-:Y:S01]  /*00f0*/  IMAD.HI.U32 R0, R6, R5, RZ ;  /* 0x0000000506007227 */ /* 0x002fe200078e00ff */
[----:B------:R-:W-:-:S03]  /*0100*/  IADD3 R3, PT, PT, -R8, RZ, RZ ;  /* 0x000000ff08037210 */ /* 0x000fc60007ffe1ff */
[----:B------:R-:W-:Y:S02]  /*0110*/  IMAD.MOV R7, RZ, RZ, -R0 ;  /* 0x000000ffff077224 */ /* 0x000fe400078e0a00 */
[C---:B------:R-:W-:Y:S02]  /*0120*/  IMAD R3, R4.reuse, R3, UR4 ;  /* 0x0000000404037e24 */ /* 0x040fe4000f8e0203 */
[----:B------:R-:W-:-:S03]  /*0130*/  IMAD R7, R4, R7, R5 ;  /* 0x0000000704077224 */ /* 0x000fc600078e0205 */
[-C--:B------:R-:W-:Y:S02]  /*0140*/  ISETP.GE.U32.AND P0, PT, R3, R4.reuse, PT ;  /* 0x000000040300720c */ /* 0x080fe40003f06070 */
[----:B------:R-:W-:-:S11]  /*0150*/  ISETP.GE.U32.AND P2, PT, R7, R4, PT ;  /* 0x000000040700720c */ /* 0x000fd60003f46070 */
[--C-:B------:R-:W-:Y:S01]  /*0160*/  @P0 IMAD.IADD R3, R3, 0x1, -R4.reuse ;  /* 0x0000000103030824 */ /* 0x100fe200078e0a04 */
[----:B------:R-:W-:Y:S01]  /*0170*/  @P0 IADD3 R8, PT, PT, R8, 0x1, RZ ;  /* 0x0000000108080810 */ /* 0x000fe20007ffe0ff */
[----:B------:R-:W-:Y:S01]  /*0180*/  @P2 IMAD.IADD R7, R7, 0x1, -R4 ;  /* 0x0000000107072824 */ /* 0x000fe200078e0a04 */
[----:B------:R-:W-:Y:S02]  /*0190*/  ISETP.NE.U32.AND P0, PT, R4, RZ, PT ;  /* 0x000000ff0400720c */ /* 0x000fe40003f05070 */
[-C--:B------:R-:W-:Y:S02]  /*01a0*/  ISETP.GE.U32.AND P1, PT, R3, R4.reuse, PT ;  /* 0x000000040300720c */ /* 0x080fe40003f26070 */
[-C--:B------:R-:W-:Y:S02]  /*01b0*/  ISETP.GE.U32.AND P3, PT, R7, R4.reuse, PT ;  /* 0x000000040700720c */ /* 0x080fe40003f66070 */
[----:B------:R-:W-:-:S09]  /*01c0*/  LOP3.LUT R3, RZ, R4, RZ, 0x33, !PT ;  /* 0x00000004ff037212 */ /* 0x000fd200078e33ff */
[----:B------:R-:W-:Y:S02]  /*01d0*/  @P1 VIADD R8, R8, 0x1 ;  /* 0x0000000108081836 */ /* 0x000fe40000000000 */
[----:B------:R-:W-:-:S03]  /*01e0*/  @P3 IMAD.IADD R7, R7, 0x1, -R4 ;  /* 0x0000000107073824 */ /* 0x000fc600078e0a04 */
[C---:B------:R-:W-:Y:S02]  /*01f0*/  SEL R8, R3.reuse, R8, !P0 ;  /* 0x0000000803087207 */ /* 0x040fe40004000000 */
[----:B------:R-:W-:-:S03]  /*0200*/  SEL R20, R3, R7, !P0 ;  /* 0x0000000703147207 */ /* 0x000fc60004000000 */
[----:B------:R-:W-:Y:S01]  /*0210*/  IMAD.MOV R11, RZ, RZ, -R8 ;  /* 0x000000ffff0b7224 */ /* 0x000fe200078e0a08 */
[----:B------:R-:W-:-:S03]  /*0220*/  IADD3 R12, PT, PT, R20, 0x1, RZ ;  /* 0x00000001140c7810 */ /* 0x000fc60007ffe0ff */
[----:B------:R-:W-:-:S04]  /*0230*/  IMAD R7, R4, R11, UR4 ;  /* 0x0000000404077e24 */ /* 0x000fc8000f8e020b */
[----:B------:R-:W-:-:S04]  /*0240*/  IMAD.IADD R25, R7, 0x1, R9 ;  /* 0x0000000107197824 */ /* 0x000fc800078e0209 */
[----:B------:R-:W-:-:S05]  /*0250*/  IMAD.IADD R6, R12, 0x1, R25 ;  /* 0x000000010c067824 */ /* 0x000fca00078e0219 */
[----:B------:R-:W-:-:S13]  /*0260*/  ISETP.GE.AND P1, PT, R6, UR5, PT ;  /* 0x0000000506007c0c */ /* 0x000fda000bf26270 */
[----:B------:R-:W-:Y:S05]  /*0270*/  @P1 EXIT ;  /* 0x000000000000194d */ /* 0x000fea0003800000 */
[----:B------:R-:W-:-:S05]  /*0280*/  @P2 VIADD R0, R0, 0x1 ;  /* 0x0000000100002836 */ /* 0x000fca0000000000 */
[----:B------:R-:W-:-:S04]  /*0290*/  @P3 IADD3 R0, PT, PT, R0, 0x1, RZ ;  /* 0x0000000100003810 */ /* 0x000fc80007ffe0ff */
[----:B------:R-:W-:-:S05]  /*02a0*/  SEL R0, R3, R0, !P0 ;  /* 0x0000000003007207 */ /* 0x000fca0004000000 */
[----:B------:R-:W-:-:S05]  /*02b0*/  VIADD R16, R0, 0x1 ;  /* 0x0000000100107836 */ /* 0x000fca0000000000 */
[----:B------:R-:W-:-:S13]  /*02c0*/  ISETP.GE.AND P0, PT, R16, R9, PT ;  /* 0x000000091000720c */ /* 0x000fda0003f06270 */
[----:B------:R-:W-:Y:S05]  /*02d0*/  @P0 EXIT ;  /* 0x000000000000094d */ /* 0x000fea0003800000 */
[----:B------:R-:W0:Y:S01]  /*02e0*/  LDC R9, c[0x0][0x3b0] ;  /* 0x0000ec00ff097b82 */ /* 0x000e220000000800 */
[----:B------:R-:W1:Y:S01]  /*02f0*/  LDCU UR7, c[0x0][0x3ac] ;  /* 0x00007580ff0777ac */ /* 0x000e620008000800 */
[----:B------:R-:W2:Y:S01]  /*0300*/  S2R R2, SR_TID.X ;  /* 0x0000000000027919 */ /* 0x000ea20000002100 */
[----:B------:R-:W-:Y:S01]  /*0310*/  ISETP.GT.U32.AND P0, PT, R4, R5, PT ;  /* 0x000000050400720c */ /* 0x000fe20003f04070 */
[----:B------:R-:W-:Y:S01]  /*0320*/  IMAD.IADD R4, R7, 0x1, R16 ;  /* 0x0000000107047824 */ /* 0x000fe200078e0210 */
[----:B------:R-:W-:Y:S01]  /*0330*/  UIMAD UR4, UR5, UR5, URZ ;  /* 0x00000005050472a4 */ /* 0x000fe2000f8e02ff */
[----:B------:R-:W3:Y:S02]  /*0340*/  LDCU.64 UR10, c[0x0][0x358] ;  /* 0x00006b00ff0a77ac */ /* 0x000ee40008000a00 */
[----:B------:R-:W4:Y:S03]  /*0350*/  LDC R21, c[0x0][0x3b4] ;  /* 0x0000ed00ff157b82 */ /* 0x000f260000000800 */
[----:B------:R-:W-:-:S05]  /*0360*/  IMAD R3, R8, UR4, RZ ;  /* 0x0000000408037c24 */ /* 0x000fca000f8e02ff */
[----:B------:R-:W5:Y:S01]  /*0370*/  LDC.64 R10, c[0x0][0x390] ;  /* 0x0000e400ff0a7b82 */ /* 0x000f620000000a00 */
[----:B-1----:R-:W-:-:S07]  /*0380*/  IMAD R5, R3, UR7, RZ ;  /* 0x0000000703057c24 */ /* 0x002fce000f8e02ff */
[----:B------:R-:W1:Y:S01]  /*0390*/  LDC.64 R14, c[0x0][0x380] ;  /* 0x0000e000ff0e7b82 */ /* 0x000e620000000a00 */
[----:B0-----:R-:W-:-:S04]  /*03a0*/  VIADD R0, R9, UR7 ;  /* 0x0000000709007c36 */ /* 0x001fc80008000000 */
[----:B----4-:R-:W-:-:S03]  /*03b0*/  IMAD R13, R0, R21, RZ ;  /* 0x00000015000d7224 */ /* 0x010fc600078e02ff */
[----:B------:R-:W0:Y:S01]  /*03c0*/  S2UR UR9, SR_CTAID.Z ;  /* 0x00000000000979c3 */ /* 0x000e220000002700 */
[----:B------:R-:W-:-:S04]  /*03d0*/  IMAD R17, R0, R13, RZ ;  /* 0x0000000d00117224 */ /* 0x000fc800078e02ff */
[----:B------:R-:W-:Y:S02]  /*03e0*/  IMAD R17, R8, R17, RZ ;  /* 0x0000001108117224 */ /* 0x000fe400078e02ff */
[----:B-----5:R-:W-:Y:S01]  /*03f0*/  IMAD.WIDE R10, R5, 0x4, R10 ;  /* 0x00000004050a7825 */ /* 0x020fe200078e020a */
[----:B------:R-:W-:-:S03]  /*0400*/  IADD3 R5, PT, PT, R12, R4, RZ ;  /* 0x000000040c057210 */ /* 0x000fc60007ffe0ff */
[----:B-1----:R-:W-:Y:S01]  /*0410*/  IMAD.WIDE R14, R17, 0x4, R14 ;  /* 0x00000004110e7825 */ /* 0x002fe200078e020e */
[----:B--23--:R-:W-:Y:S06]  /*0420*/  @P0 BRA `(.L_x_49) ;  /* 0x0000002000bc0947 */ /* 0x00cfec0003800000 */
[----:B------:R-:W-:Y:S01]  /*0430*/  ISETP.GE.AND P0, PT, R2, UR7, PT ;  /* 0x0000000702007c0c */ /* 0x000fe2000bf06270 */
[----:B------:R-:W-:-:S12]  /*0440*/  BSSY.RECONVERGENT B0, `(.L_x_50) ;  /* 0x000004c000007945 */ /* 0x000fd80003800200 */
[----:B------:R-:W-:Y:S05]  /*0450*/  @P0 BRA `(.L_x_51) ;  /* 0x0000000400280947 */ /* 0x000fea0003800000 */
[----:B------:R-:W1:Y:S01]  /*0460*/  I2F.U32.RP R22, R21 ;  /* 0x0000001500167306 */ /* 0x000e620000209000 */
[----:B------:R-:W-:Y:S01]  /*0470*/  IMAD.IADD R12, R2, 0x1, R21 ;  /* 0x00000001020c7824 */ /* 0x000fe200078e0215 */
[----:B------:R-:W-:Y:S01]  /*0480*/  ISETP.NE.U32.AND P3, PT, R21, RZ, PT ;  /* 0x000000ff1500720c */ /* 0x000fe20003f65070 */
[----:B------:R-:W-:Y:S01]  /*0490*/  BSSY.RECONVERGENT B1, `(.L_x_52) ;  /* 0x000002d000017945 */ /* 0x000fe20003800200 */
[----:B------:R-:W-:Y:S02]  /*04a0*/  IMAD R29, R7, UR5, R4 ;  /* 0x00000005071d7c24 */ /* 0x000fe4000f8e0204 */
[C---:B------:R-:W-:Y:S02]  /*04b0*/  ISETP.GE.AND P1, PT, R12.reuse, UR7, PT ;  /* 0x000000070c007c0c */ /* 0x040fe4000bf26270 */
[----:B------:R-:W-:Y:S01]  /*04c0*/  VIMNMX R19, PT, PT, R12, UR7, !PT ;  /* 0x000000070c137c48 */ /* 0x000fe2000ffe0100 */
[----:B-1----:R-:W1:Y:S02]  /*04d0*/  MUFU.RCP R22, R22 ;  /* 0x0000001600167308 */ /* 0x002e640000001000 */
[----:B-1----:R-:W-:-:S06]  /*04e0*/  VIADD R16, R22, 0xffffffe ;  /* 0x0ffffffe16107836 */ /* 0x002fcc0000000000 */
[----:B------:R1:W2:Y:S02]  /*04f0*/  F2I.FTZ.U32.TRUNC.NTZ R17, R16 ;  /* 0x0000001000117305 */ /* 0x0002a4000021f000 */
[----:B-1----:R-:W-:Y:S02]  /*0500*/  HFMA2 R16, -RZ, RZ, 0, 0 ;  /* 0x00000000ff107431 */ /* 0x002fe400000001ff */
[----:B--2---:R-:W-:-:S04]  /*0510*/  IMAD.MOV R18, RZ, RZ, -R17 ;  /* 0x000000ffff127224 */ /* 0x004fc800078e0a11 */
[----:B------:R-:W-:Y:S01]  /*0520*/  IMAD R23, R18, R21, RZ ;  /* 0x0000001512177224 */ /* 0x000fe200078e02ff */
[----:B------:R-:W-:-:S03]  /*0530*/  SEL R18, RZ, 0x1, P1 ;  /* 0x00000001ff127807 */ /* 0x000fc60000800000 */
[----:B------:R-:W-:Y:S01]  /*0540*/  IMAD.HI.U32 R17, R17, R23, R16 ;  /* 0x0000001711117227 */ /* 0x000fe200078e0010 */
[----:B------:R-:W-:-:S05]  /*0550*/  IADD3 R12, PT, PT, R19, -R12, -R18 ;  /* 0x8000000c130c7210 */ /* 0x000fca0007ffe812 */
[----:B------:R-:W-:-:S04]  /*0560*/  IMAD.HI.U32 R17, R17, R12, RZ ;  /* 0x0000000c11117227 */ /* 0x000fc800078e00ff */
[----:B------:R-:W-:-:S04]  /*0570*/  IMAD.MOV R16, RZ, RZ, -R17 ;  /* 0x000000ffff107224 */ /* 0x000fc800078e0a11 */
[----:B------:R-:W-:-:S05]  /*0580*/  IMAD R12, R21, R16, R12 ;  /* 0x00000010150c7224 */ /* 0x000fca00078e020c */
[----:B------:R-:W-:-:S13]  /*0590*/  ISETP.GE.U32.AND P1, PT, R12, R21, PT ;  /* 0x000000150c00720c */ /* 0x000fda0003f26070 */
[----:B------:R-:W-:Y:S02]  /*05a0*/  @P1 IMAD.IADD R12, R12, 0x1, -R21 ;  /* 0x000000010c0c1824 */ /* 0x000fe400078e0a15 */
[----:B------:R-:W-:-:S03]  /*05b0*/  @P1 VIADD R17, R17, 0x1 ;  /* 0x0000000111111836 */ /* 0x000fc60000000000 */
[----:B------:R-:W-:-:S13]  /*05c0*/  ISETP.GE.U32.AND P2, PT, R12, R21, PT ;  /* 0x000000150c00720c */ /* 0x000fda0003f46070 */
[----:B------:R-:W-:Y:S02]  /*05d0*/  @P2 IADD3 R17, PT, PT, R17, 0x1, RZ ;  /* 0x0000000111112810 */ /* 0x000fe40007ffe0ff */
[----:B------:R-:W-:-:S05]  /*05e0*/  @!P3 LOP3.LUT R17, RZ, R21, RZ, 0x33, !PT ;  /* 0x00000015ff11b212 */ /* 0x000fca00078e33ff */
[----:B------:R-:W-:-:S05]  /*05f0*/  IMAD.IADD R17, R18, 0x1, R17 ;  /* 0x0000000112117824 */ /* 0x000fca00078e0211 */
[C---:B------:R-:W-:Y:S02]  /*0600*/  LOP3.LUT R12, R17.reuse, 0x3, RZ, 0xc0, !PT ;  /* 0x00000003110c7812 */ /* 0x040fe400078ec0ff */
[----:B------:R-:W-:Y:S02]  /*0610*/  ISETP.GE.U32.AND P2, PT, R17, 0x3, PT ;  /* 0x000000031100780c */ /* 0x000fe40003f46070 */
[----:B------:R-:W-:Y:S01]  /*0620*/  ISETP.NE.AND P1, PT, R12, 0x3, PT ;  /* 0x000000030c00780c */ /* 0x000fe20003f25270 */
[----:B------:R-:W-:-:S12]  /*0630*/  IMAD.MOV.U32 R12, RZ, RZ, R2 ;  /* 0x000000ffff0c7224 */ /* 0x000fd800078e0002 */
[----:B------:R-:W-:Y:S05]  /*0640*/  @!P1 BRA `(.L_x_53) ;  /* 0x0000000000449947 */ /* 0x000fea0003800000 */
[----:B------:R-:W1:Y:S01]  /*0650*/  S2R R23, SR_CgaCtaId ;  /* 0x0000000000177919 */ /* 0x000e620000008800 */
[----:B------:R-:W-:Y:S01]  /*0660*/  MOV R12, 0x400 ;  /* 0x00000400000c7802 */ /* 0x000fe20000000f00 */
[----:B------:R-:W-:Y:S01]  /*0670*/  IMAD.MOV.U32 R18, RZ, RZ, RZ ;  /* 0x000000ffff127224 */ /* 0x000fe200078e00ff */
[----:B------:R-:W-:-:S03]  /*0680*/  IADD3 R17, PT, PT, R17, 0x1, RZ ;  /* 0x0000000111117810 */ /* 0x000fc60007ffe0ff */
[----:B------:R-:W-:Y:S01]  /*0690*/  VIADD R12, R12, 0x640 ;  /* 0x000006400c0c7836 */ /* 0x000fe20000000000 */
[----:B------:R-:W-:-:S04]  /*06a0*/  LOP3.LUT R19, R17, 0x3, RZ, 0xc0, !PT ;  /* 0x0000000311137812 */ /* 0x000fc800078ec0ff */
[----:B-1----:R-:W-:Y:S01]  /*06b0*/  LEA R23, R23, R12, 0x18 ;  /* 0x0000000c17177211 */ /* 0x002fe200078ec0ff */
[----:B------:R-:W-:-:S07]  /*06c0*/  IMAD.MOV.U32 R12, RZ, RZ, R2 ;  /* 0x000000ffff0c7224 */ /* 0x000fce00078e0002 */
.L_x_54:
[----:B------:R-:W-:-:S04]  /*06d0*/  IMAD R17, R29, UR7, R12 ;  /* 0x000000071d117c24 */ /* 0x000fc8000f8e020c */
[----:B-1----:R-:W-:-:S06]  /*06e0*/  IMAD.WIDE R16, R17, 0x4, R10 ;  /* 0x0000000411107825 */ /* 0x002fcc00078e020a */
[----:B------:R-:W2:Y:S01]  /*06f0*/  LDG.E.CONSTANT R16, desc[UR10][R16.64] ;  /* 0x0000000a10107981 */ /* 0x000ea2000c1e9900 */
[----:B------:R-:W-:Y:S01]  /*0700*/  IMAD R27, R12, 0x4, R23 ;  /* 0x000000040c1b7824 */ /* 0x000fe200078e0217 */
[----:B------:R-:W-:Y:S01]  /*0710*/  IADD3 R18, PT, PT, R18, 0x1, RZ ;  /* 0x0000000112127810 */ /* 0x000fe20007ffe0ff */
[----:B------:R-:W-:-:S03]  /*0720*/  IMAD.IADD R12, R12, 0x1, R21 ;  /* 0x000000010c0c7824 */ /* 0x000fc600078e0215 */
[----:B------:R-:W-:Y:S01]  /*0730*/  ISETP.NE.AND P1, PT, R18, R19, PT ;  /* 0x000000131200720c */ /* 0x000fe20003f25270 */
[----:B--2---:R1:W-:-:S12]  /*0740*/  STS [R27], R16 ;  /* 0x000000101b007388 */ /* 0x0043d80000000800 */
[----:B------:R-:W-:Y:S05]  /*0750*/  @P1 BRA `(.L_x_54) ;  /* 0xfffffffc00dc1947 */ /* 0x000fea000383ffff */
.L_x_53:
[----:B0-----:R-:W-:Y:S05]  /*0760*/  BSYNC.RECONVERGENT B1 ;  /* 0x0000000000017941 */ /* 0x001fea0003800200 */
.L_x_52:
[----:B------:R-:W-:Y:S05]  /*0770*/  @!P2 BRA `(.L_x_51) ;  /* 0x000000000060a947 */ /* 0x000fea0003800000 */
[----:B------:R-:W0:Y:S01]  /*0780*/  S2R R17, SR_CgaCtaId ;  /* 0x0000000000117919 */ /* 0x000e220000008800 */
[----:B-1----:R-:W-:-:S05]  /*0790*/  MOV R16, 0x400 ;  /* 0x0000040000107802 */ /* 0x002fca0000000f00 */
[----:B------:R-:W-:-:S05]  /*07a0*/  VIADD R16, R16, 0x640 ;  /* 0x0000064010107836 */ /* 0x000fca0000000000 */
[----:B0-----:R-:W-:-:S07]  /*07b0*/  LEA R24, R17, R16, 0x18 ;  /* 0x0000001011187211 */ /* 0x001fce00078ec0ff */
.L_x_55:
[----:B--2---:R-:W-:-:S04]  /*07c0*/  IMAD R17, R29, UR7, R12 ;  /* 0x000000071d117c24 */ /* 0x004fc8000f8e020c */
[----:B------:R-:W-:-:S04]  /*07d0*/  IMAD.WIDE R16, R17, 0x4, R10 ;  /* 0x0000000411107825 */ /* 0x000fc800078e020a */
[C---:B------:R-:W-:Y:S02]  /*07e0*/  IMAD.WIDE R18, R21.reuse, 0x4, R16 ;  /* 0x0000000415127825 */ /* 0x040fe400078e0210 */
[----:B------:R-:W2:Y:S02]  /*07f0*/  LDG.E.CONSTANT R16, desc[UR10][R16.64] ;  /* 0x0000000a10107981 */ /* 0x000ea4000c1e9900 */
[C---:B------:R-:W-:Y:S02]  /*0800*/  IMAD.WIDE R22, R21.reuse, 0x4, R18 ;  /* 0x0000000415167825 */ /* 0x040fe400078e0212 */
[----:B------:R-:W3:Y:S02]  /*0810*/  LDG.E.CONSTANT R18, desc[UR10][R18.64] ;  /* 0x0000000a12127981 */ /* 0x000ee4000c1e9900 */
[----:B------:R-:W-:Y:S02]  /*0820*/  IMAD.WIDE R26, R21, 0x4, R22 ;  /* 0x00000004151a7825 */ /* 0x000fe400078e0216 */
[----:B------:R0:W4:Y:S04]  /*0830*/  LDG.E.CONSTANT R22, desc[UR10][R22.64] ;  /* 0x0000000a16167981 */ /* 0x000128000c1e9900 */
[----:B------:R-:W5:Y:S01]  /*0840*/  LDG.E.CONSTANT R26, desc[UR10][R26.64] ;  /* 0x0000000a1a1a7981 */ /* 0x000f62000c1e9900 */
[----:B0-----:R-:W-:-:S02]  /*0850*/  IMAD R23, R12, 0x4, R24 ;  /* 0x000000040c177824 */ /* 0x001fc400078e0218 */
[----:B------:R-:W-:-:S03]  /*0860*/  IMAD R12, R21, 0x4, R12 ;  /* 0x00000004150c7824 */ /* 0x000fc600078e020c */
[----:B------:R-:W-:Y:S02]  /*0870*/  LEA R28, R21, R23, 0x2 ;  /* 0x00000017151c7211 */ /* 0x000fe400078e10ff */
[----:B------:R-:W-:-:S03]  /*0880*/  ISETP.GE.AND P1, PT, R12, UR7, PT ;  /* 0x000000070c007c0c */ /* 0x000fc6000bf26270 */
[----:B------:R-:W-:-:S04]  /*0890*/  IMAD R17, R21, 0x4, R28 ;  /* 0x0000000415117824 */ /* 0x000fc800078e021c */
[----:B------:R-:W-:Y:S01]  /*08a0*/  IMAD R19, R21, 0x4, R17 ;  /* 0x0000000415137824 */ /* 0x000fe200078e0211 */
[----:B--2---:R2:W-:Y:S04]  /*08b0*/  STS [R23], R16 ;  /* 0x0000001017007388 */ /* 0x0045e80000000800 */
[----:B---3--:R2:W-:Y:S04]  /*08c0*/  STS [R28], R18 ;  /* 0x000000121c007388 */ /* 0x0085e80000000800 */
[----:B----4-:R2:W-:Y:S04]  /*08d0*/  STS [R17], R22 ;  /* 0x0000001611007388 */ /* 0x0105e80000000800 */
[----:B-----5:R2:W-:Y:S01]  /*08e0*/  STS [R19], R26 ;  /* 0x0000001a13007388 */ /* 0x0205e20000000800 */
[----:B------:R-:W-:Y:S05]  /*08f0*/  @!P1 BRA `(.L_x_55) ;  /* 0xfffffffc00b09947 */ /* 0x000fea000383ffff */
.L_x_51:
[----:B0-----:R-:W-:Y:S05]  /*0900*/  BSYNC.RECONVERGENT B0 ;  /* 0x0000000000007941 */ /* 0x001fea0003800200 */
.L_x_50:
[----:B------:R-:W-:Y:S01]  /*0910*/  IADD3 R20, PT, PT, R20, R25, RZ ;  /* 0x0000001914147210 */ /* 0x000fe20007ffe0ff */
[----:B------:R-:W-:Y:S03]  /*0920*/  BAR.SYNC.DEFER_BLOCKING 0x0 ;  /* 0x0000000000007b1d */ /* 0x000fe60000010000 */
[----:B------:R-:W-:-:S13]  /*0930*/  ISETP.NE.AND P1, PT, R5, R20, PT ;  /* 0x000000140500720c */ /* 0x000fda0003f25270 */
[----:B------:R-:W-:Y:S05]  /*0940*/  @!P1 BRA `(.L_x_56) ;  /* 0x0000000c00b49947 */ /* 0x000fea0003800000 */
[----:B------:R-:W-:Y:S04]  /*0950*/  BSSY.RECONVERGENT B0, `(.L_x_57) ;  /* 0x000004c000007945 */ /* 0x000fe80003800200 */
[----:B------:R-:W-:Y:S05]  /*0960*/  @P0 BRA `(.L_x_58) ;  /* 0x0000000400280947 */ /* 0x000fea0003800000 */
[----:B--2---:R-:W0:Y:S01]  /*0970*/  I2F.U32.RP R17, R21 ;  /* 0x0000001500117306 */ /* 0x004e220000209000 */
[----:B------:R-:W-:Y:S01]  /*0980*/  IMAD.IADD R12, R2, 0x1, R21 ;  /* 0x00000001020c7824 */ /* 0x000fe200078e0215 */
[----:B------:R-:W-:Y:S01]  /*0990*/  ISETP.NE.U32.AND P2, PT, R21, RZ, PT ;  /* 0x000000ff1500720c */ /* 0x000fe20003f45070 */
[----:B------:R-:W-:Y:S01]  /*09a0*/  BSSY.RECONVERGENT B1, `(.L_x_59) ;  /* 0x000002d000017945 */ /* 0x000fe20003800200 */
[----:B------:R-:W-:Y:S02]  /*09b0*/  IMAD R20, R5, UR5, R6 ;  /* 0x0000000505147c24 */ /* 0x000fe4000f8e0206 */
[C---:B------:R-:W-:Y:S01]  /*09c0*/  ISETP.GE.AND P0, PT, R12.reuse, UR7, PT ;  /* 0x000000070c007c0c */ /* 0x040fe2000bf06270 */
[----:B------:R-:W-:Y:S01]  /*09d0*/  IMAD.MOV.U32 R22, RZ, RZ, R2 ;  /* 0x000000ffff167224 */ /* 0x000fe200078e0002 */
[----:B------:R-:W-:Y:S01]  /*09e0*/  VIMNMX R13, PT, PT, R12, UR7, !PT ;  /* 0x000000070c0d7c48 */ /* 0x000fe2000ffe0100 */
[----:B0-----:R-:W0:Y:S02]  /*09f0*/  MUFU.RCP R17, R17 ;  /* 0x0000001100117308 */ /* 0x001e240000001000 */
[----:B0-----:R-:W-:-:S06]  /*0a00*/  VIADD R8, R17, 0xffffffe ;  /* 0x0ffffffe11087836 */ /* 0x001fcc0000000000 */
[----:B------:R0:W1:Y:S02]  /*0a10*/  F2I.FTZ.U32.TRUNC.NTZ R9, R8 ;  /* 0x0000000800097305 */ /* 0x000064000021f000 */
[----:B0-----:R-:W-:Y:S01]  /*0a20*/  MOV R8, RZ ;  /* 0x000000ff00087202 */ /* 0x001fe20000000f00 */
[----:B-1----:R-:W-:-:S04]  /*0a30*/  IMAD.MOV R16, RZ, RZ, -R9 ;  /* 0x000000ffff107224 */ /* 0x002fc800078e0a09 */
        /* <DEDUP_REMOVED lines=16> */
[----:B------:R-:W-:-:S13]  /*0b40*/  ISETP.NE.AND P0, PT, R8, 0x3, PT ;  /* 0x000000030800780c */ /* 0x000fda0003f05270 */
[----:B------:R-:W-:Y:S05]  /*0b50*/  @!P0 BRA `(.L_x_60) ;  /* 0x0000000000448947 */ /* 0x000fea0003800000 */
[----:B------:R-:W0:Y:S01]  /*0b60*/  S2R R13, SR_CgaCtaId ;  /* 0x00000000000d7919 */ /* 0x000e220000008800 */
[----:B------:R-:W-:Y:S01]  /*0b70*/  MOV R8, 0x400 ;  /* 0x0000040000087802 */ /* 0x000fe20000000f00 */
[----:B------:R-:W-:Y:S01]  /*0b80*/  IMAD.MOV.U32 R12, RZ, RZ, RZ ;  /* 0x000000ffff0c7224 */ /* 0x000fe200078e00ff */
[----:B------:R-:W-:Y:S01]  /*0b90*/  IADD3 R16, PT, PT, R16, 0x1, RZ ;  /* 0x0000000110107810 */ /* 0x000fe20007ffe0ff */
[----:B------:R-:W-:Y:S02]  /*0ba0*/  IMAD.MOV.U32 R22, RZ, RZ, R2 ;  /* 0x000000ffff167224 */ /* 0x000fe400078e0002 */
[----:B------:R-:W-:Y:S01]  /*0bb0*/  VIADD R8, R8, 0x960 ;  /* 0x0000096008087836 */ /* 0x000fe20000000000 */
[----:B------:R-:W-:-:S04]  /*0bc0*/  LOP3.LUT R19, R16, 0x3, RZ, 0xc0, !PT ;  /* 0x0000000310137812 */ /* 0x000fc800078ec0ff */
[----:B0-----:R-:W-:-:S07]  /*0bd0*/  LEA R13, R13, R8, 0x18 ;  /* 0x000000080d0d7211 */ /* 0x001fce00078ec0ff */
.L_x_61:
[----:B------:R-:W-:-:S04]  /*0be0*/  IMAD R9, R20, UR7, R22 ;  /* 0x0000000714097c24 */ /* 0x000fc8000f8e0216 */
[----:B0-----:R-:W-:-:S06]  /*0bf0*/  IMAD.WIDE R8, R9, 0x4, R10 ;  /* 0x0000000409087825 */ /* 0x001fcc00078e020a */
[----:B------:R-:W2:Y:S01]  /*0c00*/  LDG.E.CONSTANT R8, desc[UR10][R8.64] ;  /* 0x0000000a08087981 */ /* 0x000ea2000c1e9900 */
[----:B------:R-:W-:Y:S01]  /*0c10*/  IMAD R17, R22, 0x4, R13 ;  /* 0x0000000416117824 */ /* 0x000fe200078e020d */
[----:B------:R-:W-:Y:S01]  /*0c20*/  IADD3 R12, PT, PT, R12, 0x1, RZ ;  /* 0x000000010c0c7810 */ /* 0x000fe20007ffe0ff */
[----:B------:R-:W-:-:S03]  /*0c30*/  IMAD.IADD R22, R22, 0x1, R21 ;  /* 0x0000000116167824 */ /* 0x000fc600078e0215 */
[----:B------:R-:W-:Y:S01]  /*0c40*/  ISETP.NE.AND P0, PT, R12, R19, PT ;  /* 0x000000130c00720c */ /* 0x000fe20003f05270 */
[----:B--2---:R0:W-:-:S12]  /*0c50*/  STS [R17], R8 ;  /* 0x0000000811007388 */ /* 0x0041d80000000800 */
[----:B------:R-:W-:Y:S05]  /*0c60*/  @P0 BRA `(.L_x_61) ;  /* 0xfffffffc00dc0947 */ /* 0x000fea000383ffff */
.L_x_60:
[----:B------:R-:W-:Y:S05]  /*0c70*/  BSYNC.RECONVERGENT B1 ;  /* 0x0000000000017941 */ /* 0x000fea0003800200 */
.L_x_59:
[----:B------:R-:W-:Y:S05]  /*0c80*/  @!P1 BRA `(.L_x_58) ;  /* 0x0000000000609947 */ /* 0x000fea0003800000 */
[----:B------:R-:W1:Y:S01]  /*0c90*/  S2R R23, SR_CgaCtaId ;  /* 0x0000000000177919 */ /* 0x000e620000008800 */
[----:B0-----:R-:W-:-:S05]  /*0ca0*/  MOV R8, 0x400 ;  /* 0x0000040000087802 */ /* 0x001fca0000000f00 */
[----:B------:R-:W-:-:S05]  /*0cb0*/  VIADD R8, R8, 0x960 ;  /* 0x0000096008087836 */ /* 0x000fca0000000000 */
[----:B-1----:R-:W-:-:S07]  /*0cc0*/  LEA R23, R23, R8, 0x18 ;  /* 0x0000000817177211 */ /* 0x002fce00078ec0ff */
.L_x_62:
[----:B------:R-:W-:-:S04]  /*0cd0*/  IMAD R9, R20, UR7, R22 ;  /* 0x0000000714097c24 */ /* 0x000fc8000f8e0216 */
[----:B0-----:R-:W-:-:S04]  /*0ce0*/  IMAD.WIDE R8, R9, 0x4, R10 ;  /* 0x0000000409087825 */ /* 0x001fc800078e020a */
[C---:B------:R-:W-:Y:S02]  /*0cf0*/  IMAD.WIDE R12, R21.reuse, 0x4, R8 ;  /* 0x00000004150c7825 */ /* 0x040fe400078e0208 */
[----:B------:R-:W2:Y:S02]  /*0d00*/  LDG.E.CONSTANT R8, desc[UR10][R8.64] ;  /* 0x0000000a08087981 */ /* 0x000ea4000c1e9900 */
[C---:B------:R-:W-:Y:S02]  /*0d10*/  IMAD.WIDE R16, R21.reuse, 0x4, R12 ;  /* 0x0000000415107825 */ /* 0x040fe400078e020c */
[----:B------:R-:W3:Y:S02]  /*0d20*/  LDG.E.CONSTANT R12, desc[UR10][R12.64] ;  /* 0x0000000a0c0c7981 */ /* 0x000ee4000c1e9900 */
[----:B------:R-:W-:Y:S02]  /*0d30*/  IMAD.WIDE R18, R21, 0x4, R16 ;  /* 0x0000000415127825 */ /* 0x000fe400078e0210 */
[----:B------:R-:W4:Y:S04]  /*0d40*/  LDG.E.CONSTANT R16, desc[UR10][R16.64] ;  /* 0x0000000a10107981 */ /* 0x000f28000c1e9900 */
[----:B------:R-:W5:Y:S01]  /*0d50*/  LDG.E.CONSTANT R18, desc[UR10][R18.64] ;  /* 0x0000000a12127981 */ /* 0x000f62000c1e9900 */
[----:B------:R-:W-:-:S05]  /*0d60*/  IMAD R26, R22, 0x4, R23 ;  /* 0x00000004161a7824 */ /* 0x000fca00078e0217 */
[----:B------:R-:W-:-:S05]  /*0d70*/  LEA R24, R21, R26, 0x2 ;  /* 0x0000001a15187211 */ /* 0x000fca00078e10ff */
[----:B------:R-:W-:-:S04]  /*0d80*/  IMAD R25, R21, 0x4, R24 ;  /* 0x0000000415197824 */ /* 0x000fc800078e0218 */
[C---:B------:R-:W-:Y:S02]  /*0d90*/  IMAD R27, R21.reuse, 0x4, R25 ;  /* 0x00000004151b7824 */ /* 0x040fe400078e0219 */
[----:B------:R-:W-:-:S05]  /*0da0*/  IMAD R22, R21, 0x4, R22 ;  /* 0x0000000415167824 */ /* 0x000fca00078e0216 */
[----:B------:R-:W-:Y:S01]  /*0db0*/  ISETP.GE.AND P0, PT, R22, UR7, PT ;  /* 0x0000000716007c0c */ /* 0x000fe2000bf06270 */
[----:B--2---:R0:W-:Y:S04]  /*0dc0*/  STS [R26], R8 ;  /* 0x000000081a007388 */ /* 0x0041e80000000800 */
[----:B---3--:R0:W-:Y:S04]  /*0dd0*/  STS [R24], R12 ;  /* 0x0000000c18007388 */ /* 0x0081e80000000800 */
[----:B----4-:R0:W-:Y:S04]  /*0de0*/  STS [R25], R16 ;  /* 0x0000001019007388 */ /* 0x0101e80000000800 */
[----:B-----5:R0:W-:Y:S01]  /*0df0*/  STS [R27], R18 ;  /* 0x000000121b007388 */ /* 0x0201e20000000800 */
[----:B------:R-:W-:Y:S05]  /*0e00*/  @!P0 BRA `(.L_x_62) ;  /* 0xfffffffc00b08947 */ /* 0x000fea000383ffff */
.L_x_58:
[----:B------:R-:W-:Y:S05]  /*0e10*/  BSYNC.RECONVERGENT B0 ;  /* 0x0000000000007941 */ /* 0x000fea0003800200 */
.L_x_57:
[----:B------:R-:W-:Y:S01]  /*0e20*/  BAR.SYNC.DEFER_BLOCKING 0x0 ;  /* 0x0000000000007b1d */ /* 0x000fe20000010000 */
[----:B------:R-:W-:Y:S01]  /*0e30*/  UISETP.GE.AND UP0, UPT, UR7, 0x1, UPT ;  /* 0x000000010700788c */ /* 0x000fe2000bf06270 */
[----:B------:R-:W-:Y:S02]  /*0e40*/  HFMA2 R20, -RZ, RZ, -1.875, 0 ;  /* 0xbf800000ff147431 */ /* 0x000fe400000001ff */
[----:B--2---:R-:W-:-:S06]  /*0e50*/  IMAD.MOV.U32 R19, RZ, RZ, -0x800000 ;  /* 0xff800000ff137424 */ /* 0x004fcc00078e00ff */
[----:B------:R-:W-:Y:S05]  /*0e60*/  BRA.U !UP0, `(.L_x_63) ;  /* 0x0000003d088c7547 */ /* 0x000fea000b800000 */
[----:B------:R-:W2:Y:S01]  /*0e70*/  I2F.U32.RP R13, R21 ;  /* 0x00000015000d7306 */ /* 0x000ea20000209000 */
[----:B0-----:R-:W-:Y:S01]  /*0e80*/  IADD3 R8, PT, PT, R2, R21, RZ ;  /* 0x0000001502087210 */ /* 0x001fe20007ffe0ff */
[----:B------:R-:W-:Y:S01]  /*0e90*/  IMAD.MOV.U32 R19, RZ, RZ, -0x800000 ;  /* 0xff800000ff137424 */ /* 0x000fe200078e00ff */
[----:B------:R-:W-:Y:S01]  /*0ea0*/  ISETP.NE.U32.AND P2, PT, R21, RZ, PT ;  /* 0x000000ff1500720c */ /* 0x000fe20003f45070 */
[----:B------:R-:W-:Y:S01]  /*0eb0*/  IMAD.MOV.U32 R20, RZ, RZ, -0x40800000 ;  /* 0xbf800000ff147424 */ /* 0x000fe200078e00ff */
[C---:B------:R-:W-:Y:S02]  /*0ec0*/  ISETP.GE.AND P0, PT, R8.reuse, UR7, PT ;  /* 0x0000000708007c0c */ /* 0x040fe4000bf06270 */
[----:B------:R-:W-:Y:S02]  /*0ed0*/  VIMNMX R9, PT, PT, R8, UR7, !PT ;  /* 0x0000000708097c48 */ /* 0x000fe4000ffe0100 */
[----:B------:R-:W-:Y:S01]  /*0ee0*/  SEL R12, RZ, 0x1, P0 ;  /* 0x00000001ff0c7807 */ /* 0x000fe20000000000 */
[----:B--2---:R-:W0:Y:S02]  /*0ef0*/  MUFU.RCP R13, R13 ;  /* 0x0000000d000d7308 */ /* 0x004e240000001000 */
[----:B0-----:R-:W-:-:S06]  /*0f00*/  VIADD R11, R13, 0xffffffe ;  /* 0x0ffffffe0d0b7836 */ /* 0x001fcc0000000000 */
[----:B------:R-:W0:Y:S02]  /*0f10*/  F2I.FTZ.U32.TRUNC.NTZ R11, R11 ;  /* 0x0000000b000b7305 */ /* 0x000e24000021f000 */
[----:B0-----:R-:W-:-:S04]  /*0f20*/  IMAD.MOV R10, RZ, RZ, -R11 ;  /* 0x000000ffff0a7224 */ /* 0x001fc800078e0a0b */
[----:B------:R-:W-:Y:S02]  /*0f30*/  IMAD R17, R10, R21, RZ ;  /* 0x000000150a117224 */ /* 0x000fe400078e02ff */
[----:B------:R-:W-:-:S04]  /*0f40*/  IMAD.MOV.U32 R10, RZ, RZ, RZ ;  /* 0x000000ffff0a7224 */ /* 0x000fc800078e00ff */
[----:B------:R-:W-:Y:S01]  /*0f50*/  IMAD.HI.U32 R17, R11, R17, R10 ;  /* 0x000000110b117227 */ /* 0x000fe200078e000a */
[----:B------:R-:W-:-:S05]  /*0f60*/  IADD3 R10, PT, PT, R9, -R8, -R12 ;  /* 0x80000008090a7210 */ /* 0x000fca0007ffe80c */
[----:B------:R-:W-:-:S04]  /*0f70*/  IMAD.HI.U32 R9, R17, R10, RZ ;  /* 0x0000000a11097227 */ /* 0x000fc800078e00ff */
[----:B------:R-:W-:-:S04]  /*0f80*/  IMAD.MOV R11, RZ, RZ, -R9 ;  /* 0x000000ffff0b7224 */ /* 0x000fc800078e0a09 */
[----:B------:R-:W-:Y:S02]  /*0f90*/  IMAD R10, R21, R11, R10 ;  /* 0x0000000b150a7224 */ /* 0x000fe400078e020a */
[----:B------:R-:W-:-:S03]  /*0fa0*/  IMAD.MOV.U32 R11, RZ, RZ, RZ ;  /* 0x000000ffff0b7224 */ /* 0x000fc600078e00ff */
[----:B------:R-:W-:-:S13]  /*0fb0*/  ISETP.GE.U32.AND P0, PT, R10, R21, PT ;  /* 0x000000150a00720c */ /* 0x000fda0003f06070 */
[----:B------:R-:W-:Y:S01]  /*0fc0*/  @P0 IMAD.IADD R10, R10, 0x1, -R21 ;  /* 0x000000010a0a0824 */ /* 0x000fe200078e0a15 */
[----:B------:R-:W-:-:S04]  /*0fd0*/  @P0 IADD3 R9, PT, PT, R9, 0x1, RZ ;  /* 0x0000000109090810 */ /* 0x000fc80007ffe0ff */
[----:B------:R-:W-:Y:S01]  /*0fe0*/  ISETP.GE.U32.AND P1, PT, R10, R21, PT ;  /* 0x000000150a00720c */ /* 0x000fe20003f26070 */
[----:B------:R-:W-:-:S12]  /*0ff0*/  IMAD.IADD R10, R8, 0x1, R21 ;  /* 0x00000001080a7824 */ /* 0x000fd800078e0215 */
[----:B------:R-:W-:Y:S01]  /*1000*/  @P1 VIADD R9, R9, 0x1 ;  /* 0x0000000109091836 */ /* 0x000fe20000000000 */
[----:B------:R-:W-:-:S04]  /*1010*/  @!P2 LOP3.LUT R9, RZ, R21, RZ, 0x33, !PT ;  /* 0x00000015ff09a212 */ /* 0x000fc800078e33ff */
[----:B------:R-:W-:-:S07]  /*1020*/  IADD3 R9, PT, PT, R12, R9, RZ ;  /* 0x000000090c097210 */ /* 0x000fce0007ffe0ff */
.L_x_69:
[----:B0-----:R-:W0:Y:S01]  /*1030*/  LDCU UR6, c[0x0][0x3ac] ;  /* 0x00007580ff0677ac */ /* 0x001e220008000800 */
[----:B------:R-:W-:Y:S01]  /*1040*/  BSSY.RECONVERGENT B0, `(.L_x_64) ;  /* 0x0000079000007945 */ /* 0x000fe20003800200 */
[----:B0-----:R-:W-:-:S13]  /*1050*/  ISETP.GE.AND P0, PT, R2, UR6, PT ;  /* 0x0000000602007c0c */ /* 0x001fda000bf06270 */
[----:B------:R-:W-:Y:S05]  /*1060*/  @P0 BRA `(.L_x_65) ;  /* 0x0000000400d80947 */ /* 0x000fea0003800000 */
[----:B------:R-:W0:Y:S01]  /*1070*/  S2R R13, SR_CgaCtaId ;  /* 0x00000000000d7919 */ /* 0x000e220000008800 */
[----:B------:R-:W-:Y:S01]  /*1080*/  MOV R12, 0x400 ;  /* 0x00000400000c7802 */ /* 0x000fe20000000f00 */
[----:B------:R-:W-:Y:S01]  /*1090*/  IMAD R23, R0, UR9, R11 ;  /* 0x0000000900177c24 */ /* 0x000fe2000f8e020b */
[C---:B-1----:R-:W-:Y:S01]  /*10a0*/  LOP3.LUT R16, R9.reuse, 0x3, RZ, 0xc0, !PT ;  /* 0x0000000309107812 */ /* 0x042fe200078ec0ff */
[----:B------:R-:W-:Y:S01]  /*10b0*/  BSSY.RECONVERGENT B1, `(.L_x_66) ;  /* 0x000003c000017945 */ /* 0x000fe20003800200 */
[----:B------:R-:W-:Y:S01]  /*10c0*/  ISETP.GE.U32.AND P0, PT, R9, 0x3, PT ;  /* 0x000000030900780c */ /* 0x000fe20003f06070 */
[----:B------:R-:W-:Y:S01]  /*10d0*/  VIADD R12, R12, 0x640 ;  /* 0x000006400c0c7836 */ /* 0x000fe20000000000 */
[----:B------:R-:W-:Y:S01]  /*10e0*/  ISETP.NE.AND P1, PT, R16, 0x3, PT ;  /* 0x000000031000780c */ /* 0x000fe20003f25270 */
[----:B------:R-:W-:Y:S02]  /*10f0*/  IMAD R21, R0, R11, RZ ;  /* 0x0000000b00157224 */ /* 0x000fe400078e02ff */
[----:B------:R-:W-:-:S02]  /*1100*/  IMAD.MOV.U32 R26, RZ, RZ, R2 ;  /* 0x000000ffff1a7224 */ /* 0x000fc400078e0002 */
[----:B------:R-:W-:Y:S01]  /*1110*/  IMAD R23, R0, R23, RZ ;  /* 0x0000001700177224 */ /* 0x000fe200078e02ff */
[----:B0-----:R-:W-:-:S04]  /*1120*/  LEA R12, R13, R12, 0x18 ;  /* 0x0000000c0d0c7211 */ /* 0x001fc800078ec0ff */
[----:B------:R-:W-:-:S06]  /*1130*/  LEA R18, R11, R12, 0x2 ;  /* 0x0000000c0b127211 */ /* 0x000fcc00078e10ff */
[----:B------:R-:W0:Y:S01]  /*1140*/  LDS R18, [R18] ;  /* 0x0000000012127984 */ /* 0x000e220000000800 */
[----:B------:R-:W-:Y:S05]  /*1150*/  @!P1 BRA `(.L_x_67) ;  /* 0x0000000000c49947 */ /* 0x000fea0003800000 */
[----:B------:R-:W-:-:S04]  /*1160*/  IMAD.IADD R13, R23, 0x1, R2 ;  /* 0x00000001170d7824 */ /* 0x000fc800078e0202 */
[----:B------:R-:W-:-:S06]  /*1170*/  IMAD.WIDE R12, R13, 0x4, R14 ;  /* 0x000000040d0c7825 */ /* 0x000fcc00078e020e */
[----:B------:R-:W2:Y:S01]  /*1180*/  LDG.E.CONSTANT R12, desc[UR10][R12.64] ;  /* 0x0000000a0c0c7981 */ /* 0x000ea2000c1e9900 */
[----:B------:R-:W1:Y:S01]  /*1190*/  S2UR UR5, SR_CgaCtaId ;  /* 0x00000000000579c3 */ /* 0x000e620000008800 */
[----:B------:R-:W-:Y:S01]  /*11a0*/  UMOV UR4, 0x400 ;  /* 0x0000040000047882 */ /* 0x000fe20000000000 */
[----:B------:R-:W-:Y:S01]  /*11b0*/  ISETP.NE.AND P2, PT, R16, RZ, PT ;  /* 0x000000ff1000720c */ /* 0x000fe20003f45270 */
[----:B------:R-:W-:Y:S01]  /*11c0*/  UIADD3 UR4, UPT, UPT, UR4, 0x960, URZ ;  /* 0x0000096004047890 */ /* 0x000fe2000fffe0ff */
[----:B------:R-:W-:-:S03]  /*11d0*/  IMAD.IADD R22, R21, 0x1, R2 ;  /* 0x0000000115167824 */ /* 0x000fc600078e0202 */
[----:B-1----:R-:W-:-:S06]  /*11e0*/  ULEA UR4, UR5, UR4, 0x18 ;  /* 0x0000000405047291 */ /* 0x002fcc000f8ec0ff */
[----:B------:R-:W-:-:S05]  /*11f0*/  LEA R24, R2, UR4, 0x2 ;  /* 0x0000000402187c11 */ /* 0x000fca000f8e10ff */
[----:B------:R-:W0:Y:S02]  /*1200*/  LDS R17, [R24] ;  /* 0x0000000018117984 */ /* 0x000e240000000800 */
[----:B0-----:R-:W-:-:S04]  /*1210*/  FADD R17, R18, R17 ;  /* 0x0000001112117221 */ /* 0x001fc80000000000 */
[----:B--2---:R-:W-:Y:S01]  /*1220*/  FADD R26, R17, R12 ;  /* 0x0000000c111a7221 */ /* 0x004fe20000000000 */
[----:B------:R-:W-:-:S04]  /*1230*/  IADD3 R12, PT, PT, -R22, RZ, RZ ;  /* 0x000000ff160c7210 */ /* 0x000fc80007ffe1ff */
[----:B------:R-:W-:-:S04]  /*1240*/  FSETP.GT.AND P1, PT, R26, R19, PT ;  /* 0x000000131a00720b */ /* 0x000fc80003f24000 */
[----:B------:R-:W-:Y:S01]  /*1250*/  FSEL R19, R26, R19, P1 ;  /* 0x000000131a137208 */ /* 0x000fe20000800000 */
[----:B------:R-:W-:-:S08]  /*1260*/  IMAD.MOV.U32 R26, RZ, RZ, R8 ;  /* 0x000000ffff1a7224 */ /* 0x000fd000078e0008 */
[----:B------:R-:W-:Y:S01]  /*1270*/  @P1 I2FP.F32.S32 R20, R12 ;  /* 0x0000000c00141245 */ /* 0x000fe20000201400 */
[----:B------:R-:W-:Y:S06]  /*1280*/  @!P2 BRA `(.L_x_67) ;  /* 0x000000000078a947 */ /* 0x000fec0003800000 */
[----:B------:R-:W0:Y:S01]  /*1290*/  LDC R25, c[0x0][0x3b4] ;  /* 0x0000ed00ff197b82 */ /* 0x000e220000000800 */
[----:B------:R-:W-:Y:S01]  /*12a0*/  IMAD.IADD R13, R23, 0x1, R2 ;  /* 0x00000001170d7824 */ /* 0x000fe200078e0202 */
[----:B------:R-:W-:-:S03]  /*12b0*/  ISETP.NE.AND P3, PT, R16, 0x1, PT ;  /* 0x000000011000780c */ /* 0x000fc60003f65270 */
[----:B------:R-:W-:-:S03]  /*12c0*/  IMAD.WIDE R12, R13, 0x4, R14 ;  /* 0x000000040d0c7825 */ /* 0x000fc600078e020e */
[----:B------:R-:W1:Y:S01]  /*12d0*/  LDC R27, c[0x0][0x3b4] ;  /* 0x0000ed00ff1b7b82 */ /* 0x000e620000000800 */
[----:B0-----:R-:W-:-:S05]  /*12e0*/  IMAD.WIDE R12, R25, 0x4, R12 ;  /* 0x00000004190c7825 */ /* 0x001fca00078e020c */
[----:B------:R0:W2:Y:S01]  /*12f0*/  LDG.E.CONSTANT R26, desc[UR10][R12.64] ;  /* 0x0000000a0c1a7981 */ /* 0x0000a2000c1e9900 */
[----:B------:R-:W-:-:S06]  /*1300*/  @P3 IMAD.WIDE R16, R25, 0x4, R12 ;  /* 0x0000000419103825 */ /* 0x000fcc00078e020c */
[----:B------:R-:W3:Y:S01]  /*1310*/  @P3 LDG.E.CONSTANT R16, desc[UR10][R16.64] ;  /* 0x0000000a10103981 */ /* 0x000ee2000c1e9900 */
[----:B-1----:R-:W-:Y:S01]  /*1320*/  IMAD R28, R27, 0x4, R24 ;  /* 0x000000041b1c7824 */ /* 0x002fe200078e0218 */
[----:B------:R-:W-:Y:S01]  /*1330*/  PLOP3.LUT P4, PT, PT, PT, PT, 0x8, 0x80 ;  /* 0x000000000080781c */ /* 0x000fe20003f8e170 */
[----:B------:R-:W-:-:S03]  /*1340*/  IMAD.IADD R22, R22, 0x1, R25 ;  /* 0x0000000116167824 */ /* 0x000fc600078e0219 */
[----:B------:R-:W1:Y:S01]  /*1350*/  LDS R29, [R28] ;  /* 0x000000001c1d7984 */ /* 0x000e620000000800 */
[----:B------:R-:W-:Y:S01]  /*1360*/  @P3 LEA R24, R25, R28, 0x2 ;  /* 0x0000001c19183211 */ /* 0x000fe200078e10ff */
[----:B0-----:R-:W-:Y:S01]  /*1370*/  IMAD.MOV R13, RZ, RZ, -R22 ;  /* 0x000000ffff0d7224 */ /* 0x001fe200078e0a16 */
[----:B------:R-:W-:-:S04]  /*1380*/  @P3 IADD3 R25, PT, PT, RZ, -R22, -R25 ;  /* 0x80000016ff193210 */ /* 0x000fc80007ffe819 */
[----:B------:R-:W0:Y:S01]  /*1390*/  @P3 LDS R24, [R24] ;  /* 0x0000000018183984 */ /* 0x000e220000000800 */
[----:B-1----:R-:W-:-:S04]  /*13a0*/  FADD R29, R18, R29 ;  /* 0x0000001d121d7221 */ /* 0x002fc80000000000 */
[----:B--2---:R-:W-:Y:S01]  /*13b0*/  FADD R26, R29, R26 ;  /* 0x0000001a1d1a7221 */ /* 0x004fe20000000000 */
[----:B0-----:R-:W-:-:S04]  /*13c0*/  @P3 FADD R29, R18, R24 ;  /* 0x00000018121d3221 */ /* 0x001fc80000000000 */
[----:B------:R-:W-:Y:S01]  /*13d0*/  FSETP.GT.AND P1, PT, R26, R19, PT ;  /* 0x000000131a00720b */ /* 0x000fe20003f24000 */
[----:B---3--:R-:W-:-:S03]  /*13e0*/  @P3 FADD R12, R29, R16 ;  /* 0x000000101d0c3221 */ /* 0x008fc60000000000 */
[----:B------:R-:W-:Y:S01]  /*13f0*/  FSEL R19, R26, R19, P1 ;  /* 0x000000131a137208 */ /* 0x000fe20000800000 */
[----:B------:R-:W-:Y:S01]  /*1400*/  IMAD.MOV.U32 R26, RZ, RZ, R10 ;  /* 0x000000ffff1a7224 */ /* 0x000fe200078e000a */
[----:B------:R-:W-:Y:S02]  /*1410*/  @P3 IADD3 R26, PT, PT, R10, R27, RZ ;  /* 0x0000001b0a1a3210 */ /* 0x000fe40007ffe0ff */
[----:B------:R-:W-:-:S04]  /*1420*/  @P3 FSETP.GT.AND P2, PT, R12, R19, PT ;  /* 0x000000130c00320b */ /* 0x000fc80003f44000 */
[----:B------:R-:W-:Y:S02]  /*1430*/  @P3 PLOP3.LUT P4, PT, P2, PT, PT, 0x80, 0x8 ;  /* 0x000000000008381c */ /* 0x000fe4000178f070 */
[----:B------:R-:W-:Y:S02]  /*1440*/  @P1 I2FP.F32.S32 R20, R13 ;  /* 0x0000000d00141245 */ /* 0x000fe40000201400 */
[----:B------:R-:W-:-:S09]  /*1450*/  @P3 FSEL R19, R12, R19, P2 ;  /* 0x000000130c133208 */ /* 0x000fd20001000000 */
[----:B------:R-:W-:-:S07]  /*1460*/  @P4 I2FP.F32.S32 R20, R25 ;  /* 0x0000001900144245 */ /* 0x000fce0000201400 */
.L_x_67:
[----:B------:R-:W-:Y:S05]  /*1470*/  BSYNC.RECONVERGENT B1 ;  /* 0x0000000000017941 */ /* 0x000fea0003800200 */
.L_x_66:
[----:B------:R-:W-:Y:S05]  /*1480*/  @!P0 BRA `(.L_x_65) ;  /* 0x0000000000d08947 */ /* 0x000fea0003800000 */
[----:B------:R-:W1:Y:S01]  /*1490*/  S2R R13, SR_CgaCtaId ;  /* 0x00000000000d7919 */ /* 0x000e620000008800 */
[----:B------:R-:W-:-:S05]  /*14a0*/  MOV R22, 0x400 ;  /* 0x0000040000167802 */ /* 0x000fca0000000f00 */
[----:B------:R-:W-:-:S05]  /*14b0*/  VIADD R22, R22, 0x960 ;  /* 0x0000096016167836 */ /* 0x000fca0000000000 */
[----:B-1----:R-:W-:-:S07]  /*14c0*/  LEA R22, R13, R22, 0x18 ;  /* 0x000000160d167211 */ /* 0x002fce00078ec0ff */
.L_x_68:
[----:B------:R-:W-:Y:S01]  /*14d0*/  IMAD R29, R26, 0x4, R22 ;  /* 0x000000041a1d7824 */ /* 0x000fe200078e0216 */
[----:B------:R-:W1:Y:S01]  /*14e0*/  LDC R27, c[0x0][0x3b4] ;  /* 0x0000ed00ff1b7b82 */ /* 0x000e620000000800 */
[----:B------:R-:W-:-:S03]  /*14f0*/  IMAD.IADD R13, R23, 0x1, R26 ;  /* 0x00000001170d7824 */ /* 0x000fc600078e021a */
[----:B------:R-:W0:Y:S01]  /*1500*/  LDS R17, [R29] ;  /* 0x000000001d117984 */ /* 0x000e220000000800 */
[----:B------:R-:W-:-:S05]  /*1510*/  IMAD.WIDE R12, R13, 0x4, R14 ;  /* 0x000000040d0c7825 */ /* 0x000fca00078e020e */
[----:B------:R2:W3:Y:S01]  /*1520*/  LDG.E.CONSTANT R25, desc[UR10][R12.64] ;  /* 0x0000000a0c197981 */ /* 0x0004e2000c1e9900 */
[----:B0-----:R-:W-:Y:S01]  /*1530*/  FADD R24, R18, R17 ;  /* 0x0000001112187221 */ /* 0x001fe20000000000 */
[----:B-1----:R-:W-:-:S05]  /*1540*/  IMAD.WIDE R16, R27, 0x4, R12 ;  /* 0x000000041b107825 */ /* 0x002fca00078e020c */
[----:B------:R-:W4:Y:S01]  /*1550*/  LDG.E.CONSTANT R12, desc[UR10][R16.64] ;  /* 0x0000000a100c7981 */ /* 0x000f22000c1e9900 */
[----:B------:R-:W-:-:S05]  /*1560*/  LEA R28, R27, R29, 0x2 ;  /* 0x0000001d1b1c7211 */ /* 0x000fca00078e10ff */
[----:B--2---:R-:W0:Y:S02]  /*1570*/  LDS R13, [R28] ;  /* 0x000000001c0d7984 */ /* 0x004e240000000800 */
[----:B0-----:R-:W-:Y:S01]  /*1580*/  FADD R13, R18, R13 ;  /* 0x0000000d120d7221 */ /* 0x001fe20000000000 */
[----:B---3--:R-:W-:-:S05]  /*1590*/  FADD R24, R24, R25 ;  /* 0x0000001918187221 */ /* 0x008fca0000000000 */
[----:B------:R-:W-:-:S04]  /*15a0*/  FSETP.GT.AND P0, PT, R24, R19, PT ;  /* 0x000000131800720b */ /* 0x000fc80003f04000 */
[----:B------:R-:W-:Y:S01]  /*15b0*/  FSEL R19, R24, R19, P0 ;  /* 0x0000001318137208 */ /* 0x000fe20000000000 */
[----:B------:R-:W-:-:S05]  /*15c0*/  IMAD.WIDE R24, R27, 0x4, R16 ;  /* 0x000000041b187825 */ /* 0x000fca00078e0210 */
[----:B------:R0:W2:Y:S01]  /*15d0*/  LDG.E.CONSTANT R29, desc[UR10][R24.64] ;  /* 0x0000000a181d7981 */ /* 0x0000a2000c1e9900 */
[----:B----4-:R-:W-:Y:S01]  /*15e0*/  FADD R16, R13, R12 ;  /* 0x0000000c0d107221 */ /* 0x010fe20000000000 */
[----:B------:R-:W-:-:S06]  /*15f0*/  IMAD.WIDE R12, R27, 0x4, R24 ;  /* 0x000000041b0c7825 */ /* 0x000fcc00078e0218 */
[----:B------:R1:W3:Y:S01]  /*1600*/  LDG.E.CONSTANT R12, desc[UR10][R12.64] ;  /* 0x0000000a0c0c7981 */ /* 0x0002e2000c1e9900 */
[----:B------:R-:W-:Y:S01]  /*1610*/  IMAD R17, R27, 0x4, R28 ;  /* 0x000000041b117824 */ /* 0x000fe200078e021c */
[----:B------:R-:W-:-:S04]  /*1620*/  FSETP.GT.AND P1, PT, R16, R19, PT ;  /* 0x000000131000720b */ /* 0x000fc80003f24000 */
[----:B------:R-:W-:Y:S02]  /*1630*/  FSEL R16, R16, R19, P1 ;  /* 0x0000001310107208 */ /* 0x000fe40000800000 */
[----:B------:R4:W5:Y:S02]  /*1640*/  LDS R19, [R17] ;  /* 0x0000000011137984 */ /* 0x0009640000000800 */
[----:B----4-:R-:W-:-:S06]  /*1650*/  IMAD R17, R27, 0x4, R17 ;  /* 0x000000041b117824 */ /* 0x010fcc00078e0211 */
[----:B------:R-:W4:Y:S01]  /*1660*/  LDS R17, [R17] ;  /* 0x0000000011117984 */ /* 0x000f220000000800 */
[----:B0-----:R-:W-:-:S05]  /*1670*/  IMAD.IADD R24, R21, 0x1, R26 ;  /* 0x0000000115187824 */ /* 0x001fca00078e021a */
[C---:B-1----:R-:W-:Y:S01]  /*1680*/  IADD3 R13, PT, PT, -R24.reuse, RZ, RZ ;  /* 0x000000ff180d7210 */ /* 0x042fe20007ffe1ff */
[----:B------:R-:W-:-:S03]  /*1690*/  IMAD.IADD R24, R24, 0x1, R27 ;  /* 0x0000000118187824 */ /* 0x000fc600078e021b */
[----:B------:R-:W-:Y:S01]  /*16a0*/  @P0 I2FP.F32.S32 R20, R13 ;  /* 0x0000000d00140245 */ /* 0x000fe20000201400 */
[----:B------:R-:W-:Y:S02]  /*16b0*/  IMAD.MOV R13, RZ, RZ, -R24 ;  /* 0x000000ffff0d7224 */ /* 0x000fe400078e0a18 */
[----:B------:R-:W-:Y:S02]  /*16c0*/  IMAD R26, R27, 0x4, R26 ;  /* 0x000000041b1a7824 */ /* 0x000fe400078e021a */
[----:B-----5:R-:W-:Y:S01]  /*16d0*/  FADD R28, R18, R19 ;  /* 0x00000013121c7221 */ /* 0x020fe20000000000 */
[----:B------:R-:W-:Y:S02]  /*16e0*/  @P1 I2FP.F32.S32 R20, R13 ;  /* 0x0000000d00141245 */ /* 0x000fe40000201400 */
[----:B------:R-:W-:Y:S01]  /*16f0*/  ISETP.GE.AND P1, PT, R26, UR6, PT ;  /* 0x000000061a007c0c */ /* 0x000fe2000bf26270 */
[----:B----4-:R-:W-:Y:S01]  /*1700*/  FADD R19, R18, R17 ;  /* 0x0000001112137221 */ /* 0x010fe20000000000 */
[----:B------:R-:W-:-:S05]  /*1710*/  IMAD.IADD R24, R24, 0x1, R27 ;  /* 0x0000000118187824 */ /* 0x000fca00078e021b */
[----:B------:R-:W-:Y:S02]  /*1720*/  IADD3 R13, PT, PT, -R24, RZ, RZ ;  /* 0x000000ff180d7210 */ /* 0x000fe40007ffe1ff */
[----:B------:R-:W-:Y:S01]  /*1730*/  IADD3 R24, PT, PT, RZ, -R24, -R27 ;  /* 0x80000018ff187210 */ /* 0x000fe20007ffe81b */
[----:B--2---:R-:W-:-:S05]  /*1740*/  FADD R29, R28, R29 ;  /* 0x0000001d1c1d7221 */ /* 0x004fca0000000000 */
[----:B------:R-:W-:Y:S01]  /*1750*/  FSETP.GT.AND P2, PT, R29, R16, PT ;  /* 0x000000101d00720b */ /* 0x000fe20003f44000 */
[----:B---3--:R-:W-:-:S03]  /*1760*/  FADD R12, R19, R12 ;  /* 0x0000000c130c7221 */ /* 0x008fc60000000000 */
[----:B------:R-:W-:-:S04]  /*1770*/  FSEL R19, R29, R16, P2 ;  /* 0x000000101d137208 */ /* 0x000fc80001000000 */
[----:B------:R-:W-:-:S05]  /*1780*/  FSETP.GT.AND P0, PT, R12, R19, PT ;  /* 0x000000130c00720b */ /* 0x000fca0003f04000 */
[----:B------:R-:W-:Y:S02]  /*1790*/  @P2 I2FP.F32.S32 R20, R13 ;  /* 0x0000000d00142245 */ /* 0x000fe40000201400 */
[----:B------:R-:W-:-:S06]  /*17a0*/  FSEL R19, R12, R19, P0 ;  /* 0x000000130c137208 */ /* 0x000fcc0000000000 */
[----:B------:R-:W-:Y:S01]  /*17b0*/  @P0 I2FP.F32.S32 R20, R24 ;  /* 0x0000001800140245 */ /* 0x000fe20000201400 */
[----:B------:R-:W-:Y:S06]  /*17c0*/  @!P1 BRA `(.L_x_68) ;  /* 0xfffffffc00409947 */ /* 0x000fec000383ffff */
.L_x_65:
[----:B------:R-:W-:Y:S05]  /*17d0*/  BSYNC.RECONVERGENT B0 ;  /* 0x0000000000007941 */ /* 0x000fea0003800200 */
.L_x_64:
[----:B------:R-:W-:-:S05]  /*17e0*/  VIADD R11, R11, 0x1 ;  /* 0x000000010b0b7836 */ /* 0x000fca0000000000 */
[----:B------:R-:W-:-:S13]  /*17f0*/  ISETP.NE.AND P0, PT, R11, UR6, PT ;  /* 0x000000060b007c0c */ /* 0x000fda000bf05270 */
[----:B------:R-:W-:Y:S05]  /*1800*/  @P0 BRA `(.L_x_69) ;  /* 0xfffffff800080947 */ /* 0x000fea000383ffff */
[----:B------:R-:W-:Y:S05]  /*1810*/  BRA `(.L_x_63) ;  /* 0x0000003400207947 */ /* 0x000fea0003800000 */
.L_x_56:
[----:B------:R-:W-:Y:S01]  /*1820*/  ISETP.GE.AND P0, PT, R2, R9, PT ;  /* 0x000000090200720c */ /* 0x000fe20003f06270 */
[----:B------:R-:W-:-:S12]  /*1830*/  BSSY.RECONVERGENT B0, `(.L_x_70) ;  /* 0x000004f000007945 */ /* 0x000fd80003800200 */
[----:B------:R-:W-:Y:S05]  /*1840*/  @P0 BRA `(.L_x_71) ;  /* 0x0000000400340947 */ /* 0x000fea0003800000 */
[----:B--2---:R-:W0:Y:S01]  /*1850*/  I2F.U32.RP R18, R21 ;  /* 0x0000001500127306 */ /* 0x004e220000209000 */
[----:B-1----:R-:W-:Y:S01]  /*1860*/  IMAD.IADD R16, R2, 0x1, R21 ;  /* 0x0000000102107824 */ /* 0x002fe200078e0215 */
[----:B------:R-:W-:Y:S01]  /*1870*/  ISETP.NE.U32.AND P2, PT, R21, RZ, PT ;  /* 0x000000ff1500720c */ /* 0x000fe20003f45070 */
[----:B------:R-:W-:Y:S01]  /*1880*/  UIADD3 UR4, UPT, UPT, UR5, -0x1, URZ ;  /* 0xffffffff05047890 */ /* 0x000fe2000fffe0ff */
[----:B------:R-:W-:Y:S02]  /*1890*/  BSSY.RECONVERGENT B1, `(.L_x_72) ;  /* 0x000002e000017945 */ /* 0x000fe40003800200 */
[CC--:B------:R-:W-:Y:S02]  /*18a0*/  ISETP.GE.AND P0, PT, R16.reuse, R9.reuse, PT ;  /* 0x000000091000720c */ /* 0x0c0fe40003f06270 */
[----:B------:R-:W-:Y:S01]  /*18b0*/  VIMNMX R12, PT, PT, R16, R9, !PT ;  /* 0x00000009100c7248 */ /* 0x000fe20007fe0100 */
[----:B------:R-:W-:Y:S01]  /*18c0*/  IMAD R8, R8, UR4, R5 ;  /* 0x0000000408087c24 */ /* 0x000fe2000f8e0205 */
[----:B------:R-:W-:-:S04]  /*18d0*/  SEL R17, RZ, 0x1, P0 ;  /* 0x00000001ff117807 */ /* 0x000fc80000000000 */
[----:B------:R-:W-:Y:S01]  /*18e0*/  IADD3 R12, PT, PT, R12, -R16, -R17 ;  /* 0x800000100c0c7210 */ /* 0x000fe20007ffe811 */
[----:B0-----:R-:W0:Y:S02]  /*18f0*/  MUFU.RCP R18, R18 ;  /* 0x0000001200127308 */ /* 0x001e240000001000 */
[----:B0-----:R-:W-:-:S06]  /*1900*/  VIADD R10, R18, 0xffffffe ;  /* 0x0ffffffe120a7836 */ /* 0x001fcc0000000000 */
[----:B------:R0:W1:Y:S02]  /*1910*/  F2I.FTZ.U32.TRUNC.NTZ R11, R10 ;  /* 0x0000000a000b7305 */ /* 0x000064000021f000 */
[----:B0-----:R-:W-:Y:S01]  /*1920*/  IMAD.MOV.U32 R10, RZ, RZ, RZ ;  /* 0x000000ffff0a7224 */ /* 0x001fe200078e00ff */
[----:B-1----:R-:W-:-:S05]  /*1930*/  IADD3 R20, PT, PT, RZ, -R11, RZ ;  /* 0x8000000bff147210 */ /* 0x002fca0007ffe0ff */
[----:B------:R-:W-:-:S04]  /*1940*/  IMAD R19, R20, R21, RZ ;  /* 0x0000001514137224 */ /* 0x000fc800078e02ff */
[----:B------:R-:W-:-:S06]  /*1950*/  IMAD.HI.U32 R19, R11, R19, R10 ;  /* 0x000000130b137227 */ /* 0x000fcc00078e000a */
[----:B------:R-:W-:-:S04]  /*1960*/  IMAD.HI.U32 R10, R19, R12, RZ ;  /* 0x0000000c130a7227 */ /* 0x000fc800078e00ff */
[----:B------:R-:W-:-:S04]  /*1970*/  IMAD.MOV R11, RZ, RZ, -R10 ;  /* 0x000000ffff0b7224 */ /* 0x000fc800078e0a0a */
[----:B------:R-:W-:-:S05]  /*1980*/  IMAD R12, R21, R11, R12 ;  /* 0x0000000b150c7224 */ /* 0x000fca00078e020c */
[----:B------:R-:W-:-:S13]  /*1990*/  ISETP.GE.U32.AND P0, PT, R12, R21, PT ;  /* 0x000000150c00720c */ /* 0x000fda0003f06070 */
[----:B------:R-:W-:Y:S01]  /*19a0*/  @P0 IADD3 R12, PT, PT, R12, -R21, RZ ;  /* 0x800000150c0c0210 */ /* 0x000fe20007ffe0ff */
[----:B------:R-:W-:-:S03]  /*19b0*/  @P0 VIADD R10, R10, 0x1 ;  /* 0x000000010a0a0836 */ /* 0x000fc60000000000 */
[----:B------:R-:W-:Y:S01]  /*19c0*/  ISETP.GE.U32.AND P1, PT, R12, R21, PT ;  /* 0x000000150c00720c */ /* 0x000fe20003f26070 */
[----:B------:R-:W-:-:S12]  /*19d0*/  IMAD.MOV.U32 R12, RZ, RZ, R2 ;  /* 0x000000ffff0c7224 */ /* 0x000fd800078e0002 */
[----:B------:R-:W-:Y:S01]  /*19e0*/  @P1 VIADD R10, R10, 0x1 ;  /* 0x000000010a0a1836 */ /* 0x000fe20000000000 */
[----:B------:R-:W-:-:S04]  /*19f0*/  @!P2 LOP3.LUT R10, RZ, R21, RZ, 0x33, !PT ;  /* 0x00000015ff0aa212 */ /* 0x000fc800078e33ff */
[----:B------:R-:W-:-:S04]  /*1a00*/  IADD3 R17, PT, PT, R17, R10, RZ ;  /* 0x0000000a11117210 */ /* 0x000fc80007ffe0ff */
[C---:B------:R-:W-:Y:S02]  /*1a10*/  LOP3.LUT R10, R17.reuse, 0x3, RZ, 0xc0, !PT ;  /* 0x00000003110a7812 */ /* 0x040fe400078ec0ff */
[----:B------:R-:W-:Y:S02]  /*1a20*/  ISETP.GE.U32.AND P1, PT, R17, 0x3, PT ;  /* 0x000000031100780c */ /* 0x000fe40003f26070 */
[----:B------:R-:W-:-:S13]  /*1a30*/  ISETP.NE.AND P0, PT, R10, 0x3, PT ;  /* 0x000000030a00780c */ /* 0x000fda0003f05270 */
[----:B------:R-:W-:Y:S05]  /*1a40*/  @!P0 BRA `(.L_x_73) ;  /* 0x0000000000488947 */ /* 0x000fea0003800000 */
[----:B------:R-:W0:Y:S01]  /*1a50*/  S2R R19, SR_CgaCtaId ;  /* 0x0000000000137919 */ /* 0x000e220000008800 */
[----:B------:R-:W1:Y:S01]  /*1a60*/  LDC.64 R10, c[0x0][0x388] ;  /* 0x0000e200ff0a7b82 */ /* 0x000e620000000a00 */
[----:B------:R-:W-:Y:S02]  /*1a70*/  MOV R12, 0x400 ;  /* 0x00000400000c7802 */ /* 0x000fe40000000f00 */
[----:B------:R-:W-:-:S03]  /*1a80*/  IADD3 R17, PT, PT, R17, 0x1, RZ ;  /* 0x0000000111117810 */ /* 0x000fc60007ffe0ff */
[----:B------:R-:W-:Y:S01]  /*1a90*/  VIADD R12, R12, 0x960 ;  /* 0x000009600c0c7836 */ /* 0x000fe20000000000 */
[----:B------:R-:W-:-:S04]  /*1aa0*/  LOP3.LUT R18, R17, 0x3, RZ, 0xc0, !PT ;  /* 0x0000000311127812 */ /* 0x000fc800078ec0ff */
[----:B0-----:R-:W-:Y:S01]  /*1ab0*/  LEA R25, R19, R12, 0x18 ;  /* 0x0000000c13197211 */ /* 0x001fe200078ec0ff */
[----:B------:R-:W-:Y:S02]  /*1ac0*/  IMAD.MOV.U32 R19, RZ, RZ, RZ ;  /* 0x000000ffff137224 */ /* 0x000fe400078e00ff */
[----:B------:R-:W-:-:S07]  /*1ad0*/  IMAD.MOV.U32 R12, RZ, RZ, R2 ;  /* 0x000000ffff0c7224 */ /* 0x000fce00078e0002 */
.L_x_74:
[----:B------:R-:W-:-:S04]  /*1ae0*/  IMAD R17, R8, R9, R12 ;  /* 0x0000000908117224 */ /* 0x000fc800078e020c */
[----:B01----:R-:W-:-:S06]  /*1af0*/  IMAD.WIDE R16, R17, 0x4, R10 ;  /* 0x0000000411107825 */ /* 0x003fcc00078e020a */
[----:B------:R-:W2:Y:S01]  /*1b00*/  LDG.E.CONSTANT R16, desc[UR10][R16.64] ;  /* 0x0000000a10107981 */ /* 0x000ea2000c1e9900 */
[C---:B------:R-:W-:Y:S01]  /*1b10*/  LEA R23, R12.reuse, R25, 0x2 ;  /* 0x000000190c177211 */ /* 0x040fe200078e10ff */
[----:B------:R-:W-:Y:S02]  /*1b20*/  VIADD R19, R19, 0x1 ;  /* 0x0000000113137836 */ /* 0x000fe40000000000 */
[----:B------:R-:W-:-:S03]  /*1b30*/  IMAD.IADD R12, R12, 0x1, R21 ;  /* 0x000000010c0c7824 */ /* 0x000fc600078e0215 */
[----:B------:R-:W-:Y:S01]  /*1b40*/  ISETP.NE.AND P0, PT, R19, R18, PT ;  /* 0x000000121300720c */ /* 0x000fe20003f05270 */
[----:B--2---:R0:W-:-:S12]  /*1b50*/  STS [R23], R16 ;  /* 0x0000001017007388 */ /* 0x0041d80000000800 */
[----:B------:R-:W-:Y:S05]  /*1b60*/  @P0 BRA `(.L_x_74) ;  /* 0xfffffffc00dc0947 */ /* 0x000fea000383ffff */
.L_x_73:
[----:B------:R-:W-:Y:S05]  /*1b70*/  BSYNC.RECONVERGENT B1 ;  /* 0x0000000000017941 */ /* 0x000fea0003800200 */
.L_x_72:
[----:B------:R-:W-:Y:S05]  /*1b80*/  @!P1 BRA `(.L_x_71) ;  /* 0x0000000000649947 */ /* 0x000fea0003800000 */
[----:B------:R-:W1:Y:S01]  /*1b90*/  S2R R27, SR_CgaCtaId ;  /* 0x00000000001b7919 */ /* 0x000e620000008800 */
[----:B------:R-:W2:Y:S01]  /*1ba0*/  LDC.64 R10, c[0x0][0x388] ;  /* 0x0000e200ff0a7b82 */ /* 0x000ea20000000a00 */
[----:B0-----:R-:W-:-:S04]  /*1bb0*/  MOV R16, 0x400 ;  /* 0x0000040000107802 */ /* 0x001fc80000000f00 */
[----:B------:R-:W-:-:S04]  /*1bc0*/  IADD3 R16, PT, PT, R16, 0x960, RZ ;  /* 0x0000096010107810 */ /* 0x000fc80007ffe0ff */
[----:B-1----:R-:W-:-:S07]  /*1bd0*/  LEA R27, R27, R16, 0x18 ;  /* 0x000000101b1b7211 */ /* 0x002fce00078ec0ff */
.L_x_75:
[----:B------:R-:W-:-:S04]  /*1be0*/  IMAD R17, R8, R9, R12 ;  /* 0x0000000908117224 */ /* 0x000fc800078e020c */
[----:B0-2---:R-:W-:-:S04]  /*1bf0*/  IMAD.WIDE R16, R17, 0x4, R10 ;  /* 0x0000000411107825 */ /* 0x005fc800078e020a */
[C---:B------:R-:W-:Y:S02]  /*1c00*/  IMAD.WIDE R24, R21.reuse, 0x4, R16 ;  /* 0x0000000415187825 */ /* 0x040fe400078e0210 */
[----:B------:R-:W2:Y:S02]  /*1c10*/  LDG.E.CONSTANT R16, desc[UR10][R16.64] ;  /* 0x0000000a10107981 */ /* 0x000ea4000c1e9900 */
[C---:B------:R-:W-:Y:S02]  /*1c20*/  IMAD.WIDE R22, R21.reuse, 0x4, R24 ;  /* 0x0000000415167825 */ /* 0x040fe400078e0218 */
[----:B------:R-:W3:Y:S02]  /*1c30*/  LDG.E.CONSTANT R24, desc[UR10][R24.64] ;  /* 0x0000000a18187981 */ /* 0x000ee4000c1e9900 */
[----:B------:R-:W-:Y:S02]  /*1c40*/  IMAD.WIDE R18, R21, 0x4, R22 ;  /* 0x0000000415127825 */ /* 0x000fe400078e0216 */
[----:B------:R-:W4:Y:S04]  /*1c50*/  LDG.E.CONSTANT R22, desc[UR10][R22.64] ;  /* 0x0000000a16167981 */ /* 0x000f28000c1e9900 */
[----:B------:R-:W5:Y:S01]  /*1c60*/  LDG.E.CONSTANT R18, desc[UR10][R18.64] ;  /* 0x0000000a12127981 */ /* 0x000f62000c1e9900 */
[----:B------:R-:W-:-:S04]  /*1c70*/  IMAD R28, R12, 0x4, R27 ;  /* 0x000000040c1c7824 */ /* 0x000fc800078e021b */
[----:B------:R-:W-:-:S05]  /*1c80*/  IMAD R20, R21, 0x4, R28 ;  /* 0x0000000415147824 */ /* 0x000fca00078e021c */
[----:B------:R-:W-:-:S05]  /*1c90*/  LEA R26, R21, R20, 0x2 ;  /* 0x00000014151a7211 */ /* 0x000fca00078e10ff */
[C---:B------:R-:W-:Y:S02]  /*1ca0*/  IMAD R29, R21.reuse, 0x4, R26 ;  /* 0x00000004151d7824 */ /* 0x040fe400078e021a */
[----:B------:R-:W-:-:S05]  /*1cb0*/  IMAD R12, R21, 0x4, R12 ;  /* 0x00000004150c7824 */ /* 0x000fca00078e020c */
[----:B------:R-:W-:Y:S01]  /*1cc0*/  ISETP.GE.AND P0, PT, R12, R9, PT ;  /* 0x000000090c00720c */ /* 0x000fe20003f06270 */
[----:B--2---:R0:W-:Y:S04]  /*1cd0*/  STS [R28], R16 ;  /* 0x000000101c007388 */ /* 0x0041e80000000800 */
[----:B---3--:R0:W-:Y:S04]  /*1ce0*/  STS [R20], R24 ;  /* 0x0000001814007388 */ /* 0x0081e80000000800 */
[----:B----4-:R0:W-:Y:S04]  /*1cf0*/  STS [R26], R22 ;  /* 0x000000161a007388 */ /* 0x0101e80000000800 */
[----:B-----5:R0:W-:Y:S01]  /*1d00*/  STS [R29], R18 ;  /* 0x000000121d007388 */ /* 0x0201e20000000800 */
[----:B------:R-:W-:Y:S05]  /*1d10*/  @!P0 BRA `(.L_x_75) ;  /* 0xfffffffc00b08947 */ /* 0x000fea000383ffff */
.L_x_71:
[----:B------:R-:W-:Y:S05]  /*1d20*/  BSYNC.RECONVERGENT B0 ;  /* 0x0000000000007941 */ /* 0x000fea0003800200 */
.L_x_70:
[----:B------:R-:W-:Y:S01]  /*1d30*/  BAR.SYNC.DEFER_BLOCKING 0x0 ;  /* 0x0000000000007b1d */ /* 0x000fe20000010000 */
[----:B------:R-:W-:Y:S01]  /*1d40*/  ISETP.GE.AND P0, PT, R9, 0x1, PT ;  /* 0x000000010900780c */ /* 0x000fe20003f06270 */
[----:B0-----:R-:W-:Y:S02]  /*1d50*/  HFMA2 R20, -RZ, RZ, -1.875, 0 ;  /* 0xbf800000ff147431 */ /* 0x001fe400000001ff */
[----:B--2---:R-:W-:-:S10]  /*1d60*/  IMAD.MOV.U32 R19, RZ, RZ, -0x800000 ;  /* 0xff800000ff137424 */ /* 0x004fd400078e00ff */
[----:B------:R-:W-:Y:S05]  /*1d70*/  @!P0 BRA `(.L_x_63) ;  /* 0x0000002c00c88947 */ /* 0x000fea0003800000 */
[----:B-1----:R-:W0:Y:S01]  /*1d80*/  I2F.U32.RP R16, R21 ;  /* 0x0000001500107306 */ /* 0x002e220000209000 */
[----:B------:R-:W-:Y:S01]  /*1d90*/  IMAD.IADD R8, R2, 0x1, R21 ;  /* 0x0000000102087824 */ /* 0x000fe200078e0215 */
[----:B------:R-:W-:Y:S01]  /*1da0*/  ISETP.NE.U32.AND P2, PT, R21, RZ, PT ;  /* 0x000000ff1500720c */ /* 0x000fe20003f45070 */
[----:B------:R-:W-:Y:S02]  /*1db0*/  IMAD.MOV.U32 R19, RZ, RZ, -0x800000 ;  /* 0xff800000ff137424 */ /* 0x000fe400078e00ff */
[----:B------:R-:W-:Y:S01]  /*1dc0*/  IMAD.MOV.U32 R20, RZ, RZ, -0x40800000 ;  /* 0xbf800000ff147424 */ /* 0x000fe200078e00ff */
[C---:B------:R-:W-:Y:S02]  /*1dd0*/  ISETP.GE.AND P0, PT, R8.reuse, UR7, PT ;  /* 0x0000000708007c0c */ /* 0x040fe4000bf06270 */
[----:B------:R-:W-:Y:S02]  /*1de0*/  VIMNMX R9, PT, PT, R8, UR7, !PT ;  /* 0x0000000708097c48 */ /* 0x000fe4000ffe0100 */
[----:B------:R-:W-:Y:S01]  /*1df0*/  SEL R12, RZ, 0x1, P0 ;  /* 0x00000001ff0c7807 */ /* 0x000fe20000000000 */
[----:B0-----:R-:W0:Y:S02]  /*1e00*/  MUFU.RCP R16, R16 ;  /* 0x0000001000107308 */ /* 0x001e240000001000 */
[----:B0-----:R-:W-:-:S06]  /*1e10*/  VIADD R11, R16, 0xffffffe ;  /* 0x0ffffffe100b7836 */ /* 0x001fcc0000000000 */
[----:B------:R-:W0:Y:S02]  /*1e20*/  F2I.FTZ.U32.TRUNC.NTZ R11, R11 ;  /* 0x0000000b000b7305 */ /* 0x000e24000021f000 */
[----:B0-----:R-:W-:-:S05]  /*1e30*/  IADD3 R10, PT, PT, RZ, -R11, RZ ;  /* 0x8000000bff0a7210 */ /* 0x001fca0007ffe0ff */
[----:B------:R-:W-:Y:S02]  /*1e40*/  IMAD R17, R10, R21, RZ ;  /* 0x000000150a117224 */ /* 0x000fe400078e02ff */
[----:B------:R-:W-:-:S04]  /*1e50*/  IMAD.MOV.U32 R10, RZ, RZ, RZ ;  /* 0x000000ffff0a7224 */ /* 0x000fc800078e00ff */
[----:B------:R-:W-:Y:S01]  /*1e60*/  IMAD.HI.U32 R17, R11, R17, R10 ;  /* 0x000000110b117227 */ /* 0x000fe200078e000a */
[----:B------:R-:W-:-:S05]  /*1e70*/  IADD3 R10, PT, PT, R9, -R8, -R12 ;  /* 0x80000008090a7210 */ /* 0x000fca0007ffe80c */
[----:B------:R-:W-:-:S05]  /*1e80*/  IMAD.HI.U32 R9, R17, R10, RZ ;  /* 0x0000000a11097227 */ /* 0x000fca00078e00ff */
[----:B------:R-:W-:-:S05]  /*1e90*/  IADD3 R11, PT, PT, -R9, RZ, RZ ;  /* 0x000000ff090b7210 */ /* 0x000fca0007ffe1ff */
[----:B------:R-:W-:Y:S02]  /*1ea0*/  IMAD R10, R21, R11, R10 ;  /* 0x0000000b150a7224 */ /* 0x000fe400078e020a */
[----:B------:R-:W-:-:S03]  /*1eb0*/  IMAD.MOV.U32 R11, RZ, RZ, RZ ;  /* 0x000000ffff0b7224 */ /* 0x000fc600078e00ff */
[----:B------:R-:W-:-:S13]  /*1ec0*/  ISETP.GE.U32.AND P0, PT, R10, R21, PT ;  /* 0x000000150a00720c */ /* 0x000fda0003f06070 */
[----:B------:R-:W-:Y:S02]  /*1ed0*/  @P0 IMAD.IADD R10, R10, 0x1, -R21 ;  /* 0x000000010a0a0824 */ /* 0x000fe400078e0a15 */
[----:B------:R-:W-:-:S03]  /*1ee0*/  @P0 VIADD R9, R9, 0x1 ;  /* 0x0000000109090836 */ /* 0x000fc60000000000 */
[----:B------:R-:W-:Y:S01]  /*1ef0*/  ISETP.GE.U32.AND P1, PT, R10, R21, PT ;  /* 0x000000150a00720c */ /* 0x000fe20003f26070 */
[----:B------:R-:W-:-:S12]  /*1f00*/  IMAD.IADD R10, R8, 0x1, R21 ;  /* 0x00000001080a7824 */ /* 0x000fd800078e0215 */
[----:B------:R-:W-:Y:S02]  /*1f10*/  @P1 IADD3 R9, PT, PT, R9, 0x1, RZ ;  /* 0x0000000109091810 */ /* 0x000fe40007ffe0ff */
[-C--:B------:R-:W-:Y:S02]  /*1f20*/  @!P2 LOP3.LUT R9, RZ, R21.reuse, RZ, 0x33, !PT ;  /* 0x00000015ff09a212 */ /* 0x080fe400078e33ff */
[----:B------:R-:W-:Y:S02]  /*1f30*/  IADD3 R21, PT, PT, R10, R21, RZ ;  /* 0x000000150a157210 */ /* 0x000fe40007ffe0ff */
[----:B------:R-:W-:-:S07]  /*1f40*/  IADD3 R9, PT, PT, R12, R9, RZ ;  /* 0x000000090c097210 */ /* 0x000fce0007ffe0ff */
.L_x_81:
[----:B0-----:R-:W0:Y:S01]  /*1f50*/  LDCU UR6, c[0x0][0x3ac] ;  /* 0x00007580ff0677ac */ /* 0x001e220008000800 */
[----:B------:R-:W-:Y:S01]  /*1f60*/  BSSY.RECONVERGENT B0, `(.L_x_76) ;  /* 0x0000076000007945 */ /* 0x000fe20003800200 */
[----:B0-----:R-:W-:-:S13]  /*1f70*/  ISETP.GE.AND P0, PT, R2, UR6, PT ;  /* 0x0000000602007c0c */ /* 0x001fda000bf06270 */
[----:B------:R-:W-:Y:S05]  /*1f80*/  @P0 BRA `(.L_x_77) ;  /* 0x0000000400cc0947 */ /* 0x000fea0003800000 */
[----:B------:R-:W0:Y:S01]  /*1f90*/  S2R R24, SR_CgaCtaId ;  /* 0x0000000000187919 */ /* 0x000e220000008800 */
[----:B------:R-:W-:Y:S01]  /*1fa0*/  MOV R12, 0x400 ;  /* 0x00000400000c7802 */ /* 0x000fe20000000f00 */
[----:B------:R-:W-:Y:S01]  /*1fb0*/  BSSY.RECONVERGENT B1, `(.L_x_78) ;  /* 0x000003a000017945 */ /* 0x000fe20003800200 */
[C---:B------:R-:W-:Y:S01]  /*1fc0*/  LOP3.LUT R22, R9.reuse, 0x3, RZ, 0xc0, !PT ;  /* 0x0000000309167812 */ /* 0x040fe200078ec0ff */
[----:B------:R-:W-:Y:S01]  /*1fd0*/  IMAD.MOV.U32 R25, RZ, RZ, R2 ;  /* 0x000000ffff197224 */ /* 0x000fe200078e0002 */
[----:B------:R-:W-:Y:S01]  /*1fe0*/  ISETP.GE.U32.AND P0, PT, R9, 0x3, PT ;  /* 0x000000030900780c */ /* 0x000fe20003f06070 */
[----:B------:R-:W-:Y:S01]  /*1ff0*/  VIADD R17, R12, 0x960 ;  /* 0x000009600c117836 */ /* 0x000fe20000000000 */
[----:B------:R-:W-:-:S04]  /*2000*/  ISETP.NE.AND P1, PT, R22, 0x3, PT ;  /* 0x000000031600780c */ /* 0x000fc80003f25270 */
[----:B0-----:R-:W-:Y:S02]  /*2010*/  LEA R12, R24, R17, 0x18 ;  /* 0x00000011180c7211 */ /* 0x001fe400078ec0ff */
[----:B------:R-:W-:-:S03]  /*2020*/  IADD3 R17, PT, PT, R11, UR6, RZ ;  /* 0x000000060b117c10 */ /* 0x000fc6000fffe0ff */
[----:B------:R-:W-:-:S06]  /*2030*/  IMAD R12, R11, 0x4, R12 ;  /* 0x000000040b0c7824 */ /* 0x000fcc00078e020c */
[----:B------:R-:W0:Y:S01]  /*2040*/  LDS R12, [R12] ;  /* 0x000000000c0c7984 */ /* 0x000e220000000800 */
[----:B------:R-:W-:Y:S05]  /*2050*/  @!P1 BRA `(.L_x_79) ;  /* 0x0000000000bc9947 */ /* 0x000fea0003800000 */
[C---:B------:R-:W-:Y:S02]  /*2060*/  IMAD R18, R0.reuse, R2, R17 ;  /* 0x0000000200127224 */ /* 0x040fe400078e0211 */
[----:B------:R-:W-:-:S04]  /*2070*/  IMAD R17, R0, UR9, RZ ;  /* 0x0000000900117c24 */ /* 0x000fc8000f8e02ff */
[----:B------:R-:W-:-:S04]  /*2080*/  IMAD R17, R0, R17, R18 ;  /* 0x0000001100117224 */ /* 0x000fc800078e0212 */
[----:B------:R-:W-:-:S05]  /*2090*/  IMAD.WIDE R16, R17, 0x4, R14 ;  /* 0x0000000411107825 */ /* 0x000fca00078e020e */
[----:B------:R-:W2:Y:S01]  /*20a0*/  LDG.E.CONSTANT R28, desc[UR10][R16.64] ;  /* 0x0000000a101c7981 */ /* 0x000ea2000c1e9900 */
[----:B------:R-:W1:Y:S01]  /*20b0*/  S2UR UR5, SR_CgaCtaId ;  /* 0x00000000000579c3 */ /* 0x000e620000008800 */
[----:B------:R-:W-:Y:S01]  /*20c0*/  UMOV UR4, 0x400 ;  /* 0x0000040000047882 */ /* 0x000fe20000000000 */
[----:B------:R-:W-:Y:S01]  /*20d0*/  ISETP.NE.AND P2, PT, R22, RZ, PT ;  /* 0x000000ff1600720c */ /* 0x000fe20003f45270 */
[----:B------:R-:W-:Y:S01]  /*20e0*/  UIADD3 UR4, UPT, UPT, UR4, 0x640, URZ ;  /* 0x0000064004047890 */ /* 0x000fe2000fffe0ff */
[----:B------:R-:W-:-:S03]  /*20f0*/  MOV R25, R8 ;  /* 0x0000000800197202 */ /* 0x000fc60000000f00 */
[----:B-1----:R-:W-:-:S06]  /*2100*/  ULEA UR4, UR5, UR4, 0x18 ;  /* 0x0000000405047291 */ /* 0x002fcc000f8ec0ff */
[----:B------:R-:W-:-:S05]  /*2110*/  LEA R26, R2, UR4, 0x2 ;  /* 0x00000004021a7c11 */ /* 0x000fca000f8e10ff */
[----:B------:R-:W0:Y:S02]  /*2120*/  LDS R23, [R26] ;  /* 0x000000001a177984 */ /* 0x000e240000000800 */
[----:B0-----:R-:W-:-:S04]  /*2130*/  FADD R23, R12, R23 ;  /* 0x000000170c177221 */ /* 0x001fc80000000000 */
[----:B--2---:R-:W-:Y:S01]  /*2140*/  FADD R28, R23, R28 ;  /* 0x0000001c171c7221 */ /* 0x004fe20000000000 */
[----:B------:R-:W-:-:S04]  /*2150*/  IMAD.MOV R23, RZ, RZ, -R18 ;  /* 0x000000ffff177224 */ /* 0x000fc800078e0a12 */
[----:B------:R-:W-:-:S04]  /*2160*/  FSETP.GT.AND P1, PT, R28, R19, PT ;  /* 0x000000131c00720b */ /* 0x000fc80003f24000 */
[----:B------:R-:W-:-:S09]  /*2170*/  FSEL R19, R28, R19, P1 ;  /* 0x000000131c137208 */ /* 0x000fd20000800000 */
[----:B------:R-:W-:Y:S01]  /*2180*/  @P1 I2FP.F32.S32 R20, R23 ;  /* 0x0000001700141245 */ /* 0x000fe20000201400 */
[----:B------:R-:W-:Y:S06]  /*2190*/  @!P2 BRA `(.L_x_79) ;  /* 0x00000000006ca947 */ /* 0x000fec0003800000 */
[----:B------:R-:W-:Y:S01]  /*21a0*/  ISETP.NE.AND P3, PT, R22, 0x1, PT ;  /* 0x000000011600780c */ /* 0x000fe20003f65270 */
[C---:B------:R-:W-:Y:S01]  /*21b0*/  IMAD.WIDE R16, R13.reuse, 0x4, R16 ;  /* 0x000000040d107825 */ /* 0x040fe200078e0210 */
[----:B------:R-:W0:Y:S04]  /*21c0*/  LDC R29, c[0x0][0x3b4] ;  /* 0x0000ed00ff1d7b82 */ /* 0x000e280000000800 */
[----:B------:R1:W2:Y:S07]  /*21d0*/  LDG.E.CONSTANT R25, desc[UR10][R16.64] ;  /* 0x0000000a10197981 */ /* 0x0002ae000c1e9900 */
[----:B------:R-:W-:-:S06]  /*21e0*/  @P3 IMAD.WIDE R22, R13, 0x4, R16 ;  /* 0x000000040d163825 */ /* 0x000fcc00078e0210 */
[----:B------:R-:W3:Y:S01]  /*21f0*/  @P3 LDG.E.CONSTANT R22, desc[UR10][R22.64] ;  /* 0x0000000a16163981 */ /* 0x000ee2000c1e9900 */
[----:B------:R-:W-:Y:S02]  /*2200*/  PLOP3.LUT P4, PT, PT, PT, PT, 0x8, 0x80 ;  /* 0x000000000080781c */ /* 0x000fe40003f8e170 */
[----:B------:R-:W-:Y:S01]  /*2210*/  IADD3 R18, PT, PT, R13, R18, RZ ;  /* 0x000000120d127210 */ /* 0x000fe20007ffe0ff */
[----:B0-----:R-:W-:-:S03]  /*2220*/  IMAD R28, R29, 0x4, R26 ;  /* 0x000000041d1c7824 */ /* 0x001fc600078e021a */
[----:B-1----:R-:W-:Y:S02]  /*2230*/  @P3 IADD3 R17, PT, PT, RZ, -R13, -R18 ;  /* 0x8000000dff113210 */ /* 0x002fe40007ffe812 */
[----:B------:R0:W1:Y:S02]  /*2240*/  LDS R27, [R28] ;  /* 0x000000001c1b7984 */ /* 0x0000640000000800 */
[----:B0-----:R-:W-:-:S05]  /*2250*/  @P3 IMAD R28, R29, 0x4, R28 ;  /* 0x000000041d1c3824 */ /* 0x001fca00078e021c */
[----:B------:R-:W0:Y:S01]  /*2260*/  @P3 LDS R29, [R28] ;  /* 0x000000001c1d3984 */ /* 0x000e220000000800 */
[C---:B-1----:R-:W-:Y:S01]  /*2270*/  FADD R26, R12.reuse, R27 ;  /* 0x0000001b0c1a7221 */ /* 0x042fe20000000000 */
[----:B0-----:R-:W-:-:S03]  /*2280*/  @P3 FADD R29, R12, R29 ;  /* 0x0000001d0c1d3221 */ /* 0x001fc60000000000 */
[----:B--2---:R-:W-:Y:S01]  /*2290*/  FADD R26, R26, R25 ;  /* 0x000000191a1a7221 */ /* 0x004fe20000000000 */
[----:B------:R-:W-:Y:S01]  /*22a0*/  IMAD.MOV.U32 R25, RZ, RZ, R10 ;  /* 0x000000ffff197224 */ /* 0x000fe200078e000a */
[----:B------:R-:W-:-:S03]  /*22b0*/  @P3 MOV R25, R21 ;  /* 0x0000001500193202 */ /* 0x000fc60000000f00 */
[----:B------:R-:W-:-:S04]  /*22c0*/  FSETP.GT.AND P1, PT, R26, R19, PT ;  /* 0x000000131a00720b */ /* 0x000fc80003f24000 */
[----:B------:R-:W-:Y:S01]  /*22d0*/  FSEL R19, R26, R19, P1 ;  /* 0x000000131a137208 */ /* 0x000fe20000800000 */
[----:B---3--:R-:W-:Y:S01]  /*22e0*/  @P3 FADD R16, R29, R22 ;  /* 0x000000161d103221 */ /* 0x008fe20000000000 */
[----:B------:R-:W-:-:S04]  /*22f0*/  IMAD.MOV R22, RZ, RZ, -R18 ;  /* 0x000000ffff167224 */ /* 0x000fc800078e0a12 */
[----:B------:R-:W-:-:S03]  /*2300*/  @P3 FSETP.GT.AND P2, PT, R16, R19, PT ;  /* 0x000000131000320b */ /* 0x000fc60003f44000 */
[----:B------:R-:W-:Y:S02]  /*2310*/  @P1 I2FP.F32.S32 R20, R22 ;  /* 0x0000001600141245 */ /* 0x000fe40000201400 */
[----:B------:R-:W-:Y:S02]  /*2320*/  @P3 PLOP3.LUT P4, PT, P2, PT, PT, 0x80, 0x8 ;  /* 0x000000000008381c */ /* 0x000fe4000178f070 */
[----:B------:R-:W-:-:S11]  /*2330*/  @P3 FSEL R19, R16, R19, P2 ;  /* 0x0000001310133208 */ /* 0x000fd60001000000 */
[----:B------:R-:W-:-:S07]  /*2340*/  @P4 I2FP.F32.S32 R20, R17 ;  /* 0x0000001100144245 */ /* 0x000fce0000201400 */
.L_x_79:
[----:B------:R-:W-:Y:S05]  /*2350*/  BSYNC.RECONVERGENT B1 ;  /* 0x0000000000017941 */ /* 0x000fea0003800200 */
.L_x_78:
[----:B------:R-:W-:Y:S05]  /*2360*/  @!P0 BRA `(.L_x_77) ;  /* 0x0000000000d48947 */ /* 0x000fea0003800000 */
[----:B------:R-:W-:-:S05]  /*2370*/  MOV R17, 0x400 ;  /* 0x0000040000117802 */ /* 0x000fca0000000f00 */
[----:B------:R-:W-:-:S05]  /*2380*/  VIADD R17, R17, 0x640 ;  /* 0x0000064011117836 */ /* 0x000fca0000000000 */
[----:B------:R-:W-:-:S07]  /*2390*/  LEA R18, R24, R17, 0x18 ;  /* 0x0000001118127211 */ /* 0x000fce00078ec0ff */
.L_x_80:
[----:B------:R-:W-:Y:S02]  /*23a0*/  VIADD R24, R11, UR6 ;  /* 0x000000060b187c36 */ /* 0x000fe40008000000 */
[C---:B------:R-:W-:Y:S02]  /*23b0*/  IMAD R17, R0.reuse, UR9, RZ ;  /* 0x0000000900117c24 */ /* 0x040fe4000f8e02ff */
[----:B------:R-:W-:-:S04]  /*23c0*/  IMAD R24, R0, R25, R24 ;  /* 0x0000001900187224 */ /* 0x000fc800078e0218 */
[----:B------:R-:W-:-:S04]  /*23d0*/  IMAD R17, R0, R17, R24 ;  /* 0x0000001100117224 */ /* 0x000fc800078e0218 */
[----:B------:R-:W-:-:S05]  /*23e0*/  IMAD.WIDE R16, R17, 0x4, R14 ;  /* 0x0000000411107825 */ /* 0x000fca00078e020e */
[----:B------:R-:W2:Y:S01]  /*23f0*/  LDG.E.CONSTANT R26, desc[UR10][R16.64] ;  /* 0x0000000a101a7981 */ /* 0x000ea2000c1e9900 */
[----:B------:R-:W-:-:S05]  /*2400*/  IMAD.WIDE R22, R13, 0x4, R16 ;  /* 0x000000040d167825 */ /* 0x000fca00078e0210 */
[----:B------:R1:W3:Y:S01]  /*2410*/  LDG.E.CONSTANT R27, desc[UR10][R22.64] ;  /* 0x0000000a161b7981 */ /* 0x0002e2000c1e9900 */
[----:B------:R-:W-:-:S05]  /*2420*/  LEA R29, R25, R18, 0x2 ;  /* 0x00000012191d7211 */ /* 0x000fca00078e10ff */
[----:B------:R-:W0:Y:S01]  /*2430*/  LDS R28, [R29] ;  /* 0x000000001d1c7984 */ /* 0x000e220000000800 */
[----:B-1----:R-:W-:-:S04]  /*2440*/  IMAD.WIDE R22, R13, 0x4, R22 ;  /* 0x000000040d167825 */ /* 0x002fc800078e0216 */
[----:B0-----:R-:W-:-:S04]  /*2450*/  FADD R28, R12, R28 ;  /* 0x0000001c0c1c7221 */ /* 0x001fc80000000000 */
[----:B--2---:R-:W-:Y:S02]  /*2460*/  FADD R28, R28, R26 ;  /* 0x0000001a1c1c7221 */ /* 0x004fe40000000000 */
[----:B------:R-:W0:Y:S03]  /*2470*/  LDC R26, c[0x0][0x3b4] ;  /* 0x0000ed00ff1a7b82 */ /* 0x000e260000000800 */
[----:B------:R-:W-:-:S04]  /*2480*/  FSETP.GT.AND P0, PT, R28, R19, PT ;  /* 0x000000131c00720b */ /* 0x000fc80003f04000 */
[----:B------:R-:W-:Y:S01]  /*2490*/  FSEL R28, R28, R19, P0 ;  /* 0x000000131c1c7208 */ /* 0x000fe20000000000 */
[----:B0-----:R-:W-:-:S05]  /*24a0*/  IMAD R19, R26, 0x4, R29 ;  /* 0x000000041a137824 */ /* 0x001fca00078e021d */
[----:B------:R-:W0:Y:S02]  /*24b0*/  LDS R17, [R19] ;  /* 0x0000000013117984 */ /* 0x000e240000000800 */
[----:B0-----:R-:W-:-:S04]  /*24c0*/  FADD R16, R12, R17 ;  /* 0x000000110c107221 */ /* 0x001fc80000000000 */
[----:B---3--:R-:W-:Y:S02]  /*24d0*/  FADD R17, R16, R27 ;  /* 0x0000001b10117221 */ /* 0x008fe40000000000 */
[----:B------:R-:W2:Y:S01]  /*24e0*/  LDG.E.CONSTANT R27, desc[UR10][R22.64] ;  /* 0x0000000a161b7981 */ /* 0x000ea2000c1e9900 */
[----:B------:R-:W-:Y:S02]  /*24f0*/  IMAD R29, R26, 0x4, R19 ;  /* 0x000000041a1d7824 */ /* 0x000fe400078e0213 */
[----:B------:R-:W-:-:S04]  /*2500*/  FSETP.GT.AND P1, PT, R17, R28, PT ;  /* 0x0000001c1100720b */ /* 0x000fc80003f24000 */
[----:B------:R-:W-:Y:S02]  /*2510*/  FSEL R28, R17, R28, P1 ;  /* 0x0000001c111c7208 */ /* 0x000fe40000800000 */
[----:B------:R-:W0:Y:S02]  /*2520*/  LDS R17, [R29] ;  /* 0x000000001d117984 */ /* 0x000e240000000800 */
[----:B0-----:R-:W-:-:S04]  /*2530*/  FADD R16, R12, R17 ;  /* 0x000000110c107221 */ /* 0x001fc80000000000 */
[----:B--2---:R-:W-:Y:S01]  /*2540*/  FADD R27, R16, R27 ;  /* 0x0000001b101b7221 */ /* 0x004fe20000000000 */
[----:B------:R-:W-:-:S06]  /*2550*/  IMAD.WIDE R16, R13, 0x4, R22 ;  /* 0x000000040d107825 */ /* 0x000fcc00078e0216 */
[----:B------:R-:W2:Y:S01]  /*2560*/  LDG.E.CONSTANT R16, desc[UR10][R16.64] ;  /* 0x0000000a10107981 */ /* 0x000ea2000c1e9900 */
[C---:B------:R-:W-:Y:S01]  /*2570*/  LEA R29, R26.reuse, R29, 0x2 ;  /* 0x0000001d1a1d7211 */ /* 0x040fe200078e10ff */
[--C-:B------:R-:W-:Y:S01]  /*2580*/  IMAD.MOV R22, RZ, RZ, -R24.reuse ;  /* 0x000000ffff167224 */ /* 0x100fe200078e0a18 */
[-C--:B------:R-:W-:Y:S01]  /*2590*/  FSETP.GT.AND P2, PT, R27, R28.reuse, PT ;  /* 0x0000001c1b00720b */ /* 0x080fe20003f44000 */
[----:B------:R-:W-:Y:S01]  /*25a0*/  IMAD.IADD R24, R13, 0x1, R24 ;  /* 0x000000010d187824 */ /* 0x000fe200078e0218 */
[----:B------:R-:W-:Y:S01]  /*25b0*/  LEA R25, R26, R25, 0x2 ;  /* 0x000000191a197211 */ /* 0x000fe200078e10ff */
[----:B------:R-:W0:Y:S01]  /*25c0*/  LDS R19, [R29] ;  /* 0x000000001d137984 */ /* 0x000e220000000800 */
[----:B------:R-:W-:Y:S02]  /*25d0*/  FSEL R28, R27, R28, P2 ;  /* 0x0000001c1b1c7208 */ /* 0x000fe40001000000 */
[----:B------:R-:W-:Y:S01]  /*25e0*/  @P0 I2FP.F32.S32 R20, R22 ;  /* 0x0000001600140245 */ /* 0x000fe20000201400 */
[----:B0-----:R-:W-:-:S04]  /*25f0*/  FADD R19, R12, R19 ;  /* 0x000000130c137221 */ /* 0x001fc80000000000 */
[----:B--2---:R-:W-:Y:S01]  /*2600*/  FADD R19, R19, R16 ;  /* 0x0000001013137221 */ /* 0x004fe20000000000 */
[----:B------:R-:W-:Y:S01]  /*2610*/  IADD3 R16, PT, PT, -R24, RZ, RZ ;  /* 0x000000ff18107210 */ /* 0x000fe20007ffe1ff */
[----:B------:R-:W-:-:S03]  /*2620*/  IMAD.IADD R24, R13, 0x1, R24 ;  /* 0x000000010d187824 */ /* 0x000fc600078e0218 */
[----:B------:R-:W-:Y:S01]  /*2630*/  @P1 I2FP.F32.S32 R20, R16 ;  /* 0x0000001000141245 */ /* 0x000fe20000201400 */
[--C-:B------:R-:W-:Y:S01]  /*2640*/  IMAD.MOV R16, RZ, RZ, -R24.reuse ;  /* 0x000000ffff107224 */ /* 0x100fe200078e0a18 */
[----:B------:R-:W-:Y:S02]  /*2650*/  ISETP.GE.AND P1, PT, R25, UR6, PT ;  /* 0x0000000619007c0c */ /* 0x000fe4000bf26270 */
[C---:B------:R-:W-:Y:S02]  /*2660*/  FSETP.GT.AND P0, PT, R19.reuse, R28, PT ;  /* 0x0000001c1300720b */ /* 0x040fe40003f04000 */
[----:B------:R-:W-:Y:S02]  /*2670*/  IADD3 R24, PT, PT, RZ, -R13, -R24 ;  /* 0x8000000dff187210 */ /* 0x000fe40007ffe818 */
[----:B------:R-:W-:Y:S02]  /*2680*/  @P2 I2FP.F32.S32 R20, R16 ;  /* 0x0000001000142245 */ /* 0x000fe40000201400 */
[----:B------:R-:W-:-:S07]  /*2690*/  FSEL R19, R19, R28, P0 ;  /* 0x0000001c13137208 */ /* 0x000fce0000000000 */
[----:B------:R-:W-:Y:S01]  /*26a0*/  @P0 I2FP.F32.S32 R20, R24 ;  /* 0x0000001800140245 */ /* 0x000fe20000201400 */
[----:B------:R-:W-:Y:S06]  /*26b0*/  @!P1 BRA `(.L_x_80) ;  /* 0xfffffffc00389947 */ /* 0x000fec000383ffff */
.L_x_77:
[----:B------:R-:W-:Y:S05]  /*26c0*/  BSYNC.RECONVERGENT B0 ;  /* 0x0000000000007941 */ /* 0x000fea0003800200 */
.L_x_76:
[----:B------:R-:W1:Y:S01]  /*26d0*/  LDCU UR4, c[0x0][0x3b0] ;  /* 0x00007600ff0477ac */ /* 0x000e620008000800 */
[----:B------:R-:W-:-:S05]  /*26e0*/  VIADD R11, R11, 0x1 ;  /* 0x000000010b0b7836 */ /* 0x000fca0000000000 */
[----:B-1----:R-:W-:-:S13]  /*26f0*/  ISETP.NE.AND P0, PT, R11, UR4, PT ;  /* 0x000000040b007c0c */ /* 0x002fda000bf05270 */
[----:B------:R-:W-:Y:S05]  /*2700*/  @!P0 BRA `(.L_x_63) ;  /* 0x0000002400648947 */ /* 0x000fea0003800000 */
[----:B------:R-:W-:Y:S05]  /*2710*/  BRA `(.L_x_81) ;  /* 0xfffffff8000c7947 */ /* 0x000fea000383ffff */
.L_x_49:
[----:B------:R-:W-:Y:S01]  /*2720*/  ISETP.GE.AND P0, PT, R2, R9, PT ;  /* 0x000000090200720c */ /* 0x000fe20003f06270 */
[----:B------:R-:W-:Y:S01]  /*2730*/  UIADD3 UR4, UPT, UPT, UR5, -0x1, URZ ;  /* 0xffffffff05047890 */ /* 0x000fe2000fffe0ff */
[----:B------:R-:W-:Y:S11]  /*2740*/  BSSY.RECONVERGENT B0, `(.L_x_82) ;  /* 0x000004e000007945 */ /* 0x000ff60003800200 */
[----:B------:R-:W-:Y:S05]  /*2750*/  @P0 BRA `(.L_x_83) ;  /* 0x0000000400300947 */ /* 0x000fea0003800000 */
[----:B------:R-:W1:Y:S01]  /*2760*/  I2F.U32.RP R19, R21 ;  /* 0x0000001500137306 */ /* 0x000e620000209000 */
[----:B------:R-:W-:Y:S01]  /*2770*/  IMAD.IADD R16, R2, 0x1, R21 ;  /* 0x0000000102107824 */ /* 0x000fe200078e0215 */
[----:B------:R-:W-:Y:S01]  /*2780*/  ISETP.NE.U32.AND P3, PT, R21, RZ, PT ;  /* 0x000000ff1500720c */ /* 0x000fe20003f65070 */
[----:B------:R-:W-:Y:S01]  /*2790*/  BSSY.RECONVERGENT B1, `(.L_x_84) ;  /* 0x000002e000017945 */ /* 0x000fe20003800200 */
[----:B------:R-:W-:Y:S02]  /*27a0*/  IMAD R24, R8, UR4, R7 ;  /* 0x0000000408187c24 */ /* 0x000fe4000f8e0207 */
[CC--:B------:R-:W-:Y:S01]  /*27b0*/  ISETP.GE.AND P1, PT, R16.reuse, R9.reuse, PT ;  /* 0x000000091000720c */ /* 0x0c0fe20003f26270 */
[----:B------:R-:W-:Y:S01]  /*27c0*/  IMAD.MOV.U32 R26, RZ, RZ, R2 ;  /* 0x000000ffff1a7224 */ /* 0x000fe200078e0002 */
[----:B------:R-:W-:Y:S01]  /*27d0*/  VIMNMX R17, PT, PT, R16, R9, !PT ;  /* 0x0000000910117248 */ /* 0x000fe20007fe0100 */
[----:B-1----:R-:W1:Y:S02]  /*27e0*/  MUFU.RCP R19, R19 ;  /* 0x0000001300137308 */ /* 0x002e640000001000 */
[----:B-1----:R-:W-:-:S06]  /*27f0*/  VIADD R12, R19, 0xffffffe ;  /* 0x0ffffffe130c7836 */ /* 0x002fcc0000000000 */
[----:B------:R1:W2:Y:S02]  /*2800*/  F2I.FTZ.U32.TRUNC.NTZ R13, R12 ;  /* 0x0000000c000d7305 */ /* 0x0002a4000021f000 */
[----:B-1----:R-:W-:Y:S01]  /*2810*/  IMAD.MOV.U32 R12, RZ, RZ, RZ ;  /* 0x000000ffff0c7224 */ /* 0x002fe200078e00ff */
[----:B--2---:R-:W-:-:S05]  /*2820*/  IADD3 R18, PT, PT, RZ, -R13, RZ ;  /* 0x8000000dff127210 */ /* 0x004fca0007ffe0ff */
[----:B------:R-:W-:Y:S01]  /*2830*/  IMAD R23, R18, R21, RZ ;  /* 0x0000001512177224 */ /* 0x000fe200078e02ff */
[----:B------:R-:W-:-:S03]  /*2840*/  SEL R18, RZ, 0x1, P1 ;  /* 0x00000001ff127807 */ /* 0x000fc60000800000 */
[----:B------:R-:W-:Y:S01]  /*2850*/  IMAD.HI.U32 R23, R13, R23, R12 ;  /* 0x000000170d177227 */ /* 0x000fe200078e000c */
[----:B------:R-:W-:-:S05]  /*2860*/  IADD3 R16, PT, PT, R17, -R16, -R18 ;  /* 0x8000001011107210 */ /* 0x000fca0007ffe812 */
[----:B------:R-:W-:-:S05]  /*2870*/  IMAD.HI.U32 R23, R23, R16, RZ ;  /* 0x0000001017177227 */ /* 0x000fca00078e00ff */
[----:B------:R-:W-:-:S05]  /*2880*/  IADD3 R12, PT, PT, -R23, RZ, RZ ;  /* 0x000000ff170c7210 */ /* 0x000fca0007ffe1ff */
        /* <DEDUP_REMOVED lines=12> */
[----:B------:R-:W1:Y:S01]  /*2950*/  S2R R13, SR_CgaCtaId ;  /* 0x00000000000d7919 */ /* 0x000e620000008800 */
[----:B------:R-:W-:Y:S01]  /*2960*/  MOV R12, 0x400 ;  /* 0x00000400000c7802 */ /* 0x000fe20000000f00 */
[----:B------:R-:W-:Y:S01]  /*2970*/  VIADD R18, R18, 0x1 ;  /* 0x0000000112127836 */ /* 0x000fe20000000000 */
[----:B------:R-:W-:Y:S01]  /*2980*/  MOV R26, R2 ;  /* 0x00000002001a7202 */ /* 0x000fe20000000f00 */
[----:B------:R-:W-:Y:S01]  /*2990*/  IMAD.MOV.U32 R16, RZ, RZ, RZ ;  /* 0x000000ffff107224 */ /* 0x000fe200078e00ff */
[----:B------:R-:W-:Y:S02]  /*29a0*/  IADD3 R12, PT, PT, R12, 0x640, RZ ;  /* 0x000006400c0c7810 */ /* 0x000fe40007ffe0ff */
[----:B------:R-:W-:Y:S02]  /*29b0*/  LOP3.LUT R19, R18, 0x3, RZ, 0xc0, !PT ;  /* 0x0000000312137812 */ /* 0x000fe400078ec0ff */
[----:B-1----:R-:W-:-:S07]  /*29c0*/  LEA R23, R13, R12, 0x18 ;  /* 0x0000000c0d177211 */ /* 0x002fce00078ec0ff */
.L_x_86:
[----:B-1----:R-:W1:Y:S01]  /*29d0*/  LDC.64 R12, c[0x0][0x388] ;  /* 0x0000e200ff0c7b82 */ /* 0x002e620000000a00 */
[----:B------:R-:W-:-:S04]  /*29e0*/  IMAD R17, R24, R9, R26 ;  /* 0x0000000918117224 */ /* 0x000fc800078e021a */
[----:B-1----:R-:W-:-:S06]  /*29f0*/  IMAD.WIDE R12, R17, 0x4, R12 ;  /* 0x00000004110c7825 */ /* 0x002fcc00078e020c */
[----:B------:R-:W2:Y:S01]  /*2a00*/  LDG.E.CONSTANT R12, desc[UR10][R12.64] ;  /* 0x0000000a0c0c7981 */ /* 0x000ea2000c1e9900 */
[C---:B------:R-:W-:Y:S01]  /*2a10*/  IMAD R17, R26.reuse, 0x4, R23 ;  /* 0x000000041a117824 */ /* 0x040fe200078e0217 */
[----:B------:R-:W-:Y:S01]  /*2a20*/  IADD3 R26, PT, PT, R26, R21, RZ ;  /* 0x000000151a1a7210 */ /* 0x000fe20007ffe0ff */
[----:B------:R-:W-:-:S05]  /*2a30*/  VIADD R16, R16, 0x1 ;  /* 0x0000000110107836 */ /* 0x000fca0000000000 */
[----:B------:R-:W-:Y:S01]  /*2a40*/  ISETP.NE.AND P1, PT, R16, R19, PT ;  /* 0x000000131000720c */ /* 0x000fe20003f25270 */
[----:B--2---:R1:W-:-:S12]  /*2a50*/  STS [R17], R12 ;  /* 0x0000000c11007388 */ /* 0x0043d80000000800 */
[----:B------:R-:W-:Y:S05]  /*2a60*/  @P1 BRA `(.L_x_86) ;  /* 0xfffffffc00d81947 */ /* 0x000fea000383ffff */
.L_x_85:
[----:B0-----:R-:W-:Y:S05]  /*2a70*/  BSYNC.RECONVERGENT B1 ;  /* 0x0000000000017941 */ /* 0x001fea0003800200 */
.L_x_84:
[----:B------:R-:W-:Y:S05]  /*2a80*/  @!P2 BRA `(.L_x_83) ;  /* 0x000000000064a947 */ /* 0x000fea0003800000 */
[----:B------:R-:W0:Y:S01]  /*2a90*/  S2R R27, SR_CgaCtaId ;  /* 0x00000000001b7919 */ /* 0x000e220000008800 */
[----:B-1----:R-:W-:-:S05]  /*2aa0*/  MOV R12, 0x400 ;  /* 0x00000400000c7802 */ /* 0x002fca0000000f00 */
[----:B------:R-:W-:-:S05]  /*2ab0*/  VIADD R12, R12, 0x640 ;  /* 0x000006400c0c7836 */ /* 0x000fca0000000000 */
[----:B0-----:R-:W-:-:S07]  /*2ac0*/  LEA R27, R27, R12, 0x18 ;  /* 0x0000000c1b1b7211 */ /* 0x001fce00078ec0ff */
.L_x_87:
[----:B--2---:R-:W0:Y:S01]  /*2ad0*/  LDC.64 R18, c[0x0][0x388] ;  /* 0x0000e200ff127b82 */ /* 0x004e220000000a00 */
[----:B------:R-:W-:-:S04]  /*2ae0*/  IMAD R13, R24, R9, R26 ;  /* 0x00000009180d7224 */ /* 0x000fc800078e021a */
[----:B0-----:R-:W-:-:S04]  /*2af0*/  IMAD.WIDE R18, R13, 0x4, R18 ;  /* 0x000000040d127825 */ /* 0x001fc800078e0212 */
[C---:B------:R-:W-:Y:S02]  /*2b00*/  IMAD.WIDE R12, R21.reuse, 0x4, R18 ;  /* 0x00000004150c7825 */ /* 0x040fe400078e0212 */
[----:B------:R-:W2:Y:S02]  /*2b10*/  LDG.E.CONSTANT R18, desc[UR10][R18.64] ;  /* 0x0000000a12127981 */ /* 0x000ea4000c1e9900 */
[C---:B------:R-:W-:Y:S02]  /*2b20*/  IMAD.WIDE R16, R21.reuse, 0x4, R12 ;  /* 0x0000000415107825 */ /* 0x040fe400078e020c */
[----:B------:R-:W3:Y:S02]  /*2b30*/  LDG.E.CONSTANT R12, desc[UR10][R12.64] ;  /* 0x0000000a0c0c7981 */ /* 0x000ee4000c1e9900 */
[C---:B------:R-:W-:Y:S02]  /*2b40*/  IMAD.WIDE R22, R21.reuse, 0x4, R16 ;  /* 0x0000000415167825 */ /* 0x040fe400078e0210 */
[----:B------:R0:W4:Y:S04]  /*2b50*/  LDG.E.CONSTANT R16, desc[UR10][R16.64] ;  /* 0x0000000a10107981 */ /* 0x000128000c1e9900 */
[----:B------:R-:W5:Y:S01]  /*2b60*/  LDG.E.CONSTANT R22, desc[UR10][R22.64] ;  /* 0x0000000a16167981 */ /* 0x000f62000c1e9900 */
[----:B0-----:R-:W-:Y:S01]  /*2b70*/  IMAD R17, R26, 0x4, R27 ;  /* 0x000000041a117824 */ /* 0x001fe200078e021b */
[----:B------:R-:W-:-:S04]  /*2b80*/  LEA R26, R21, R26, 0x2 ;  /* 0x0000001a151a7211 */ /* 0x000fc800078e10ff */
[----:B------:R-:W-:Y:S02]  /*2b90*/  LEA R28, R21, R17, 0x2 ;  /* 0x00000011151c7211 */ /* 0x000fe400078e10ff */
[----:B------:R-:W-:-:S03]  /*2ba0*/  ISETP.GE.AND P1, PT, R26, R9, PT ;  /* 0x000000091a00720c */ /* 0x000fc60003f26270 */
[----:B------:R-:W-:-:S04]  /*2bb0*/  IMAD R29, R21, 0x4, R28 ;  /* 0x00000004151d7824 */ /* 0x000fc800078e021c */
[----:B------:R-:W-:Y:S01]  /*2bc0*/  IMAD R13, R21, 0x4, R29 ;  /* 0x00000004150d7824 */ /* 0x000fe200078e021d */
[----:B--2---:R2:W-:Y:S04]  /*2bd0*/  STS [R17], R18 ;  /* 0x0000001211007388 */ /* 0x0045e80000000800 */
[----:B---3--:R2:W-:Y:S04]  /*2be0*/  STS [R28], R12 ;  /* 0x0000000c1c007388 */ /* 0x0085e80000000800 */
[----:B----4-:R2:W-:Y:S04]  /*2bf0*/  STS [R29], R16 ;  /* 0x000000101d007388 */ /* 0x0105e80000000800 */
[----:B-----5:R2:W-:Y:S01]  /*2c00*/  STS [R13], R22 ;  /* 0x000000160d007388 */ /* 0x0205e20000000800 */
[----:B------:R-:W-:Y:S05]  /*2c10*/  @!P1 BRA `(.L_x_87) ;  /* 0xfffffffc00ac9947 */ /* 0x000fea000383ffff */
.L_x_83:
[----:B0-----:R-:W-:Y:S05]  /*2c20*/  BSYNC.RECONVERGENT B0 ;  /* 0x0000000000007941 */ /* 0x001fea0003800200 */
.L_x_82:
[----:B------:R-:W-:Y:S01]  /*2c30*/  IMAD.IADD R20, R20, 0x1, R25 ;  /* 0x0000000114147824 */ /* 0x000fe200078e0219 */
[----:B------:R-:W-:Y:S04]  /*2c40*/  BAR.SYNC.DEFER_BLOCKING 0x0 ;  /* 0x0000000000007b1d */ /* 0x000fe80000010000 */
[----:B------:R-:W-:Y:S02]  /*2c50*/  ISETP.NE.AND P1, PT, R5, R20, PT ;  /* 0x000000140500720c */ /* 0x000fe40003f25270 */
[----:B------:R-:W-:Y:S11]  /*2c60*/  BSSY.RECONVERGENT B0, `(.L_x_63) ;  /* 0x0000203000007945 */ /* 0x000ff60003800200 */
[----:B------:R-:W-:Y:S05]  /*2c70*/  @!P1 BRA `(.L_x_88) ;  /* 0x0000000c00b89947 */ /* 0x000fea0003800000 */
[----:B------:R-:W-:Y:S01]  /*2c80*/  ISETP.GE.AND P0, PT, R2, UR7, PT ;  /* 0x0000000702007c0c */ /* 0x000fe2000bf06270 */
[----:B------:R-:W-:-:S12]  /*2c90*/  BSSY.RECONVERGENT B1, `(.L_x_89) ;  /* 0x000004c000017945 */ /* 0x000fd80003800200 */
[----:B------:R-:W-:Y:S05]  /*2ca0*/  @P0 BRA `(.L_x_90) ;  /* 0x0000000400280947 */ /* 0x000fea0003800000 */
[----:B--2---:R-:W0:Y:S01]  /*2cb0*/  I2F.U32.RP R18, R21 ;  /* 0x0000001500127306 */ /* 0x004e220000209000 */
[----:B------:R-:W-:Y:S01]  /*2cc0*/  IMAD.IADD R8, R2, 0x1, R21 ;  /* 0x0000000102087824 */ /* 0x000fe200078e0215 */
[----:B------:R-:W-:Y:S01]  /*2cd0*/  ISETP.NE.U32.AND P2, PT, R21, RZ, PT ;  /* 0x000000ff1500720c */ /* 0x000fe20003f45070 */
[----:B------:R-:W-:Y:S01]  /*2ce0*/  BSSY.RECONVERGENT B2, `(.L_x_91) ;  /* 0x000002d000027945 */ /* 0x000fe20003800200 */
[----:B------:R-:W-:Y:S02]  /*2cf0*/  IMAD.MOV.U32 R20, RZ, RZ, R2 ;  /* 0x000000ffff147224 */ /* 0x000fe400078e0002 */
[C---:B------:R-:W-:Y:S02]  /*2d00*/  ISETP.GE.AND P0, PT, R8.reuse, UR7, PT ;  /* 0x0000000708007c0c */ /* 0x040fe4000bf06270 */
[----:B-1----:R-:W-:Y:S01]  /*2d10*/  VIMNMX R17, PT, PT, R8, UR7, !PT ;  /* 0x0000000708117c48 */ /* 0x002fe2000ffe0100 */
[----:B0-----:R-:W0:Y:S02]  /*2d20*/  MUFU.RCP R18, R18 ;  /* 0x0000001200127308 */ /* 0x001e240000001000 */
[----:B0-----:R-:W-:-:S06]  /*2d30*/  VIADD R12, R18, 0xffffffe ;  /* 0x0ffffffe120c7836 */ /* 0x001fcc0000000000 */
[----:B------:R0:W1:Y:S02]  /*2d40*/  F2I.FTZ.U32.TRUNC.NTZ R13, R12 ;  /* 0x0000000c000d7305 */ /* 0x000064000021f000 */
[----:B0-----:R-:W-:Y:S01]  /*2d50*/  IMAD.MOV.U32 R12, RZ, RZ, RZ ;  /* 0x000000ffff0c7224 */ /* 0x001fe200078e00ff */
[----:B-1----:R-:W-:-:S05]  /*2d60*/  IADD3 R16, PT, PT, RZ, -R13, RZ ;  /* 0x8000000dff107210 */ /* 0x002fca0007ffe0ff */
        /* <DEDUP_REMOVED lines=17> */
[----:B------:R-:W-:-:S12]  /*2e80*/  IMAD R8, R5, UR5, R6 ;  /* 0x0000000505087c24 */ /* 0x000fd8000f8e0206 */
[----:B------:R-:W-:Y:S05]  /*2e90*/  @!P0 BRA `(.L_x_92) ;  /* 0x0000000000448947 */ /* 0x000fea0003800000 */
[----:B------:R-:W0:Y:S01]  /*2ea0*/  S2R R18, SR_CgaCtaId ;  /* 0x0000000000127919 */ /* 0x000e220000008800 */
[----:B------:R-:W-:Y:S02]  /*2eb0*/  MOV R12, 0x400 ;  /* 0x00000400000c7802 */ /* 0x000fe40000000f00 */
[----:B------:R-:W-:Y:S02]  /*2ec0*/  MOV R20, R2 ;  /* 0x0000000200147202 */ /* 0x000fe40000000f00 */
[----:B------:R-:W-:Y:S01]  /*2ed0*/  IADD3 R13, PT, PT, R12, 0x960, RZ ;  /* 0x000009600c0d7810 */ /* 0x000fe20007ffe0ff */
[----:B------:R-:W-:Y:S02]  /*2ee0*/  VIADD R12, R16, 0x1 ;  /* 0x00000001100c7836 */ /* 0x000fe40000000000 */
[----:B------:R-:W-:-:S03]  /*2ef0*/  IMAD.MOV.U32 R16, RZ, RZ, RZ ;  /* 0x000000ffff107224 */ /* 0x000fc600078e00ff */
[----:B------:R-:W-:Y:S02]  /*2f00*/  LOP3.LUT R19, R12, 0x3, RZ, 0xc0, !PT ;  /* 0x000000030c137812 */ /* 0x000fe400078ec0ff */
[----:B0-----:R-:W-:-:S07]  /*2f10*/  LEA R23, R18, R13, 0x18 ;  /* 0x0000000d12177211 */ /* 0x001fce00078ec0ff */
.L_x_93:
[----:B------:R-:W-:-:S04]  /*2f20*/  IMAD R13, R8, UR7, R20 ;  /* 0x00000007080d7c24 */ /* 0x000fc8000f8e0214 */
[----:B0-----:R-:W-:-:S06]  /*2f30*/  IMAD.WIDE R12, R13, 0x4, R10 ;  /* 0x000000040d0c7825 */ /* 0x001fcc00078e020a */
[----:B------:R-:W2:Y:S01]  /*2f40*/  LDG.E.CONSTANT R12, desc[UR10][R12.64] ;  /* 0x0000000a0c0c7981 */ /* 0x000ea2000c1e9900 */
[C---:B------:R-:W-:Y:S01]  /*2f50*/  IMAD R17, R20.reuse, 0x4, R23 ;  /* 0x0000000414117824 */ /* 0x040fe200078e0217 */
[----:B------:R-:W-:Y:S01]  /*2f60*/  IADD3 R20, PT, PT, R20, R21, RZ ;  /* 0x0000001514147210 */ /* 0x000fe20007ffe0ff */
[----:B------:R-:W-:-:S05]  /*2f70*/  VIADD R16, R16, 0x1 ;  /* 0x0000000110107836 */ /* 0x000fca0000000000 */
[----:B------:R-:W-:Y:S01]  /*2f80*/  ISETP.NE.AND P0, PT, R16, R19, PT ;  /* 0x000000131000720c */ /* 0x000fe20003f05270 */
[----:B--2---:R0:W-:-:S12]  /*2f90*/  STS [R17], R12 ;  /* 0x0000000c11007388 */ /* 0x0041d80000000800 */
[----:B------:R-:W-:Y:S05]  /*2fa0*/  @P0 BRA `(.L_x_93) ;  /* 0xfffffffc00dc0947 */ /* 0x000fea000383ffff */
.L_x_92:
[----:B------:R-:W-:Y:S05]  /*2fb0*/  BSYNC.RECONVERGENT B2 ;  /* 0x0000000000027941 */ /* 0x000fea0003800200 */
.L_x_91:
[----:B------:R-:W-:Y:S05]  /*2fc0*/  @!P1 BRA `(.L_x_90) ;  /* 0x0000000000609947 */ /* 0x000fea0003800000 */
[----:B------:R-:W1:Y:S01]  /*2fd0*/  S2R R25, SR_CgaCtaId ;  /* 0x0000000000197919 */ /* 0x000e620000008800 */
[----:B0-----:R-:W-:-:S05]  /*2fe0*/  MOV R12, 0x400 ;  /* 0x00000400000c7802 */ /* 0x001fca0000000f00 */
[----:B------:R-:W-:-:S05]  /*2ff0*/  VIADD R12, R12, 0x960 ;  /* 0x000009600c0c7836 */ /* 0x000fca0000000000 */
[----:B-1----:R-:W-:-:S07]  /*3000*/  LEA R25, R25, R12, 0x18 ;  /* 0x0000000c19197211 */ /* 0x002fce00078ec0ff */
.L_x_94:
        /* <DEDUP_REMOVED lines=12> */
[C---:B------:R-:W-:Y:S01]  /*30d0*/  IMAD R27, R21.reuse, 0x4, R26 ;  /* 0x00000004151b7824 */ /* 0x040fe200078e021a */
[----:B------:R-:W-:-:S04]  /*30e0*/  LEA R20, R21, R20, 0x2 ;  /* 0x0000001415147211 */ /* 0x000fc800078e10ff */
[----:B------:R-:W-:Y:S01]  /*30f0*/  ISETP.GE.AND P0, PT, R20, UR7, PT ;  /* 0x0000000714007c0c */ /* 0x000fe2000bf06270 */
[----:B--2---:R0:W-:Y:S04]  /*3100*/  STS [R28], R12 ;  /* 0x0000000c1c007388 */ /* 0x0041e80000000800 */
[----:B---3--:R0:W-:Y:S04]  /*3110*/  STS [R24], R22 ;  /* 0x0000001618007388 */ /* 0x0081e80000000800 */
[----:B----4-:R0:W-:Y:S04]  /*3120*/  STS [R26], R16 ;  /* 0x000000101a007388 */ /* 0x0101e80000000800 */
[----:B-----5:R0:W-:Y:S01]  /*3130*/  STS [R27], R18 ;  /* 0x000000121b007388 */ /* 0x0201e20000000800 */
[----:B------:R-:W-:Y:S05]  /*3140*/  @!P0 BRA `(.L_x_94) ;  /* 0xfffffffc00b08947 */ /* 0x000fea000383ffff */
.L_x_90:
[----:B------:R-:W-:Y:S05]  /*3150*/  BSYNC.RECONVERGENT B1 ;  /* 0x0000000000017941 */ /* 0x000fea0003800200 */
.L_x_89:
[----:B------:R-:W-:Y:S01]  /*3160*/  BAR.SYNC.DEFER_BLOCKING 0x0 ;  /* 0x0000000000007b1d */ /* 0x000fe20000010000 */
[----:B------:R-:W-:Y:S01]  /*3170*/  ISETP.GE.AND P0, PT, R9, 0x1, PT ;  /* 0x000000010900780c */ /* 0x000fe20003f06270 */
[----:B------:R-:W-:Y:S02]  /*3180*/  IMAD.MOV.U32 R20, RZ, RZ, -0x40800000 ;  /* 0xbf800000ff147424 */ /* 0x000fe400078e00ff */
[----:B------:R-:W-:-:S10]  /*3190*/  IMAD.MOV.U32 R19, RZ, RZ, -0x800000 ;  /* 0xff800000ff137424 */ /* 0x000fd400078e00ff */
[----:B------:R-:W-:Y:S05]  /*31a0*/  @!P0 BRA `(.L_x_95) ;  /* 0x0000001800b88947 */ /* 0x000fea0003800000 */
[----:B--2---:R-:W2:Y:S01]  /*31b0*/  I2F.U32.RP R13, R21 ;  /* 0x00000015000d7306 */ /* 0x004ea20000209000 */
[----:B------:R-:W-:Y:S01]  /*31c0*/  IMAD.IADD R9, R2, 0x1, R21 ;  /* 0x0000000102097824 */ /* 0x000fe200078e0215 */
[----:B------:R-:W-:Y:S01]  /*31d0*/  ISETP.NE.U32.AND P2, PT, R21, RZ, PT ;  /* 0x000000ff1500720c */ /* 0x000fe20003f45070 */
[----:B------:R-:W-:Y:S01]  /*31e0*/  IMAD.MOV.U32 R19, RZ, RZ, -0x800000 ;  /* 0xff800000ff137424 */ /* 0x000fe200078e00ff */
[----:B0-----:R-:W-:Y:S01]  /*31f0*/  MOV R18, RZ ;  /* 0x000000ff00127202 */ /* 0x001fe20000000f00 */
[----:B------:R-:W-:Y:S01]  /*3200*/  IMAD.MOV.U32 R20, RZ, RZ, -0x40800000 ;  /* 0xbf800000ff147424 */ /* 0x000fe200078e00ff */
[C---:B------:R-:W-:Y:S02]  /*3210*/  ISETP.GE.AND P0, PT, R9.reuse, UR7, PT ;  /* 0x0000000709007c0c */ /* 0x040fe4000bf06270 */
[----:B------:R-:W-:Y:S01]  /*3220*/  VIMNMX R8, PT, PT, R9, UR7, !PT ;  /* 0x0000000709087c48 */ /* 0x000fe2000ffe0100 */
[----:B--2---:R-:W0:Y:S02]  /*3230*/  MUFU.RCP R13, R13 ;  /* 0x0000000d000d7308 */ /* 0x004e240000001000 */
[----:B0-----:R-:W-:-:S06]  /*3240*/  IADD3 R10, PT, PT, R13, 0xffffffe, RZ ;  /* 0x0ffffffe0d0a7810 */ /* 0x001fcc0007ffe0ff */
[----:B------:R0:W1:Y:S02]  /*3250*/  F2I.FTZ.U32.TRUNC.NTZ R11, R10 ;  /* 0x0000000a000b7305 */ /* 0x000064000021f000 */
[----:B0-----:R-:W-:Y:S02]  /*3260*/  HFMA2 R10, -RZ, RZ, 0, 0 ;  /* 0x00000000ff0a7431 */ /* 0x001fe400000001ff */
[----:B-1----:R-:W-:-:S04]  /*3270*/  IMAD.MOV R12, RZ, RZ, -R11 ;  /* 0x000000ffff0c7224 */ /* 0x002fc800078e0a0b */
[----:B------:R-:W-:Y:S01]  /*3280*/  IMAD R17, R12, R21, RZ ;  /* 0x000000150c117224 */ /* 0x000fe200078e02ff */
[----:B------:R-:W-:-:S03]  /*3290*/  SEL R12, RZ, 0x1, P0 ;  /* 0x00000001ff0c7807 */ /* 0x000fc60000000000 */
[----:B------:R-:W-:Y:S01]  /*32a0*/  IMAD.HI.U32 R17, R11, R17, R10 ;  /* 0x000000110b117227 */ /* 0x000fe200078e000a */
[----:B------:R-:W-:-:S05]  /*32b0*/  IADD3 R8, PT, PT, R8, -R9, -R12 ;  /* 0x8000000908087210 */ /* 0x000fca0007ffe80c */
[----:B------:R-:W-:-:S04]  /*32c0*/  IMAD.HI.U32 R11, R17, R8, RZ ;  /* 0x00000008110b7227 */ /* 0x000fc800078e00ff */
[----:B------:R-:W-:-:S04]  /*32d0*/  IMAD.MOV R10, RZ, RZ, -R11 ;  /* 0x000000ffff0a7224 */ /* 0x000fc800078e0a0b */
[----:B------:R-:W-:Y:S01]  /*32e0*/  IMAD R8, R21, R10, R8 ;  /* 0x0000000a15087224 */ /* 0x000fe200078e0208 */
[----:B------:R-:W-:-:S04]  /*32f0*/  IADD3 R10, PT, PT, R9, R21, RZ ;  /* 0x00000015090a7210 */ /* 0x000fc80007ffe0ff */
[----:B------:R-:W-:-:S13]  /*3300*/  ISETP.GE.U32.AND P0, PT, R8, R21, PT ;  /* 0x000000150800720c */ /* 0x000fda0003f06070 */
[----:B------:R-:W-:Y:S01]  /*3310*/  @P0 IMAD.IADD R8, R8, 0x1, -R21 ;  /* 0x0000000108080824 */ /* 0x000fe200078e0a15 */
[----:B------:R-:W-:-:S04]  /*3320*/  @P0 IADD3 R11, PT, PT, R11, 0x1, RZ ;  /* 0x000000010b0b0810 */ /* 0x000fc80007ffe0ff */
[----:B------:R-:W-:-:S13]  /*3330*/  ISETP.GE.U32.AND P1, PT, R8, R21, PT ;  /* 0x000000150800720c */ /* 0x000fda0003f26070 */
[----:B------:R-:W-:Y:S01]  /*3340*/  @P1 VIADD R11, R11, 0x1 ;  /* 0x000000010b0b1836 */ /* 0x000fe20000000000 */
[----:B------:R-:W-:Y:S01]  /*3350*/  @!P2 LOP3.LUT R11, RZ, R21, RZ, 0x33, !PT ;  /* 0x00000015ff0ba212 */ /* 0x000fe200078e33ff */
[----:B------:R-:W-:-:S04]  /*3360*/  IMAD.IADD R21, R10, 0x1, R21 ;  /* 0x000000010a157824 */ /* 0x000fc800078e0215 */
[----:B------:R-:W-:-:S07]  /*3370*/  IMAD.IADD R11, R12, 0x1, R11 ;  /* 0x000000010c0b7824 */ /* 0x000fce00078e020b */
.L_x_101:
[----:B0-----:R-:W0:Y:S01]  /*3380*/  LDCU UR6, c[0x0][0x3ac] ;  /* 0x00007580ff0677ac */ /* 0x001e220008000800 */
[----:B------:R-:W-:Y:S01]  /*3390*/  BSSY.RECONVERGENT B1, `(.L_x_96) ;  /* 0x0000077000017945 */ /* 0x000fe20003800200 */
[----:B0-----:R-:W-:-:S13]  /*33a0*/  ISETP.GE.AND P0, PT, R2, UR6, PT ;  /* 0x0000000602007c0c */ /* 0x001fda000bf06270 */
[----:B------:R-:W-:Y:S05]  /*33b0*/  @P0 BRA `(.L_x_97) ;  /* 0x0000000400d00947 */ /* 0x000fea0003800000 */
[----:B------:R-:W0:Y:S01]  /*33c0*/  S2R R8, SR_CgaCtaId ;  /* 0x0000000000087919 */ /* 0x000e220000008800 */
[----:B------:R-:W-:Y:S01]  /*33d0*/  MOV R12, 0x400 ;  /* 0x00000400000c7802 */ /* 0x000fe20000000f00 */
[----:B------:R-:W-:Y:S01]  /*33e0*/  VIADD R25, R18, UR6 ;  /* 0x0000000612197c36 */ /* 0x000fe20008000000 */
[C---:B------:R-:W-:Y:S01]  /*33f0*/  LOP3.LUT R16, R11.reuse, 0x3, RZ, 0xc0, !PT ;  /* 0x000000030b107812 */ /* 0x040fe200078ec0ff */
[----:B------:R-:W-:Y:S01]  /*3400*/  BSSY.RECONVERGENT B2, `(.L_x_98) ;  /* 0x000003a000027945 */ /* 0x000fe20003800200 */
[----:B------:R-:W-:Y:S01]  /*3410*/  ISETP.GE.U32.AND P0, PT, R11, 0x3, PT ;  /* 0x000000030b00780c */ /* 0x000fe20003f06070 */
[----:B------:R-:W-:Y:S01]  /*3420*/  VIADD R13, R12, 0x640 ;  /* 0x000006400c0d7836 */ /* 0x000fe20000000000 */
[----:B------:R-:W-:Y:S01]  /*3430*/  ISETP.NE.AND P1, PT, R16, 0x3, PT ;  /* 0x000000031000780c */ /* 0x000fe20003f25270 */
[----:B------:R-:W-:Y:S02]  /*3440*/  IMAD.MOV.U32 R26, RZ, RZ, R2 ;  /* 0x000000ffff1a7224 */ /* 0x000fe400078e0002 */
[----:B------:R-:W-:Y:S01]  /*3450*/  IMAD R25, R0, R25, RZ ;  /* 0x0000001900197224 */ /* 0x000fe200078e02ff */
[----:B0-----:R-:W-:-:S04]  /*3460*/  LEA R13, R8, R13, 0x18 ;  /* 0x0000000d080d7211 */ /* 0x001fc800078ec0ff */
[----:B------:R-:W-:-:S06]  /*3470*/  LEA R22, R18, R13, 0x2 ;  /* 0x0000000d12167211 */ /* 0x000fcc00078e10ff */
[----:B------:R-:W0:Y:S01]  /*3480*/  LDS R22, [R22] ;  /* 0x0000000016167984 */ /* 0x000e220000000800 */
[----:B------:R-:W-:Y:S05]  /*3490*/  @!P1 BRA `(.L_x_99) ;  /* 0x0000000000c09947 */ /* 0x000fea0003800000 */
[----:B------:R-:W-:Y:S01]  /*34a0*/  IADD3 R23, PT, PT, R25, R2, RZ ;  /* 0x0000000219177210 */ /* 0x000fe20007ffe0ff */
[----:B------:R-:W-:-:S04]  /*34b0*/  IMAD R13, R0, UR9, RZ ;  /* 0x00000009000d7c24 */ /* 0x000fc8000f8e02ff */
[----:B------:R-:W-:-:S04]  /*34c0*/  IMAD R13, R0, R13, R23 ;  /* 0x0000000d000d7224 */ /* 0x000fc800078e0217 */
[----:B------:R-:W-:-:S05]  /*34d0*/  IMAD.WIDE R12, R13, 0x4, R14 ;  /* 0x000000040d0c7825 */ /* 0x000fca00078e020e */
[----:B------:R-:W2:Y:S01]  /*34e0*/  LDG.E.CONSTANT R26, desc[UR10][R12.64] ;  /* 0x0000000a0c1a7981 */ /* 0x000ea2000c1e9900 */
[----:B------:R-:W1:Y:S01]  /*34f0*/  S2UR UR5, SR_CgaCtaId ;  /* 0x00000000000579c3 */ /* 0x000e620000008800 */
[----:B------:R-:W-:Y:S01]  /*3500*/  UMOV UR4, 0x400 ;  /* 0x0000040000047882 */ /* 0x000fe20000000000 */
[----:B------:R-:W-:Y:S01]  /*3510*/  ISETP.NE.AND P2, PT, R16, RZ, PT ;  /* 0x000000ff1000720c */ /* 0x000fe20003f45270 */
[----:B------:R-:W-:-:S04]  /*3520*/  UIADD3 UR4, UPT, UPT, UR4, 0x960, URZ ;  /* 0x0000096004047890 */ /* 0x000fc8000fffe0ff */
[----:B-1----:R-:W-:-:S06]  /*3530*/  ULEA UR4, UR5, UR4, 0x18 ;  /* 0x0000000405047291 */ /* 0x002fcc000f8ec0ff */
[----:B------:R-:W-:-:S05]  /*3540*/  LEA R24, R2, UR4, 0x2 ;  /* 0x0000000402187c11 */ /* 0x000fca000f8e10ff */
[----:B------:R-:W0:Y:S02]  /*3550*/  LDS R17, [R24] ;  /* 0x0000000018117984 */ /* 0x000e240000000800 */
[----:B0-----:R-:W-:-:S04]  /*3560*/  FADD R17, R22, R17 ;  /* 0x0000001116117221 */ /* 0x001fc80000000000 */
[----:B--2---:R-:W-:Y:S01]  /*3570*/  FADD R26, R17, R26 ;  /* 0x0000001a111a7221 */ /* 0x004fe20000000000 */
[----:B------:R-:W-:-:S04]  /*3580*/  IMAD.MOV R17, RZ, RZ, -R23 ;  /* 0x000000ffff117224 */ /* 0x000fc800078e0a17 */
[----:B------:R-:W-:-:S04]  /*3590*/  FSETP.GT.AND P1, PT, R26, R19, PT ;  /* 0x000000131a00720b */ /* 0x000fc80003f24000 */
[----:B------:R-:W-:Y:S01]  /*35a0*/  FSEL R19, R26, R19, P1 ;  /* 0x000000131a137208 */ /* 0x000fe20000800000 */
[----:B------:R-:W-:-:S08]  /*35b0*/  IMAD.MOV.U32 R26, RZ, RZ, R9 ;  /* 0x000000ffff1a7224 */ /* 0x000fd000078e0009 */
[----:B------:R-:W-:Y:S01]  /*35c0*/  @P1 I2FP.F32.S32 R20, R17 ;  /* 0x0000001100141245 */ /* 0x000fe20000201400 */
[----:B------:R-:W-:Y:S06]  /*35d0*/  @!P2 BRA `(.L_x_99) ;  /* 0x000000000070a947 */ /* 0x000fec0003800000 */
[----:B------:R-:W0:Y:S01]  /*35e0*/  LDC R27, c[0x0][0x3b4] ;  /* 0x0000ed00ff1b7b82 */ /* 0x000e220000000800 */
[----:B------:R-:W-:-:S07]  /*35f0*/  ISETP.NE.AND P3, PT, R16, 0x1, PT ;  /* 0x000000011000780c */ /* 0x000fce0003f65270 */
[----:B------:R-:W1:Y:S01]  /*3600*/  LDC R29, c[0x0][0x3b4] ;  /* 0x0000ed00ff1d7b82 */ /* 0x000e620000000800 */
[----:B0-----:R-:W-:-:S05]  /*3610*/  IMAD.WIDE R12, R27, 0x4, R12 ;  /* 0x000000041b0c7825 */ /* 0x001fca00078e020c */
[----:B------:R-:W2:Y:S01]  /*3620*/  LDG.E.CONSTANT R26, desc[UR10][R12.64] ;  /* 0x0000000a0c1a7981 */ /* 0x000ea2000c1e9900 */
[----:B------:R-:W-:-:S06]  /*3630*/  @P3 IMAD.WIDE R16, R27, 0x4, R12 ;  /* 0x000000041b103825 */ /* 0x000fcc00078e020c */
[----:B------:R-:W3:Y:S01]  /*3640*/  @P3 LDG.E.CONSTANT R16, desc[UR10][R16.64] ;  /* 0x0000000a10103981 */ /* 0x000ee2000c1e9900 */
[----:B-1----:R-:W-:Y:S02]  /*3650*/  LEA R28, R29, R24, 0x2 ;  /* 0x000000181d1c7211 */ /* 0x002fe400078e10ff */
[----:B------:R-:W-:-:S03]  /*3660*/  PLOP3.LUT P4, PT, PT, PT, PT, 0x8, 0x80 ;  /* 0x000000000080781c */ /* 0x000fc60003f8e170 */
[----:B------:R-:W0:Y:S01]  /*3670*/  LDS R29, [R28] ;  /* 0x000000001c1d7984 */ /* 0x000e220000000800 */
[----:B------:R-:W-:-:S06]  /*3680*/  @P3 IMAD R24, R27, 0x4, R28 ;  /* 0x000000041b183824 */ /* 0x000fcc00078e021c */
[----:B------:R-:W1:Y:S01]  /*3690*/  @P3 LDS R24, [R24] ;  /* 0x0000000018183984 */ /* 0x000e620000000800 */
[----:B0-----:R-:W-:-:S04]  /*36a0*/  FADD R29, R22, R29 ;  /* 0x0000001d161d7221 */ /* 0x001fc80000000000 */
[----:B--2---:R-:W-:Y:S01]  /*36b0*/  FADD R26, R29, R26 ;  /* 0x0000001a1d1a7221 */ /* 0x004fe20000000000 */
[----:B-1----:R-:W-:-:S04]  /*36c0*/  @P3 FADD R29, R22, R24 ;  /* 0x00000018161d3221 */ /* 0x002fc80000000000 */
[CC--:B------:R-:W-:Y:S01]  /*36d0*/  FSETP.GT.AND P1, PT, R26.reuse, R19.reuse, PT ;  /* 0x000000131a00720b */ /* 0x0c0fe20003f24000 */
[----:B---3--:R-:W-:Y:S01]  /*36e0*/  @P3 FADD R12, R29, R16 ;  /* 0x000000101d0c3221 */ /* 0x008fe20000000000 */
[----:B------:R-:W-:Y:S02]  /*36f0*/  IMAD.IADD R16, R23, 0x1, R27 ;  /* 0x0000000117107824 */ /* 0x000fe400078e021b */
[----:B------:R-:W-:Y:S01]  /*3700*/  FSEL R19, R26, R19, P1 ;  /* 0x000000131a137208 */ /* 0x000fe20000800000 */
[----:B------:R-:W-:Y:S02]  /*3710*/  IMAD.MOV.U32 R26, RZ, RZ, R10 ;  /* 0x000000ffff1a7224 */ /* 0x000fe400078e000a */
[----:B------:R-:W-:Y:S01]  /*3720*/  @P3 IMAD.MOV.U32 R26, RZ, RZ, R21 ;  /* 0x000000ffff1a3224 */ /* 0x000fe200078e0015 */
[----:B------:R-:W-:Y:S02]  /*3730*/  @P3 FSETP.GT.AND P2, PT, R12, R19, PT ;  /* 0x000000130c00320b */ /* 0x000fe40003f44000 */
[----:B------:R-:W-:-:S02]  /*3740*/  IADD3 R13, PT, PT, -R16, RZ, RZ ;  /* 0x000000ff100d7210 */ /* 0x000fc40007ffe1ff */
[----:B------:R-:W-:Y:S02]  /*3750*/  @P3 PLOP3.LUT P4, PT, P2, PT, PT, 0x80, 0x8 ;  /* 0x000000000008381c */ /* 0x000fe4000178f070 */
[----:B------:R-:W-:Y:S02]  /*3760*/  @P3 IADD3 R27, PT, PT, RZ, -R16, -R27 ;  /* 0x80000010ff1b3210 */ /* 0x000fe40007ffe81b */
[----:B------:R-:W-:Y:S02]  /*3770*/  @P1 I2FP.F32.S32 R20, R13 ;  /* 0x0000000d00141245 */ /* 0x000fe40000201400 */
[----:B------:R-:W-:-:S07]  /*3780*/  @P3 FSEL R19, R12, R19, P2 ;  /* 0x000000130c133208 */ /* 0x000fce0001000000 */
[----:B------:R-:W-:-:S07]  /*3790*/  @P4 I2FP.F32.S32 R20, R27 ;  /* 0x0000001b00144245 */ /* 0x000fce0000201400 */
.L_x_99:
[----:B------:R-:W-:Y:S05]  /*37a0*/  BSYNC.RECONVERGENT B2 ;  /* 0x0000000000027941 */ /* 0x000fea0003800200 */
.L_x_98:
[----:B------:R-:W-:Y:S05]  /*37b0*/  @!P0 BRA `(.L_x_97) ;  /* 0x0000000000d08947 */ /* 0x000fea0003800000 */
[----:B------:R-:W-:-:S04]  /*37c0*/  MOV R13, 0x400 ;  /* 0x00000400000d7802 */ /* 0x000fc80000000f00 */
[----:B------:R-:W-:-:S04]  /*37d0*/  IADD3 R13, PT, PT, R13, 0x960, RZ ;  /* 0x000009600d0d7810 */ /* 0x000fc80007ffe0ff */
[----:B------:R-:W-:-:S07]  /*37e0*/  LEA R8, R8, R13, 0x18 ;  /* 0x0000000d08087211 */ /* 0x000fce00078ec0ff */
.L_x_100:
[----:B------:R-:W-:Y:S01]  /*37f0*/  IMAD.IADD R24, R25, 0x1, R26 ;  /* 0x0000000119187824 */ /* 0x000fe200078e021a */
[----:B------:R-:W1:Y:S01]  /*3800*/  LDC R23, c[0x0][0x3b4] ;  /* 0x0000ed00ff177b82 */ /* 0x000e620000000800 */
[----:B------:R-:W-:-:S04]  /*3810*/  IMAD R13, R0, UR9, RZ ;  /* 0x00000009000d7c24 */ /* 0x000fc8000f8e02ff */
[----:B------:R-:W-:-:S04]  /*3820*/  IMAD R13, R0, R13, R24 ;  /* 0x0000000d000d7224 */ /* 0x000fc800078e0218 */
[----:B------:R-:W-:-:S05]  /*3830*/  IMAD.WIDE R12, R13, 0x4, R14 ;  /* 0x000000040d0c7825 */ /* 0x000fca00078e020e */
[----:B------:R-:W2:Y:S01]  /*3840*/  LDG.E.CONSTANT R16, desc[UR10][R12.64] ;  /* 0x0000000a0c107981 */ /* 0x000ea2000c1e9900 */
[----:B------:R-:W-:-:S05]  /*3850*/  IMAD R28, R26, 0x4, R8 ;  /* 0x000000041a1c7824 */ /* 0x000fca00078e0208 */
[----:B------:R-:W0:Y:S02]  /*3860*/  LDS R17, [R28] ;  /* 0x000000001c117984 */ /* 0x000e240000000800 */
[----:B0-----:R-:W-:-:S04]  /*3870*/  FADD R17, R22, R17 ;  /* 0x0000001116117221 */ /* 0x001fc80000000000 */
[----:B--2---:R-:W-:Y:S01]  /*3880*/  FADD R27, R17, R16 ;  /* 0x00000010111b7221 */ /* 0x004fe20000000000 */
[----:B-1----:R-:W-:-:S04]  /*3890*/  IMAD.WIDE R16, R23, 0x4, R12 ;  /* 0x0000000417107825 */ /* 0x002fc800078e020c */
[CC--:B------:R-:W-:Y:S01]  /*38a0*/  FSETP.GT.AND P0, PT, R27.reuse, R19.reuse, PT ;  /* 0x000000131b00720b */ /* 0x0c0fe20003f04000 */
[----:B------:R-:W2:Y:S03]  /*38b0*/  LDG.E.CONSTANT R29, desc[UR10][R16.64] ;  /* 0x0000000a101d7981 */ /* 0x000ea6000c1e9900 */
[----:B------:R-:W-:Y:S02]  /*38c0*/  FSEL R19, R27, R19, P0 ;  /* 0x000000131b137208 */ /* 0x000fe40000000000 */
[----:B------:R-:W-:-:S05]  /*38d0*/  LEA R27, R23, R28, 0x2 ;  /* 0x0000001c171b7211 */ /* 0x000fca00078e10ff */
[----:B------:R-:W0:Y:S02]  /*38e0*/  LDS R13, [R27] ;  /* 0x000000001b0d7984 */ /* 0x000e240000000800 */
[----:B0-----:R-:W-:-:S04]  /*38f0*/  FADD R13, R22, R13 ;  /* 0x0000000d160d7221 */ /* 0x001fc80000000000 */
[----:B--2---:R-:W-:Y:S01]  /*3900*/  FADD R13, R13, R29 ;  /* 0x0000001d0d0d7221 */ /* 0x004fe20000000000 */
[----:B------:R-:W-:-:S05]  /*3910*/  IMAD.WIDE R28, R23, 0x4, R16 ;  /* 0x00000004171c7825 */ /* 0x000fca00078e0210 */
[----:B------:R-:W2:Y:S01]  /*3920*/  LDG.E.CONSTANT R12, desc[UR10][R28.64] ;  /* 0x0000000a1c0c7981 */ /* 0x000ea2000c1e9900 */
[----:B------:R-:W-:Y:S01]  /*3930*/  FSETP.GT.AND P1, PT, R13, R19, PT ;  /* 0x000000130d00720b */ /* 0x000fe20003f24000 */
[----:B------:R-:W-:-:S03]  /*3940*/  IMAD R27, R23, 0x4, R27 ;  /* 0x00000004171b7824 */ /* 0x000fc600078e021b */
[----:B------:R-:W-:Y:S02]  /*3950*/  FSEL R19, R13, R19, P1 ;  /* 0x000000130d137208 */ /* 0x000fe40000800000 */
[----:B------:R-:W0:Y:S02]  /*3960*/  LDS R13, [R27] ;  /* 0x000000001b0d7984 */ /* 0x000e240000000800 */
[----:B0-----:R-:W-:-:S04]  /*3970*/  FADD R13, R22, R13 ;  /* 0x0000000d160d7221 */ /* 0x001fc80000000000 */
[----:B--2---:R-:W-:Y:S01]  /*3980*/  FADD R16, R13, R12 ;  /* 0x0000000c0d107221 */ /* 0x004fe20000000000 */
[----:B------:R-:W-:-:S06]  /*3990*/  IMAD.WIDE R12, R23, 0x4, R28 ;  /* 0x00000004170c7825 */ /* 0x000fcc00078e021c */
[----:B------:R-:W2:Y:S01]  /*39a0*/  LDG.E.CONSTANT R12, desc[UR10][R12.64] ;  /* 0x0000000a0c0c7981 */ /* 0x000ea2000c1e9900 */
[----:B------:R-:W-:-:S05]  /*39b0*/  IMAD R27, R23, 0x4, R27 ;  /* 0x00000004171b7824 */ /* 0x000fca00078e021b */
[----:B------:R-:W0:Y:S01]  /*39c0*/  LDS R17, [R27] ;  /* 0x000000001b117984 */ /* 0x000e220000000800 */
[----:B------:R-:W-:-:S04]  /*39d0*/  FSETP.GT.AND P2, PT, R16, R19, PT ;  /* 0x000000131000720b */ /* 0x000fc80003f44000 */
[----:B------:R-:W-:Y:S02]  /*39e0*/  FSEL R16, R16, R19, P2 ;  /* 0x0000001310107208 */ /* 0x000fe40001000000 */
[C---:B------:R-:W-:Y:S01]  /*39f0*/  IADD3 R19, PT, PT, -R24.reuse, RZ, RZ ;  /* 0x000000ff18137210 */ /* 0x040fe20007ffe1ff */
[----:B------:R-:W-:Y:S02]  /*3a00*/  IMAD.IADD R24, R24, 0x1, R23 ;  /* 0x0000000118187824 */ /* 0x000fe400078e0217 */
[----:B------:R-:W-:Y:S01]  /*3a10*/  IMAD R26, R23, 0x4, R26 ;  /* 0x00000004171a7824 */ /* 0x000fe200078e021a */
[----:B------:R-:W-:Y:S01]  /*3a20*/  @P0 I2FP.F32.S32 R20, R19 ;  /* 0x0000001300140245 */ /* 0x000fe20000201400 */
[----:B0-----:R-:W-:-:S04]  /*3a30*/  FADD R17, R22, R17 ;  /* 0x0000001116117221 */ /* 0x001fc80000000000 */
[----:B--2---:R-:W-:Y:S01]  /*3a40*/  FADD R17, R17, R12 ;  /* 0x0000000c11117221 */ /* 0x004fe20000000000 */
[----:B------:R-:W-:-:S05]  /*3a50*/  IMAD.MOV R12, RZ, RZ, -R24 ;  /* 0x000000ffff0c7224 */ /* 0x000fca00078e0a18 */
[----:B------:R-:W-:Y:S02]  /*3a60*/  @P1 I2FP.F32.S32 R20, R12 ;  /* 0x0000000c00141245 */ /* 0x000fe40000201400 */
[----:B------:R-:W-:Y:S02]  /*3a70*/  ISETP.GE.AND P1, PT, R26, UR6, PT ;  /* 0x000000061a007c0c */ /* 0x000fe4000bf26270 */
[----:B------:R-:W-:Y:S02]  /*3a80*/  FSETP.GT.AND P0, PT, R17, R16, PT ;  /* 0x000000101100720b */ /* 0x000fe40003f04000 */
[----:B------:R-:W-:-:S05]  /*3a90*/  IADD3 R24, PT, PT, R24, R23, RZ ;  /* 0x0000001718187210 */ /* 0x000fca0007ffe0ff */
[----:B------:R-:W-:Y:S01]  /*3aa0*/  IMAD.MOV R12, RZ, RZ, -R24 ;  /* 0x000000ffff0c7224 */ /* 0x000fe200078e0a18 */
[----:B------:R-:W-:Y:S02]  /*3ab0*/  IADD3 R23, PT, PT, RZ, -R24, -R23 ;  /* 0x80000018ff177210 */ /* 0x000fe40007ffe817 */
[----:B------:R-:W-:Y:S02]  /*3ac0*/  FSEL R19, R17, R16, P0 ;  /* 0x0000001011137208 */ /* 0x000fe40000000000 */
[----:B------:R-:W-:Y:S02]  /*3ad0*/  @P2 I2FP.F32.S32 R20, R12 ;  /* 0x0000000c00142245 */ /* 0x000fe40000201400 */
[----:B------:R-:W-:Y:S01]  /*3ae0*/  @P0 I2FP.F32.S32 R20, R23 ;  /* 0x0000001700140245 */ /* 0x000fe20000201400 */
[----:B------:R-:W-:Y:S06]  /*3af0*/  @!P1 BRA `(.L_x_100) ;  /* 0xfffffffc003c9947 */ /* 0x000fec000383ffff */
.L_x_97:
[----:B------:R-:W-:Y:S05]  /*3b00*/  BSYNC.RECONVERGENT B1 ;  /* 0x0000000000017941 */ /* 0x000fea0003800200 */
.L_x_96:
[----:B------:R-:W1:Y:S01]  /*3b10*/  LDCU UR4, c[0x0][0x3b0] ;  /* 0x00007600ff0477ac */ /* 0x000e620008000800 */
[----:B------:R-:W-:-:S04]  /*3b20*/  IADD3 R18, PT, PT, R18, 0x1, RZ ;  /* 0x0000000112127810 */ /* 0x000fc80007ffe0ff */
[----:B-1----:R-:W-:-:S13]  /*3b30*/  ISETP.NE.AND P0, PT, R18, UR4, PT ;  /* 0x0000000412007c0c */ /* 0x002fda000bf05270 */
[----:B------:R-:W-:Y:S05]  /*3b40*/  @!P0 BRA `(.L_x_95) ;  /* 0x0000001000508947 */ /* 0x000fea0003800000 */
[----:B------:R-:W-:Y:S05]  /*3b50*/  BRA `(.L_x_101) ;  /* 0xfffffff800087947 */ /* 0x000fea000383ffff */
.L_x_88:
[----:B------:R-:W-:Y:S04]  /*3b60*/  BSSY.RECONVERGENT B1, `(.L_x_102) ;  /* 0x000004e000017945 */ /* 0x000fe80003800200 */
[----:B------:R-:W-:Y:S05]  /*3b70*/  @P0 BRA `(.L_x_103) ;  /* 0x0000000400300947 */ /* 0x000fea0003800000 */
[----:B-12---:R-:W0:Y:S01]  /*3b80*/  I2F.U32.RP R17, R21 ;  /* 0x0000001500117306 */ /* 0x006e220000209000 */
[----:B------:R-:W-:Y:S01]  /*3b90*/  IADD3 R12, PT, PT, R2, R21, RZ ;  /* 0x00000015020c7210 */ /* 0x000fe20007ffe0ff */
[----:B------:R-:W-:Y:S01]  /*3ba0*/  BSSY.RECONVERGENT B2, `(.L_x_104) ;  /* 0x000002f000027945 */ /* 0x000fe20003800200 */
[----:B------:R-:W-:Y:S01]  /*3bb0*/  ISETP.NE.U32.AND P3, PT, R21, RZ, PT ;  /* 0x000000ff1500720c */ /* 0x000fe20003f65070 */
[----:B------:R-:W-:Y:S01]  /*3bc0*/  IMAD R20, R8, UR4, R5 ;  /* 0x0000000408147c24 */ /* 0x000fe2000f8e0205 */
[CC--:B------:R-:W-:Y:S01]  /*3bd0*/  ISETP.GE.AND P1, PT, R12.reuse, R9.reuse, PT ;  /* 0x000000090c00720c */ /* 0x0c0fe20003f26270 */
[----:B------:R-:W-:Y:S01]  /*3be0*/  IMAD.MOV.U32 R8, RZ, RZ, R2 ;  /* 0x000000ffff087224 */ /* 0x000fe200078e0002 */
[----:B------:R-:W-:Y:S01]  /*3bf0*/  VIMNMX R13, PT, PT, R12, R9, !PT ;  /* 0x000000090c0d7248 */ /* 0x000fe20007fe0100 */
[----:B0-----:R-:W0:Y:S02]  /*3c00*/  MUFU.RCP R17, R17 ;  /* 0x0000001100117308 */ /* 0x001e240000001000 */
[----:B0-----:R-:W-:-:S06]  /*3c10*/  VIADD R10, R17, 0xffffffe ;  /* 0x0ffffffe110a7836 */ /* 0x001fcc0000000000 */
[----:B------:R0:W1:Y:S02]  /*3c20*/  F2I.FTZ.U32.TRUNC.NTZ R11, R10 ;  /* 0x0000000a000b7305 */ /* 0x000064000021f000 */
[----:B0-----:R-:W-:Y:S02]  /*3c30*/  IMAD.MOV.U32 R10, RZ, RZ, RZ ;  /* 0x000000ffff0a7224 */ /* 0x001fe400078e00ff */
        /* <DEDUP_REMOVED lines=9> */
[----:B------:R-:W-:Y:S01]  /*3cd0*/  @P1 IADD3 R10, PT, PT, R10, -R21, RZ ;  /* 0x800000150a0a1210 */ /* 0x000fe20007ffe0ff */
[----:B------:R-:W-:-:S03]  /*3ce0*/  @P1 VIADD R19, R19, 0x1 ;  /* 0x0000000113131836 */ /* 0x000fc60000000000 */
[----:B------:R-:W-:-:S13]  /*3cf0*/  ISETP.GE.U32.AND P2, PT, R10, R21, PT ;  /* 0x000000150a00720c */ /* 0x000fda0003f46070 */
        /* <DEDUP_REMOVED lines=10> */
[----:B------:R-:W-:Y:S01]  /*3da0*/  IADD3 R12, PT, PT, R16, 0x1, RZ ;  /* 0x00000001100c7810 */ /* 0x000fe20007ffe0ff */
[----:B------:R-:W-:Y:S02]  /*3db0*/  IMAD.MOV.U32 R16, RZ, RZ, RZ ;  /* 0x000000ffff107224 */ /* 0x000fe400078e00ff */
[----:B------:R-:W-:Y:S01]  /*3dc0*/  VIADD R8, R8, 0x960 ;  /* 0x0000096008087836 */ /* 0x000fe20000000000 */
[----:B------:R-:W-:-:S04]  /*3dd0*/  LOP3.LUT R19, R12, 0x3, RZ, 0xc0, !PT ;  /* 0x000000030c137812 */ /* 0x000fc800078ec0ff */
[----:B0-----:R-:W-:Y:S01]  /*3de0*/  LEA R23, R13, R8, 0x18 ;  /* 0x000000080d177211 */ /* 0x001fe200078ec0ff */
[----:B------:R-:W-:-:S07]  /*3df0*/  IMAD.MOV.U32 R8, RZ, RZ, R2 ;  /* 0x000000ffff087224 */ /* 0x000fce00078e0002 */
.L_x_106:
[----:B------:R-:W-:-:S04]  /*3e00*/  IMAD R13, R20, R9, R8 ;  /* 0x00000009140d7224 */ /* 0x000fc800078e0208 */
[----:B01----:R-:W-:-:S06]  /*3e10*/  IMAD.WIDE R12, R13, 0x4, R10 ;  /* 0x000000040d0c7825 */ /* 0x003fcc00078e020a */
[----:B------:R-:W2:Y:S01]  /*3e20*/  LDG.E.CONSTANT R12, desc[UR10][R12.64] ;  /* 0x0000000a0c0c7981 */ /* 0x000ea2000c1e9900 */
[----:B------:R-:W-:Y:S01]  /*3e30*/  LEA R17, R8, R23, 0x2 ;  /* 0x0000001708117211 */ /* 0x000fe200078e10ff */
[----:B------:R-:W-:Y:S02]  /*3e40*/  VIADD R16, R16, 0x1 ;  /* 0x0000000110107836 */ /* 0x000fe40000000000 */
[----:B------:R-:W-:-:S03]  /*3e50*/  IMAD.IADD R8, R8, 0x1, R21 ;  /* 0x0000000108087824 */ /* 0x000fc600078e0215 */
[----:B------:R-:W-:Y:S01]  /*3e60*/  ISETP.NE.AND P1, PT, R16, R19, PT ;  /* 0x000000131000720c */ /* 0x000fe20003f25270 */
[----:B--2---:R0:W-:-:S12]  /*3e70*/  STS [R17], R12 ;  /* 0x0000000c11007388 */ /* 0x0041d80000000800 */
[----:B------:R-:W-:Y:S05]  /*3e80*/  @P1 BRA `(.L_x_106) ;  /* 0xfffffffc00dc1947 */ /* 0x000fea000383ffff */
.L_x_105:
[----:B------:R-:W-:Y:S05]  /*3e90*/  BSYNC.RECONVERGENT B2 ;  /* 0x0000000000027941 */ /* 0x000fea0003800200 */
.L_x_104:
[----:B------:R-:W-:Y:S05]  /*3ea0*/  @!P2 BRA `(.L_x_103) ;  /* 0x000000000064a947 */ /* 0x000fea0003800000 */
[----:B------:R-:W1:Y:S01]  /*3eb0*/  S2R R25, SR_CgaCtaId ;  /* 0x0000000000197919 */ /* 0x000e620000008800 */
[----:B------:R-:W2:Y:S01]  /*3ec0*/  LDC.64 R10, c[0x0][0x388] ;  /* 0x0000e200ff0a7b82 */ /* 0x000ea20000000a00 */
[----:B0-----:R-:W-:-:S04]  /*3ed0*/  MOV R12, 0x400 ;  /* 0x00000400000c7802 */ /* 0x001fc80000000f00 */
[----:B------:R-:W-:-:S04]  /*3ee0*/  IADD3 R12, PT, PT, R12, 0x960, RZ ;  /* 0x000009600c0c7810 */ /* 0x000fc80007ffe0ff */
[----:B-1----:R-:W-:-:S07]  /*3ef0*/  LEA R25, R25, R12, 0x18 ;  /* 0x0000000c19197211 */ /* 0x002fce00078ec0ff */
.L_x_107:
        /* <DEDUP_REMOVED lines=20> */
.L_x_103:
[----:B------:R-:W-:Y:S05]  /*4040*/  BSYNC.RECONVERGENT B1 ;  /* 0x0000000000017941 */ /* 0x000fea0003800200 */
.L_x_102:
[----:B------:R-:W-:Y:S01]  /*4050*/  BAR.SYNC.DEFER_BLOCKING 0x0 ;  /* 0x0000000000007b1d */ /* 0x000fe20000010000 */
[----:B------:R-:W-:Y:S02]  /*4060*/  HFMA2 R20, -RZ, RZ, -1.875, 0 ;  /* 0xbf800000ff147431 */ /* 0x000fe400000001ff */
[----:B------:R-:W-:-:S03]  /*4070*/  IMAD.MOV.U32 R19, RZ, RZ, -0x800000 ;  /* 0xff800000ff137424 */ /* 0x000fc600078e00ff */
[----:B------:R-:W-:Y:S05]  /*4080*/  @P0 BRA `(.L_x_95) ;  /* 0x0000000c00000947 */ /* 0x000fea0003800000 */
[C---:B------:R-:W-:Y:S01]  /*4090*/  LOP3.LUT R8, R9.reuse, 0x7, RZ, 0xc0, !PT ;  /* 0x0000000709087812 */ /* 0x040fe200078ec0ff */
[----:B------:R-:W-:Y:S01]  /*40a0*/  IMAD.MOV.U32 R20, RZ, RZ, -0x40800000 ;  /* 0xbf800000ff147424 */ /* 0x000fe200078e00ff */
[----:B012---:R-:W-:Y:S02]  /*40b0*/  LOP3.LUT R12, R9, 0xfffffff8, RZ, 0xc0, !PT ;  /* 0xfffffff8090c7812 */ /* 0x007fe400078ec0ff */
[----:B------:R-:W-:Y:S01]  /*40c0*/  MOV R19, 0xff800000 ;  /* 0xff80000000137802 */ /* 0x000fe20000000f00 */
[----:B------:R-:W-:-:S05]  /*40d0*/  VIADD R8, R8, 0xffffffff ;  /* 0xffffffff08087836 */ /* 0x000fca0000000000 */
[----:B------:R-:W-:-:S13]  /*40e0*/  ISETP.GE.U32.AND P0, PT, R8, 0x3, PT ;  /* 0x000000030800780c */ /* 0x000fda0003f06070 */
.L_x_113:
[----:B------:R-:W0:Y:S01]  /*40f0*/  S2UR UR5, SR_CgaCtaId ;  /* 0x00000000000579c3 */ /* 0x000e220000008800 */
[----:B------:R-:W-:Y:S01]  /*4100*/  UMOV UR4, 0x400 ;  /* 0x0000040000047882 */ /* 0x000fe20000000000 */
[----:B-1----:R-:W1:Y:S01]  /*4110*/  LDCU.64 UR12, c[0x0][0x3b0] ;  /* 0x00007600ff0c77ac */ /* 0x002e620008000a00 */
[----:B------:R-:W-:Y:S01]  /*4120*/  IMAD.MOV.U32 R24, RZ, RZ, RZ ;  /* 0x000000ffff187224 */ /* 0x000fe200078e00ff */
[----:B------:R-:W-:-:S04]  /*4130*/  UIADD3 UR4, UPT, UPT, UR4, 0x640, URZ ;  /* 0x0000064004047890 */ /* 0x000fc8000fffe0ff */
[----:B------:R-:W2:Y:S01]  /*4140*/  LDC R13, c[0x0][0x3ac] ;  /* 0x0000eb00ff0d7b82 */ /* 0x000ea20000000800 */
[----:B0-----:R-:W-:-:S06]  /*4150*/  ULEA UR4, UR5, UR4, 0x18 ;  /* 0x0000000405047291 */ /* 0x001fcc000f8ec0ff */
[C---:B------:R-:W-:Y:S01]  /*4160*/  LEA R16, R2.reuse, UR4, 0x2 ;  /* 0x0000000402107c11 */ /* 0x040fe2000f8e10ff */
[C---:B--2---:R-:W-:Y:S01]  /*4170*/  IMAD.IADD R17, R2.reuse, 0x1, R13 ;  /* 0x0000000102117824 */ /* 0x044fe200078e020d */
[----:B-1----:R-:W-:-:S03]  /*4180*/  IADD3 R2, PT, PT, R2, UR13, RZ ;  /* 0x0000000d02027c10 */ /* 0x002fc6000fffe0ff */
[----:B------:R-:W0:Y:S01]  /*4190*/  LDCU UR4, c[0x0][0x3b0] ;  /* 0x00007600ff0477ac */ /* 0x000e220008000800 */
[----:B------:R-:W1:Y:S01]  /*41a0*/  LDS R16, [R16] ;  /* 0x0000000010107984 */ /* 0x000e620000000800 */
[----:B------:R-:W-:Y:S01]  /*41b0*/  IMAD R9, R0, UR9, R17 ;  /* 0x0000000900097c24 */ /* 0x000fe2000f8e0211 */
[----:B------:R-:W-:Y:S01]  /*41c0*/  ISETP.GE.AND P1, PT, R2, UR12, PT ;  /* 0x0000000c02007c0c */ /* 0x000fe2000bf26270 */
[C---:B------:R-:W-:Y:S02]  /*41d0*/  IMAD R17, R0.reuse, R17, RZ ;  /* 0x0000001100117224 */ /* 0x040fe400078e02ff */
[----:B------:R-:W-:Y:S01]  /*41e0*/  IMAD R18, R0, R9, RZ ;  /* 0x0000000900127224 */ /* 0x000fe200078e02ff */
[----:B0-----:R-:W-:-:S04]  /*41f0*/  UIADD3 UR4, UPT, UPT, UR4, -0x1, URZ ;  /* 0xffffffff04047890 */ /* 0x001fc8000fffe0ff */
[----:B------:R-:W-:-:S09]  /*4200*/  UISETP.GE.U32.AND UP0, UPT, UR4, 0x7, UPT ;  /* 0x000000070400788c */ /* 0x000fd2000bf06070 */
[----:B------:R-:W-:Y:S05]  /*4210*/  BRA.U !UP0, `(.L_x_108) ;  /* 0x0000000508207547 */ /* 0x000fea000b800000 */
[----:B------:R-:W-:-:S07]  /*4220*/  IMAD.MOV.U32 R21, RZ, RZ, RZ ;  /* 0x000000ffff157224 */ /* 0x000fce00078e00ff */
.L_x_109:
[----:B------:R-:W-:-:S05]  /*4230*/  IADD3 R27, PT, PT, R21, R13, RZ ;  /* 0x0000000d151b7210 */ /* 0x000fca0007ffe0ff */
[----:B------:R-:W-:-:S04]  /*4240*/  IMAD.IADD R23, R18, 0x1, R27 ;  /* 0x0000000112177824 */ /* 0x000fc800078e021b */
[----:B------:R-:W-:-:S05]  /*4250*/  IMAD.WIDE R22, R23, 0x4, R14 ;  /* 0x0000000417167825 */ /* 0x000fca00078e020e */
[----:B------:R-:W2:Y:S04]  /*4260*/  LDG.E.CONSTANT R29, desc[UR10][R22.64] ;  /* 0x0000000a161d7981 */ /* 0x000ea8000c1e9900 */
[----:B------:R-:W3:Y:S04]  /*4270*/  LDG.E.CONSTANT R24, desc[UR10][R22.64+0x8] ;  /* 0x0000080a16187981 */ /* 0x000ee8000c1e9900 */
[----:B------:R-:W4:Y:S01]  /*4280*/  LDG.E.CONSTANT R25, desc[UR10][R22.64+0x4] ;  /* 0x0000040a16197981 */ /* 0x000f22000c1e9900 */
[----:B------:R-:W0:Y:S01]  /*4290*/  S2UR UR4, SR_CgaCtaId ;  /* 0x00000000000479c3 */ /* 0x000e220000008800 */
[----:B------:R-:W-:-:S02]  /*42a0*/  UMOV UR5, 0x400 ;  /* 0x0000040000057882 */ /* 0x000fc40000000000 */
[----:B------:R-:W-:-:S04]  /*42b0*/  UIADD3 UR5, UPT, UPT, UR5, 0x960, URZ ;  /* 0x0000096005057890 */ /* 0x000fc8000fffe0ff */
[----:B0-----:R-:W-:-:S06]  /*42c0*/  ULEA UR4, UR4, UR5, 0x18 ;  /* 0x0000000504047291 */ /* 0x001fcc000f8ec0ff */
[----:B------:R-:W-:-:S05]  /*42d0*/  LEA R26, R21, UR4, 0x2 ;  /* 0x00000004151a7c11 */ /* 0x000fca000f8e10ff */
[----:B------:R-:W1:Y:S02]  /*42e0*/  LDS.128 R8, [R26] ;  /* 0x000000001a087984 */ /* 0x000e640000000c00 */
[C---:B-1----:R-:W-:Y:S01]  /*42f0*/  FADD R8, R16.reuse, R8 ;  /* 0x0000000810087221 */ /* 0x042fe20000000000 */
[----:B------:R-:W-:-:S03]  /*4300*/  FADD R9, R16, R9 ;  /* 0x0000000910097221 */ /* 0x000fc60000000000 */
[----:B--2---:R-:W-:Y:S02]  /*4310*/  FADD R28, R8, R29 ;  /* 0x0000001d081c7221 */ /* 0x004fe40000000000 */
[----:B------:R-:W2:Y:S03]  /*4320*/  LDG.E.CONSTANT R8, desc[UR10][R22.64+0xc] ;  /* 0x00000c0a16087981 */ /* 0x000ea6000c1e9900 */
[----:B------:R-:W-:-:S04]  /*4330*/  FSETP.GT.AND P2, PT, R28, R19, PT ;  /* 0x000000131c00720b */ /* 0x000fc80003f44000 */
[----:B------:R-:W-:Y:S01]  /*4340*/  FSEL R28, R28, R19, P2 ;  /* 0x000000131c1c7208 */ /* 0x000fe20001000000 */
[----:B------:R-:W-:-:S04]  /*4350*/  FADD R19, R16, R10 ;  /* 0x0000000a10137221 */ /* 0x000fc80000000000 */
[----:B---3--:R-:W-:Y:S02]  /*4360*/  FADD R10, R19, R24 ;  /* 0x00000018130a7221 */ /* 0x008fe40000000000 */
[----:B------:R-:W3:Y:S04]  /*4370*/  LDG.E.CONSTANT R19, desc[UR10][R22.64+0x10] ;  /* 0x0000100a16137981 */ /* 0x000ee8000c1e9900 */
[----:B------:R-:W5:Y:S01]  /*4380*/  LDG.E.CONSTANT R24, desc[UR10][R22.64+0x14] ;  /* 0x0000140a16187981 */ /* 0x000f62000c1e9900 */
[----:B----4-:R-:W-:-:S03]  /*4390*/  FADD R9, R9, R25 ;  /* 0x0000001909097221 */ /* 0x010fc60000000000 */
[----:B------:R-:W4:Y:S02]  /*43a0*/  LDG.E.CONSTANT R25, desc[UR10][R22.64+0x18] ;  /* 0x0000180a16197981 */ /* 0x000f24000c1e9900 */
[----:B------:R-:W-:-:S04]  /*43b0*/  FSETP.GT.AND P3, PT, R9, R28, PT ;  /* 0x0000001c0900720b */ /* 0x000fc80003f64000 */
[----:B------:R-:W-:Y:S02]  /*43c0*/  FSEL R9, R9, R28, P3 ;  /* 0x0000001c09097208 */ /* 0x000fe40001800000 */
[----:B------:R0:W4:Y:S01]  /*43d0*/  LDG.E.CONSTANT R28, desc[UR10][R22.64+0x1c] ;  /* 0x00001c0a161c7981 */ /* 0x000122000c1e9900 */
[----:B------:R-:W-:Y:S01]  /*43e0*/  FADD R11, R16, R11 ;  /* 0x0000000b100b7221 */ /* 0x000fe20000000000 */
[----:B------:R-:W-:Y:S01]  /*43f0*/  FSETP.GT.AND P4, PT, R10, R9, PT ;  /* 0x000000090a00720b */ /* 0x000fe20003f84000 */
[----:B------:R-:W-:-:S03]  /*4400*/  IMAD.IADD R27, R17, 0x1, R27 ;  /* 0x00000001111b7824 */ /* 0x000fc600078e021b */
[----:B------:R-:W-:Y:S01]  /*4410*/  FSEL R9, R10, R9, P4 ;  /* 0x000000090a097208 */ /* 0x000fe20002000000 */
[----:B------:R-:W-:Y:S02]  /*4420*/  VIADD R21, R21, 0x8 ;  /* 0x0000000815157836 */ /* 0x000fe40000000000 */
[----:B--2---:R-:W-:Y:S01]  /*4430*/  FADD R10, R11, R8 ;  /* 0x000000080b0a7221 */ /* 0x004fe20000000000 */
[----:B------:R-:W-:-:S04]  /*4440*/  IADD3 R8, PT, PT, -R27, RZ, RZ ;  /* 0x000000ff1b087210 */ /* 0x000fc80007ffe1ff */
[----:B------:R-:W-:Y:S02]  /*4450*/  @P2 I2FP.F32.S32 R20, R8 ;  /* 0x0000000800142245 */ /* 0x000fe40000201400 */
[----:B------:R-:W-:Y:S02]  /*4460*/  LOP3.LUT R8, RZ, R27, RZ, 0x33, !PT ;  /* 0x0000001bff087212 */ /* 0x000fe400078e33ff */
[----:B------:R-:W-:Y:S02]  /*4470*/  FSETP.GT.AND P2, PT, R10, R9, PT ;  /* 0x000000090a00720b */ /* 0x000fe40003f44000 */
[----:B------:R-:W-:Y:S02]  /*4480*/  @P3 I2FP.F32.S32 R20, R8 ;  /* 0x0000000800143245 */ /* 0x000fe40000201400 */
[----:B------:R-:W-:-:S04]  /*4490*/  IADD3 R8, PT, PT, -R27, -0x2, RZ ;  /* 0xfffffffe1b087810 */ /* 0x000fc80007ffe1ff */
[----:B------:R-:W-:Y:S02]  /*44a0*/  @P4 I2FP.F32.S32 R20, R8 ;  /* 0x0000000800144245 */ /* 0x000fe40000201400 */
[----:B------:R-:W-:Y:S02]  /*44b0*/  IADD3 R8, PT, PT, -R27, -0x3, RZ ;  /* 0xfffffffd1b087810 */ /* 0x000fe40007ffe1ff */
[----:B0-----:R-:W-:Y:S02]  /*44c0*/  FSEL R22, R10, R9, P2 ;  /* 0x000000090a167208 */ /* 0x001fe40001000000 */
[----:B------:R-:W-:Y:S02]  /*44d0*/  @P2 I2FP.F32.S32 R20, R8 ;  /* 0x0000000800142245 */ /* 0x000fe40000201400 */
[----:B------:R-:W0:Y:S02]  /*44e0*/  LDS.128 R8, [R26+0x10] ;  /* 0x000010001a087984 */ /* 0x000e240000000c00 */
[----:B0-----:R-:W-:-:S04]  /*44f0*/  FADD R8, R16, R8 ;  /* 0x0000000810087221 */ /* 0x001fc80000000000 */
[----:B---3--:R-:W-:Y:S01]  /*4500*/  FADD R19, R8, R19 ;  /* 0x0000001308137221 */ /* 0x008fe20000000000 */
[----:B------:R-:W-:-:S04]  /*4510*/  FADD R9, R16, R9 ;  /* 0x0000000910097221 */ /* 0x000fc80000000000 */
[----:B------:R-:W-:Y:S01]  /*4520*/  FSETP.GT.AND P2, PT, R19, R22, PT ;  /* 0x000000161300720b */ /* 0x000fe20003f44000 */
[----:B-----5:R-:W-:-:S03]  /*4530*/  FADD R24, R9, R24 ;  /* 0x0000001809187221 */ /* 0x020fc60000000000 */
[----:B------:R-:W-:Y:S01]  /*4540*/  FSEL R19, R19, R22, P2 ;  /* 0x0000001613137208 */ /* 0x000fe20001000000 */
[----:B------:R-:W-:-:S03]  /*4550*/  FADD R10, R16, R10 ;  /* 0x0000000a100a7221 */ /* 0x000fc60000000000 */
[-C--:B------:R-:W-:Y:S01]  /*4560*/  FSETP.GT.AND P3, PT, R24, R19.reuse, PT ;  /* 0x000000131800720b */ /* 0x080fe20003f64000 */
[----:B----4-:R-:W-:Y:S01]  /*4570*/  FADD R10, R10, R25 ;  /* 0x000000190a0a7221 */ /* 0x010fe20000000000 */
[C---:B------:R-:W-:Y:S02]  /*4580*/  IADD3 R8, PT, PT, -R27.reuse, -0x4, RZ ;  /* 0xfffffffc1b087810 */ /* 0x040fe40007ffe1ff */
[----:B------:R-:W-:Y:S01]  /*4590*/  FSEL R19, R24, R19, P3 ;  /* 0x0000001318137208 */ /* 0x000fe20001800000 */
[----:B------:R-:W-:Y:S01]  /*45a0*/  FADD R11, R16, R11 ;  /* 0x0000000b100b7221 */ /* 0x000fe20000000000 */
[----:B------:R-:W-:Y:S02]  /*45b0*/  @P2 I2FP.F32.S32 R20, R8 ;  /* 0x0000000800142245 */ /* 0x000fe40000201400 */
[CC--:B------:R-:W-:Y:S02]  /*45c0*/  FSETP.GT.AND P4, PT, R10.reuse, R19.reuse, PT ;  /* 0x000000130a00720b */ /* 0x0c0fe40003f84000 */
[----:B------:R-:W-:Y:S01]  /*45d0*/  IADD3 R8, PT, PT, -R27, -0x5, RZ ;  /* 0xfffffffb1b087810 */ /* 0x000fe20007ffe1ff */
[----:B------:R-:W-:Y:S01]  /*45e0*/  FADD R28, R11, R28 ;  /* 0x0000001c0b1c7221 */ /* 0x000fe20000000000 */
[----:B------:R-:W-:-:S02]  /*45f0*/  FSEL R19, R10, R19, P4 ;  /* 0x000000130a137208 */ /* 0x000fc40002000000 */
[----:B------:R-:W-:Y:S02]  /*4600*/  @P3 I2FP.F32.S32 R20, R8 ;  /* 0x0000000800143245 */ /* 0x000fe40000201400 */
[----:B------:R-:W-:Y:S02]  /*4610*/  ISETP.NE.AND P3, PT, R21, R12, PT ;  /* 0x0000000c1500720c */ /* 0x000fe40003f65270 */
[----:B------:R-:W-:Y:S02]  /*4620*/  FSETP.GT.AND P2, PT, R28, R19, PT ;  /* 0x000000131c00720b */ /* 0x000fe40003f44000 */
[C---:B------:R-:W-:Y:S02]  /*4630*/  IADD3 R9, PT, PT, -R27.reuse, -0x6, RZ ;  /* 0xfffffffa1b097810 */ /* 0x040fe40007ffe1ff */
[----:B------:R-:W-:Y:S02]  /*4640*/  IADD3 R27, PT, PT, -R27, -0x7, RZ ;  /* 0xfffffff91b1b7810 */ /* 0x000fe40007ffe1ff */
[----:B------:R-:W-:-:S02]  /*4650*/  @P4 I2FP.F32.S32 R20, R9 ;  /* 0x0000000900144245 */ /* 0x000fc40000201400 */
[----:B------:R-:W-:-:S05]  /*4660*/  FSEL R19, R28, R19, P2 ;  /* 0x000000131c137208 */ /* 0x000fca0001000000 */
[----:B------:R-:W-:Y:S01]  /*4670*/  @P2 I2FP.F32.S32 R20, R27 ;  /* 0x0000001b00142245 */ /* 0x000fe20000201400 */
[----:B------:R-:W-:Y:S06]  /*4680*/  @P3 BRA `(.L_x_109) ;  /* 0xfffffff800e83947 */ /* 0x000fec000383ffff */
[----:B------:R-:W-:-:S07]  /*4690*/  IMAD.MOV.U32 R24, RZ, RZ, R12 ;  /* 0x000000ffff187224 */ /* 0x000fce00078e000c */
.L_x_108:
[----:B------:R-:W0:Y:S02]  /*46a0*/  LDCU UR4, c[0x0][0x3b0] ;  /* 0x00007600ff0477ac */ /* 0x000e240008000800 */
[----:B0-----:R-:W-:-:S04]  /*46b0*/  ULOP3.LUT UR5, UR4, 0x7, URZ, 0xc0, !UPT ;  /* 0x0000000704057892 */ /* 0x001fc8000f8ec0ff */
[----:B------:R-:W-:-:S09]  /*46c0*/  UISETP.NE.AND UP0, UPT, UR5, URZ, UPT ;  /* 0x000000ff0500728c */ /* 0x000fd2000bf05270 */
[----:B------:R-:W-:Y:S05]  /*46d0*/  BRA.U !UP0, `(.L_x_110) ;  /* 0x0000000508687547 */ /* 0x000fea000b800000 */
[----:B------:R-:W-:-:S04]  /*46e0*/  ULOP3.LUT UR6, UR4, 0x3, URZ, 0xc0, !UPT ;  /* 0x0000000304067892 */ /* 0x000fc8000f8ec0ff */
[----:B------:R-:W-:Y:S01]  /*46f0*/  UISETP.NE.AND UP0, UPT, UR6, URZ, UPT ;  /* 0x000000ff0600728c */ /* 0x000fe2000bf05270 */
[----:B------:R-:W-:Y:S10]  /*4700*/  @!P0 BRA `(.L_x_111) ;  /* 0x0000000000a08947 */ /* 0x000ff40003800000 */
[----:B------:R-:W-:-:S05]  /*4710*/  IADD3 R21, PT, PT, R24, R13, RZ ;  /* 0x0000000d18157210 */ /* 0x000fca0007ffe0ff */
[----:B------:R-:W-:-:S04]  /*4720*/  IMAD.IADD R23, R18, 0x1, R21 ;  /* 0x0000000112177824 */ /* 0x000fc800078e0215 */
[----:B------:R-:W-:-:S05]  /*4730*/  IMAD.WIDE R22, R23, 0x4, R14 ;  /* 0x0000000417167825 */ /* 0x000fca00078e020e */
[----:B------:R-:W2:Y:S04]  /*4740*/  LDG.E.CONSTANT R27, desc[UR10][R22.64] ;  /* 0x0000000a161b7981 */ /* 0x000ea8000c1e9900 */
[----:B------:R-:W3:Y:S04]  /*4750*/  LDG.E.CONSTANT R26, desc[UR10][R22.64+0x4] ;  /* 0x0000040a161a7981 */ /* 0x000ee8000c1e9900 */
[----:B------:R-:W4:Y:S04]  /*4760*/  LDG.E.CONSTANT R25, desc[UR10][R22.64+0x8] ;  /* 0x0000080a16197981 */ /* 0x000f28000c1e9900 */
[----:B------:R-:W5:Y:S01]  /*4770*/  LDG.E.CONSTANT R28, desc[UR10][R22.64+0xc] ;  /* 0x00000c0a161c7981 */ /* 0x000f62000c1e9900 */
[----:B------:R-:W0:Y:S01]  /*4780*/  S2UR UR5, SR_CgaCtaId ;  /* 0x00000000000579c3 */ /* 0x000e220000008800 */
[----:B------:R-:W-:Y:S01]  /*4790*/  UMOV UR4, 0x400 ;  /* 0x0000040000047882 */ /* 0x000fe20000000000 */
[----:B------:R-:W-:Y:S01]  /*47a0*/  IMAD.IADD R21, R17, 0x1, R21 ;  /* 0x0000000111157824 */ /* 0x000fe200078e0215 */
[----:B------:R-:W-:-:S04]  /*47b0*/  UIADD3 UR4, UPT, UPT, UR4, 0x960, URZ ;  /* 0x0000096004047890 */ /* 0x000fc8000fffe0ff */
[----:B0-----:R-:W-:-:S06]  /*47c0*/  ULEA UR4, UR5, UR4, 0x18 ;  /* 0x0000000405047291 */ /* 0x001fcc000f8ec0ff */
[C---:B------:R-:W-:Y:S01]  /*47d0*/  LEA R29, R24.reuse, UR4, 0x2 ;  /* 0x00000004181d7c11 */ /* 0x040fe2000f8e10ff */
[----:B------:R-:W-:-:S04]  /*47e0*/  VIADD R24, R24, 0x4 ;  /* 0x0000000418187836 */ /* 0x000fc80000000000 */
[----:B------:R-:W1:Y:S04]  /*47f0*/  LDS.64 R8, [R29] ;  /* 0x000000001d087984 */ /* 0x000e680000000a00 */
[----:B------:R-:W0:Y:S01]  /*4800*/  LDS.64 R10, [R29+0x8] ;  /* 0x000008001d0a7984 */ /* 0x000e220000000a00 */
[C---:B-1----:R-:W-:Y:S01]  /*4810*/  FADD R8, R16.reuse, R8 ;  /* 0x0000000810087221 */ /* 0x042fe20000000000 */
[C---:B------:R-:W-:Y:S01]  /*4820*/  FADD R9, R16.reuse, R9 ;  /* 0x0000000910097221 */ /* 0x040fe20000000000 */
[C---:B0-----:R-:W-:Y:S01]  /*4830*/  FADD R10, R16.reuse, R10 ;  /* 0x0000000a100a7221 */ /* 0x041fe20000000000 */
[----:B------:R-:W-:Y:S01]  /*4840*/  FADD R11, R16, R11 ;  /* 0x0000000b100b7221 */ /* 0x000fe20000000000 */
[----:B--2---:R-:W-:Y:S01]  /*4850*/  FADD R8, R8, R27 ;  /* 0x0000001b08087221 */ /* 0x004fe20000000000 */
[----:B---3--:R-:W-:-:S04]  /*4860*/  FADD R9, R9, R26 ;  /* 0x0000001a09097221 */ /* 0x008fc80000000000 */
[----:B------:R-:W-:Y:S01]  /*4870*/  FSETP.GT.AND P2, PT, R8, R19, PT ;  /* 0x000000130800720b */ /* 0x000fe20003f44000 */
[----:B----4-:R-:W-:-:S03]  /*4880*/  FADD R25, R10, R25 ;  /* 0x000000190a197221 */ /* 0x010fc60000000000 */
[----:B------:R-:W-:Y:S02]  /*4890*/  FSEL R8, R8, R19, P2 ;  /* 0x0000001308087208 */ /* 0x000fe40001000000 */
[----:B------:R-:W-:Y:S01]  /*48a0*/  IADD3 R10, PT, PT, -R21, RZ, RZ ;  /* 0x000000ff150a7210 */ /* 0x000fe20007ffe1ff */
[----:B-----5:R-:W-:Y:S01]  /*48b0*/  FADD R11, R11, R28 ;  /* 0x0000001c0b0b7221 */ /* 0x020fe20000000000 */
[----:B------:R-:W-:-:S04]  /*48c0*/  FSETP.GT.AND P3, PT, R9, R8, PT ;  /* 0x000000080900720b */ /* 0x000fc80003f64000 */
[----:B------:R-:W-:Y:S02]  /*48d0*/  FSEL R8, R9, R8, P3 ;  /* 0x0000000809087208 */ /* 0x000fe40001800000 */
[----:B------:R-:W-:Y:S02]  /*48e0*/  LOP3.LUT R9, RZ, R21, RZ, 0x33, !PT ;  /* 0x00000015ff097212 */ /* 0x000fe400078e33ff */
[C---:B------:R-:W-:Y:S02]  /*48f0*/  FSETP.GT.AND P4, PT, R25.reuse, R8, PT ;  /* 0x000000081900720b */ /* 0x040fe40003f84000 */
[----:B------:R-:W-:Y:S02]  /*4900*/  @P2 I2FP.F32.S32 R20, R10 ;  /* 0x0000000a00142245 */ /* 0x000fe40000201400 */
[----:B------:R-:W-:Y:S02]  /*4910*/  FSEL R8, R25, R8, P4 ;  /* 0x0000000819087208 */ /* 0x000fe40002000000 */
[----:B------:R-:W-:-:S02]  /*4920*/  IADD3 R10, PT, PT, -R21, -0x2, RZ ;  /* 0xfffffffe150a7810 */ /* 0x000fc40007ffe1ff */
[----:B------:R-:W-:Y:S02]  /*4930*/  FSETP.GT.AND P5, PT, R11, R8, PT ;  /* 0x000000080b00720b */ /* 0x000fe40003fa4000 */
[----:B------:R-:W-:Y:S02]  /*4940*/  IADD3 R21, PT, PT, -R21, -0x3, RZ ;  /* 0xfffffffd15157810 */ /* 0x000fe40007ffe1ff */
[----:B------:R-:W-:Y:S02]  /*4950*/  @P3 I2FP.F32.S32 R20, R9 ;  /* 0x0000000900143245 */ /* 0x000fe40000201400 */
[----:B------:R-:W-:Y:S02]  /*4960*/  @P4 I2FP.F32.S32 R20, R10 ;  /* 0x0000000a00144245 */ /* 0x000fe40000201400 */
[----:B------:R-:W-:-:S05]  /*4970*/  FSEL R19, R11, R8, P5 ;  /* 0x000000080b137208 */ /* 0x000fca0002800000 */
[----:B------:R-:W-:-:S07]  /*4980*/  @P5 I2FP.F32.S32 R20, R21 ;  /* 0x0000001500145245 */ /* 0x000fce0000201400 */
.L_x_111:
[----:B------:R-:W-:Y:S05]  /*4990*/  BRA.U !UP0, `(.L_x_110) ;  /* 0x0000000108b87547 */ /* 0x000fea000b800000 */
[----:B------:R-:W0:Y:S01]  /*49a0*/  LDCU UR4, c[0x0][0x3b0] ;  /* 0x00007600ff0477ac */ /* 0x000e220008000800 */
[----:B------:R-:W-:Y:S02]  /*49b0*/  UISETP.NE.AND UP0, UPT, UR6, 0x1, UPT ;  /* 0x000000010600788c */ /* 0x000fe4000bf05270 */
[----:B0-----:R-:W-:-:S07]  /*49c0*/  ULOP3.LUT UP1, URZ, UR4, 0x1, URZ, 0xc0, !UPT ;  /* 0x0000000104ff7892 */ /* 0x001fce000f82c0ff */
[----:B------:R-:W-:Y:S05]  /*49d0*/  BRA.U !UP0, `(.L_x_112) ;  /* 0x0000000108647547 */ /* 0x000fea000b800000 */
[----:B------:R-:W-:-:S05]  /*49e0*/  IMAD.IADD R21, R24, 0x1, R13 ;  /* 0x0000000118157824 */ /* 0x000fca00078e020d */
[----:B------:R-:W-:-:S05]  /*49f0*/  IADD3 R11, PT, PT, R18, R21, RZ ;  /* 0x00000015120b7210 */ /* 0x000fca0007ffe0ff */
[----:B------:R-:W-:-:S05]  /*4a00*/  IMAD.WIDE R10, R11, 0x4, R14 ;  /* 0x000000040b0a7825 */ /* 0x000fca00078e020e */
[----:B------:R-:W2:Y:S04]  /*4a10*/  LDG.E.CONSTANT R23, desc[UR10][R10.64] ;  /* 0x0000000a0a177981 */ /* 0x000ea8000c1e9900 */
[----:B------:R-:W3:Y:S01]  /*4a20*/  LDG.E.CONSTANT R26, desc[UR10][R10.64+0x4] ;  /* 0x0000040a0a1a7981 */ /* 0x000ee2000c1e9900 */
[----:B------:R-:W0:Y:S01]  /*4a30*/  S2UR UR5, SR_CgaCtaId ;  /* 0x00000000000579c3 */ /* 0x000e220000008800 */
[----:B------:R-:W-:Y:S01]  /*4a40*/  UMOV UR4, 0x400 ;  /* 0x0000040000047882 */ /* 0x000fe20000000000 */
[----:B------:R-:W-:Y:S01]  /*4a50*/  IMAD.IADD R21, R17, 0x1, R21 ;  /* 0x0000000111157824 */ /* 0x000fe200078e0215 */
[----:B------:R-:W-:-:S04]  /*4a60*/  UIADD3 UR4, UPT, UPT, UR4, 0x960, URZ ;  /* 0x0000096004047890 */ /* 0x000fc8000fffe0ff */
[----:B0-----:R-:W-:-:S06]  /*4a70*/  ULEA UR4, UR5, UR4, 0x18 ;  /* 0x0000000405047291 */ /* 0x001fcc000f8ec0ff */
[C---:B------:R-:W-:Y:S02]  /*4a80*/  LEA R8, R24.reuse, UR4, 0x2 ;  /* 0x0000000418087c11 */ /* 0x040fe4000f8e10ff */
[----:B------:R-:W-:-:S04]  /*4a90*/  IADD3 R24, PT, PT, R24, 0x2, RZ ;  /* 0x0000000218187810 */ /* 0x000fc80007ffe0ff */
[----:B------:R-:W1:Y:S02]  /*4aa0*/  LDS.64 R8, [R8] ;  /* 0x0000000008087984 */ /* 0x000e640000000a00 */
[C---:B-1----:R-:W-:Y:S01]  /*4ab0*/  FADD R22, R16.reuse, R8 ;  /* 0x0000000810167221 */ /* 0x042fe20000000000 */
[----:B------:R-:W-:-:S03]  /*4ac0*/  FADD R9, R16, R9 ;  /* 0x0000000910097221 */ /* 0x000fc60000000000 */
[----:B--2---:R-:W-:Y:S01]  /*4ad0*/  FADD R22, R22, R23 ;  /* 0x0000001716167221 */ /* 0x004fe20000000000 */
[----:B---3--:R-:W-:-:S04]  /*4ae0*/  FADD R26, R9, R26 ;  /* 0x0000001a091a7221 */ /* 0x008fc80000000000 */
[C---:B------:R-:W-:Y:S01]  /*4af0*/  FSETP.GT.AND P2, PT, R22.reuse, R19, PT ;  /* 0x000000131600720b */ /* 0x040fe20003f44000 */
[----:B------:R-:W-:Y:S01]  /*4b00*/  IMAD.MOV R9, RZ, RZ, -R21 ;  /* 0x000000ffff097224 */ /* 0x000fe200078e0a15 */
[----:B------:R-:W-:Y:S02]  /*4b10*/  LOP3.LUT R21, RZ, R21, RZ, 0x33, !PT ;  /* 0x00000015ff157212 */ /* 0x000fe400078e33ff */
[----:B------:R-:W-:-:S04]  /*4b20*/  FSEL R19, R22, R19, P2 ;  /* 0x0000001316137208 */ /* 0x000fc80001000000 */
[----:B------:R-:W-:-:S04]  /*4b30*/  FSETP.GT.AND P3, PT, R26, R19, PT ;  /* 0x000000131a00720b */ /* 0x000fc80003f64000 */
[----:B------:R-:W-:Y:S02]  /*4b40*/  FSEL R19, R26, R19, P3 ;  /* 0x000000131a137208 */ /* 0x000fe40001800000 */
[----:B------:R-:W-:-:S07]  /*4b50*/  @P2 I2FP.F32.S32 R20, R9 ;  /* 0x0000000900142245 */ /* 0x000fce0000201400 */
[----:B------:R-:W-:-:S07]  /*4b60*/  @P3 I2FP.F32.S32 R20, R21 ;  /* 0x0000001500143245 */ /* 0x000fce0000201400 */
.L_x_112:
[----:B------:R-:W-:Y:S05]  /*4b70*/  BRA.U !UP1, `(.L_x_110) ;  /* 0x0000000109407547 */ /* 0x000fea000b800000 */
[----:B------:R-:W-:-:S04]  /*4b80*/  IMAD.IADD R13, R24, 0x1, R13 ;  /* 0x00000001180d7824 */ /* 0x000fc800078e020d */
[----:B------:R-:W-:-:S04]  /*4b90*/  IMAD.IADD R9, R18, 0x1, R13 ;  /* 0x0000000112097824 */ /* 0x000fc800078e020d */
[----:B------:R-:W-:-:S06]  /*4ba0*/  IMAD.WIDE R8, R9, 0x4, R14 ;  /* 0x0000000409087825 */ /* 0x000fcc00078e020e */
[----:B------:R-:W2:Y:S01]  /*4bb0*/  LDG.E.CONSTANT R8, desc[UR10][R8.64] ;  /* 0x0000000a08087981 */ /* 0x000ea2000c1e9900 */
[----:B------:R-:W0:Y:S01]  /*4bc0*/  S2UR UR5, SR_CgaCtaId ;  /* 0x00000000000579c3 */ /* 0x000e220000008800 */
[----:B------:R-:W-:Y:S01]  /*4bd0*/  UMOV UR4, 0x400 ;  /* 0x0000040000047882 */ /* 0x000fe20000000000 */
[----:B------:R-:W-:Y:S01]  /*4be0*/  IADD3 R13, PT, PT, RZ, -R17, -R13 ;  /* 0x80000011ff0d7210 */ /* 0x000fe20007ffe80d */
[----:B------:R-:W-:-:S04]  /*4bf0*/  UIADD3 UR4, UPT, UPT, UR4, 0x960, URZ ;  /* 0x0000096004047890 */ /* 0x000fc8000fffe0ff */
[----:B0-----:R-:W-:-:S06]  /*4c00*/  ULEA UR4, UR5, UR4, 0x18 ;  /* 0x0000000405047291 */ /* 0x001fcc000f8ec0ff */
[----:B------:R-:W-:-:S05]  /*4c10*/  LEA R10, R24, UR4, 0x2 ;  /* 0x00000004180a7c11 */ /* 0x000fca000f8e10ff */
[----:B------:R-:W1:Y:S02]  /*4c20*/  LDS R11, [R10] ;  /* 0x000000000a0b7984 */ /* 0x000e640000000800 */
[----:B-1----:R-:W-:-:S04]  /*4c30*/  FADD R11, R16, R11 ;  /* 0x0000000b100b7221 */ /* 0x002fc80000000000 */
[----:B--2---:R-:W-:-:S05]  /*4c40*/  FADD R16, R11, R8 ;  /* 0x000000080b107221 */ /* 0x004fca0000000000 */
[----:B------:R-:W-:-:S04]  /*4c50*/  FSETP.GT.AND P2, PT, R16, R19, PT ;  /* 0x000000131000720b */ /* 0x000fc80003f44000 */
[----:B------:R-:W-:-:S09]  /*4c60*/  FSEL R19, R16, R19, P2 ;  /* 0x0000001310137208 */ /* 0x000fd20001000000 */
[----:B------:R-:W-:-:S07]  /*4c70*/  @P2 I2FP.F32.S32 R20, R13 ;  /* 0x0000000d00142245 */ /* 0x000fce0000201400 */
.L_x_110:
[----:B------:R-:W-:Y:S05]  /*4c80*/  @!P1 BRA `(.L_x_113) ;  /* 0xfffffff400189947 */ /* 0x000fea000383ffff */
.L_x_95:
[----:B------:R-:W-:Y:S05]  /*4c90*/  BSYNC.RECONVERGENT B0 ;  /* 0x0000000000007941 */ /* 0x000fea0003800200 */
.L_x_63:
[----:B------:R-:W3:Y:S01]  /*4ca0*/  S2R R2, SR_TID.X ;  /* 0x0000000000027919 */ /* 0x000ee20000002100 */
[----:B------:R-:W4:Y:S01]  /*4cb0*/  S2UR UR6, SR_CgaCtaId ;  /* 0x00000000000679c3 */ /* 0x000f220000008800 */
[----:B------:R-:W-:Y:S02]  /*4cc0*/  UMOV UR5, 0x400 ;  /* 0x0000040000057882 */ /* 0x000fe40000000000 */
[----:B------:R-:W-:Y:S02]  /*4cd0*/  UIADD3 UR4, UPT, UPT, UR5, 0x320, URZ ;  /* 0x0000032005047890 */ /* 0x000fe4000fffe0ff */
[----:B----4-:R-:W-:Y:S02]  /*4ce0*/  ULEA UR5, UR6, UR5, 0x18 ;  /* 0x0000000506057291 */ /* 0x010fe4000f8ec0ff */
[----:B------:R-:W-:-:S04]  /*4cf0*/  ULEA UR6, UR6, UR4, 0x18 ;  /* 0x0000000406067291 */ /* 0x000fc8000f8ec0ff */
[C---:B---3--:R-:W-:Y:S02]  /*4d00*/  LEA R0, R2.reuse, UR5, 0x2 ;  /* 0x0000000502007c11 */ /* 0x048fe4000f8e10ff */
[C---:B------:R-:W-:Y:S02]  /*4d10*/  LEA R9, R2.reuse, UR6, 0x2 ;  /* 0x0000000602097c11 */ /* 0x040fe4000f8e10ff */
[----:B------:R-:W-:Y:S01]  /*4d20*/  ISETP.NE.AND P0, PT, R2, RZ, PT ;  /* 0x000000ff0200720c */ /* 0x000fe20003f05270 */
[----:B------:R3:W-:Y:S04]  /*4d30*/  STS [R0], R19 ;  /* 0x0000001300007388 */ /* 0x0007e80000000800 */
[----:B------:R3:W-:Y:S01]  /*4d40*/  STS [R9], R20 ;  /* 0x0000001409007388 */ /* 0x0007e20000000800 */
[----:B------:R-:W-:Y:S07]  /*4d50*/  BAR.SYNC.DEFER_BLOCKING 0x0 ;  /* 0x0000000000007b1d */ /* 0x000fee0000010000 */
[----:B------:R-:W-:Y:S05]  /*4d60*/  @P0 EXIT ;  /* 0x000000000000094d */ /* 0x000fea0003800000 */
[----:B------:R-:W4:Y:S01]  /*4d70*/  LDCU UR7, c[0x0][0x3b4] ;  /* 0x00007680ff0777ac */ /* 0x000f220008000800 */
[----:B---3--:R-:W-:Y:S01]  /*4d80*/  MOV R0, 0xbf800000 ;  /* 0xbf80000000007802 */ /* 0x008fe20000000f00 */
[----:B------:R-:W-:Y:S01]  /*4d90*/  IMAD.MOV.U32 R2, RZ, RZ, -0x800000 ;  /* 0xff800000ff027424 */ /* 0x000fe200078e00ff */
[----:B------:R-:W3:Y:S01]  /*4da0*/  LDCU UR8, c[0x0][0x3a4] ;  /* 0x00007480ff0877ac */ /* 0x000ee20008000800 */
[----:B----4-:R-:W-:Y:S02]  /*4db0*/  UISETP.GE.AND UP0, UPT, UR7, 0x1, UPT ;  /* 0x000000010700788c */ /* 0x010fe4000bf06270 */
[----:B---3--:R-:W-:-:S04]  /*4dc0*/  UIMAD UR15, UR8, UR8, URZ ;  /* 0x00000008080f72a4 */ /* 0x008fc8000f8e02ff */
[----:B------:R-:W-:-:S03]  /*4dd0*/  UIMAD UR8, UR15, UR8, URZ ;  /* 0x000000080f0872a4 */ /* 0x000fc6000f8e02ff */
[----:B------:R-:W-:Y:S09]  /*4de0*/  BRA.U !UP0, `(.L_x_114) ;  /* 0x0000000908307547 */ /* 0x000ff2000b800000 */
[----:B------:R-:W-:Y:S01]  /*4df0*/  UIADD3 UR4, UPT, UPT, UR7, -0x1, URZ ;  /* 0xffffffff07047890 */ /* 0x000fe2000fffe0ff */
[----:B------:R-:W-:Y:S01]  /*4e00*/  HFMA2 R0, -RZ, RZ, -1.875, 0 ;  /* 0xbf800000ff007431 */ /* 0x000fe200000001ff */
[----:B------:R-:W-:Y:S01]  /*4e10*/  ULOP3.LUT UR12, UR7, 0xf, URZ, 0xc0, !UPT ;  /* 0x0000000f070c7892 */ /* 0x000fe2000f8ec0ff */
[----:B------:R-:W-:Y:S01]  /*4e20*/  IMAD.MOV.U32 R2, RZ, RZ, -0x800000 ;  /* 0xff800000ff027424 */ /* 0x000fe200078e00ff */
[----:B------:R-:W-:Y:S02]  /*4e30*/  UISETP.GE.U32.AND UP1, UPT, UR4, 0xf, UPT ;  /* 0x0000000f0400788c */ /* 0x000fe4000bf26070 */
[----:B------:R-:W-:Y:S01]  /*4e40*/  UISETP.NE.AND UP0, UPT, UR12, URZ, UPT ;  /* 0x000000ff0c00728c */ /* 0x000fe2000bf05270 */
[----:B------:R-:W-:-:S06]  /*4e50*/  UMOV UR4, URZ ;  /* 0x000000ff00047c82 */ /* 0x000fcc0008000000 */
[----:B------:R-:W-:Y:S05]  /*4e60*/  BRA.U !UP1, `(.L_x_115) ;  /* 0x0000000109fc7547 */ /* 0x000fea000b800000 */
[----:B------:R-:W-:Y:S01]  /*4e70*/  ULOP3.LUT UR4, UR7, 0x7ffffff0, URZ, 0xc0, !UPT ;  /* 0x7ffffff007047892 */ /* 0x000fe2000f8ec0ff */
[----:B------:R-:W-:Y:S01]  /*4e80*/  IMAD.MOV.U32 R2, RZ, RZ, -0x800000 ;  /* 0xff800000ff027424 */ /* 0x000fe200078e00ff */
[----:B------:R-:W-:Y:S01]  /*4e90*/  UIADD3 UR7, UPT, UPT, UR5, 0x20, URZ ;  /* 0x0000002005077890 */ /* 0x000fe2000fffe0ff */
[----:B------:R-:W-:Y:S01]  /*4ea0*/  IMAD.MOV.U32 R0, RZ, RZ, -0x40800000 ;  /* 0xbf800000ff007424 */ /* 0x000fe200078e00ff */
[----:B------:R-:W-:Y:S02]  /*4eb0*/  UIADD3 UR13, UPT, UPT, UR6, 0x20, URZ ;  /* 0x00000020060d7890 */ /* 0x000fe4000fffe0ff */
[----:B------:R-:W-:-:S12]  /*4ec0*/  UIADD3 UR14, UPT, UPT, -UR4, URZ, URZ ;  /* 0x000000ff040e7290 */ /* 0x000fd8000fffe1ff */
.L_x_116:
[----:B012---:R-:W0:Y:S01]  /*4ed0*/  LDS.128 R12, [UR7+-0x20] ;  /* 0xffffe007ff0c7984 */ /* 0x007e220008000c00 */
[----:B------:R-:W-:-:S03]  /*4ee0*/  UIADD3 UR14, UPT, UPT, UR14, 0x10, URZ ;  /* 0x000000100e0e7890 */ /* 0x000fc6000fffe0ff */
[----:B------:R-:W1:Y:S01]  /*4ef0*/  LDS.128 R8, [UR7+-0x10] ;  /* 0xfffff007ff087984 */ /* 0x000e620008000c00 */
[----:B------:R-:W-:Y:S01]  /*4f00*/  UISETP.NE.AND UP1, UPT, UR14, URZ, UPT ;  /* 0x000000ff0e00728c */ /* 0x000fe2000bf25270 */
[----:B0-----:R-:W-:-:S13]  /*4f10*/  FSETP.GT.AND P0, PT, R12, R2, PT ;  /* 0x000000020c00720b */ /* 0x001fda0003f04000 */
        /* <DEDUP_REMOVED lines=9> */
[----:B------:R-:W-:Y:S01]  /*4fb0*/  @P0 MOV R2, R15 ;  /* 0x0000000f00020202 */ /* 0x000fe20000000f00 */
[----:B------:R-:W-:Y:S03]  /*4fc0*/  @P0 LDS R0, [UR13+-0x14] ;  /* 0xffffec0dff000984 */ /* 0x000fe60008000800 */
[----:B-1----:R-:W-:Y:S01]  /*4fd0*/  FSETP.GT.AND P0, PT, R8, R2, PT ;  /* 0x000000020800720b */ /* 0x002fe20003f04000 */
[----:B------:R-:W0:-:S12]  /*4fe0*/  LDS.128 R12, [UR7] ;  /* 0x00000007ff0c7984 */ /* 0x000e180008000c00 */
        /* <DEDUP_REMOVED lines=8> */
[----:B------:R-:W-:-:S13]  /*5070*/  FSETP.GT.AND P0, PT, R11, R2, PT ;  /* 0x000000020b00720b */ /* 0x000fda0003f04000 */
[----:B------:R-:W-:Y:S01]  /*5080*/  @P0 IMAD.MOV.U32 R2, RZ, RZ, R11 ;  /* 0x000000ffff020224 */ /* 0x000fe200078e000b */
[----:B------:R-:W-:Y:S04]  /*5090*/  @P0 LDS R0, [UR13+-0x4] ;  /* 0xfffffc0dff000984 */ /* 0x000fe80008000800 */
[----:B0-----:R-:W-:Y:S01]  /*50a0*/  FSETP.GT.AND P0, PT, R12, R2, PT ;  /* 0x000000020c00720b */ /* 0x001fe20003f04000 */
[----:B------:R-:W0:Y:S01]  /*50b0*/  LDS.128 R8, [UR7+0x10] ;  /* 0x00001007ff087984 */ /* 0x000e220008000c00 */
[----:B------:R-:W-:-:S11]  /*50c0*/  UIADD3 UR7, UPT, UPT, UR7, 0x40, URZ ;  /* 0x0000004007077890 */ /* 0x000fd6000fffe0ff */
[----:B------:R-:W-:Y:S01]  /*50d0*/  @P0 IMAD.MOV.U32 R2, RZ, RZ, R12 ;  /* 0x000000ffff020224 */ /* 0x000fe200078e000c */
[----:B------:R-:W3:Y:S04]  /*50e0*/  @P0 LDS R0, [UR13] ;  /* 0x0000000dff000984 */ /* 0x000ee80008000800 */
[----:B------:R-:W-:-:S13]  /*50f0*/  FSETP.GT.AND P0, PT, R13, R2, PT ;  /* 0x000000020d00720b */ /* 0x000fda0003f04000 */
[----:B------:R-:W-:Y:S01]  /*5100*/  @P0 MOV R2, R13 ;  /* 0x0000000d00020202 */ /* 0x000fe20000000f00 */
[----:B------:R-:W4:Y:S03]  /*5110*/  @P0 LDS R0, [UR13+0x4] ;  /* 0x0000040dff000984 */ /* 0x000f260008000800 */
[----:B------:R-:W-:-:S13]  /*5120*/  FSETP.GT.AND P0, PT, R14, R2, PT ;  /* 0x000000020e00720b */ /* 0x000fda0003f04000 */
[----:B------:R-:W-:Y:S01]  /*5130*/  @P0 IMAD.MOV.U32 R2, RZ, RZ, R14 ;  /* 0x000000ffff020224 */ /* 0x000fe200078e000e */
[----:B------:R-:W1:Y:S04]  /*5140*/  @P0 LDS R0, [UR13+0x8] ;  /* 0x0000080dff000984 */ /* 0x000e680008000800 */
[----:B------:R-:W-:-:S13]  /*5150*/  FSETP.GT.AND P0, PT, R15, R2, PT ;  /* 0x000000020f00720b */ /* 0x000fda0003f04000 */
[----:B------:R-:W-:Y:S01]  /*5160*/  @P0 IMAD.MOV.U32 R2, RZ, RZ, R15 ;  /* 0x000000ffff020224 */ /* 0x000fe200078e000f */
[----:B------:R-:W2:Y:S04]  /*5170*/  @P0 LDS R0, [UR13+0xc] ;  /* 0x00000c0dff000984 */ /* 0x000ea80008000800 */
        /* <DEDUP_REMOVED lines=10> */
[----:B------:R-:W-:Y:S01]  /*5220*/  @P0 MOV R2, R11 ;  /* 0x0000000b00020202 */ /* 0x000fe20000000f00 */
[----:B------:R-:W0:Y:S01]  /*5230*/  @P0 LDS R0, [UR13+0x1c] ;  /* 0x00001c0dff000984 */ /* 0x000e220008000800 */
[----:B------:R-:W-:Y:S01]  /*5240*/  UIADD3 UR13, UPT, UPT, UR13, 0x40, URZ ;  /* 0x000000400d0d7890 */ /* 0x000fe2000fffe0ff */
[----:B-1234-:R-:W-:Y:S11]  /*5250*/  BRA.U UP1, `(.L_x_116) ;  /* 0xfffffffd011c7547 */ /* 0x01eff6000b83ffff */
.L_x_115:
[----:B------:R-:W-:Y:S05]  /*5260*/  BRA.U !UP0, `(.L_x_114) ;  /* 0x0000000508107547 */ /* 0x000fea000b800000 */
[----:B------:R-:W3:Y:S01]  /*5270*/  LDCU UR7, c[0x0][0x3b4] ;  /* 0x00007680ff0777ac */ /* 0x000ee20008000800 */
[----:B------:R-:W-:Y:S02]  /*5280*/  UISETP.GE.U32.AND UP0, UPT, UR12, 0x8, UPT ;  /* 0x000000080c00788c */ /* 0x000fe4000bf06070 */
[----:B---3--:R-:W-:-:S04]  /*5290*/  ULOP3.LUT UR13, UR7, 0x7, URZ, 0xc0, !UPT ;  /* 0x00000007070d7892 */ /* 0x008fc8000f8ec0ff */
[----:B------:R-:W-:-:S03]  /*52a0*/  UISETP.NE.AND UP1, UPT, UR13, URZ, UPT ;  /* 0x000000ff0d00728c */ /* 0x000fc6000bf25270 */
[----:B------:R-:W-:Y:S08]  /*52b0*/  BRA.U !UP0, `(.L_x_117) ;  /* 0x0000000108747547 */ /* 0x000ff0000b800000 */
[----:B------:R-:W-:Y:S02]  /*52c0*/  ULEA UR12, UR4, UR5, 0x2 ;  /* 0x00000005040c7291 */ /* 0x000fe4000f8e10ff */
[----:B------:R-:W-:Y:S02]  /*52d0*/  ULEA UR14, UR4, UR6, 0x2 ;  /* 0x00000006040e7291 */ /* 0x000fe4000f8e10ff */
[----:B------:R-:W-:-:S05]  /*52e0*/  UIADD3 UR4, UPT, UPT, UR4, 0x8, URZ ;  /* 0x0000000804047890 */ /* 0x000fca000fffe0ff */
[----:B0-----:R-:W0:Y:S04]  /*52f0*/  LDS.128 R8, [UR12] ;  /* 0x0000000cff087984 */ /* 0x001e280008000c00 */
[----:B-12---:R-:W1:Y:S01]  /*5300*/  LDS.128 R12, [UR12+0x10] ;  /* 0x0000100cff0c7984 */ /* 0x006e620008000c00 */
[----:B0-----:R-:W-:-:S13]  /*5310*/  FSETP.GT.AND P0, PT, R8, R2, PT ;  /* 0x000000020800720b */ /* 0x001fda0003f04000 */
[----:B------:R-:W-:Y:S01]  /*5320*/  @P0 IMAD.MOV.U32 R2, RZ, RZ, R8 ;  /* 0x000000ffff020224 */ /* 0x000fe200078e0008 */
[----:B------:R-:W3:Y:S04]  /*5330*/  @P0 LDS R0, [UR14] ;  /* 0x0000000eff000984 */ /* 0x000ee80008000800 */
[----:B------:R-:W-:-:S13]  /*5340*/  FSETP.GT.AND P0, PT, R9, R2, PT ;  /* 0x000000020900720b */ /* 0x000fda0003f04000 */
[----:B------:R-:W-:Y:S01]  /*5350*/  @P0 IMAD.MOV.U32 R2, RZ, RZ, R9 ;  /* 0x000000ffff020224 */ /* 0x000fe200078e0009 */
[----:B------:R-:W4:Y:S04]  /*5360*/  @P0 LDS R0, [UR14+0x4] ;  /* 0x0000040eff000984 */ /* 0x000f280008000800 */
[----:B------:R-:W-:-:S13]  /*5370*/  FSETP.GT.AND P0, PT, R10, R2, PT ;  /* 0x000000020a00720b */ /* 0x000fda0003f04000 */
[----:B------:R-:W-:Y:S01]  /*5380*/  @P0 MOV R2, R10 ;  /* 0x0000000a00020202 */ /* 0x000fe20000000f00 */
[----:B------:R-:W0:Y:S03]  /*5390*/  @P0 LDS R0, [UR14+0x8] ;  /* 0x0000080eff000984 */ /* 0x000e260008000800 */
[----:B------:R-:W-:-:S13]  /*53a0*/  FSETP.GT.AND P0, PT, R11, R2, PT ;  /* 0x000000020b00720b */ /* 0x000fda0003f04000 */
[----:B------:R-:W-:Y:S01]  /*53b0*/  @P0 IMAD.MOV.U32 R2, RZ, RZ, R11 ;  /* 0x000000ffff020224 */ /* 0x000fe200078e000b */
[----:B------:R-:W2:Y:S04]  /*53c0*/  @P0 LDS R0, [UR14+0xc] ;  /* 0x00000c0eff000984 */ /* 0x000ea80008000800 */
[----:B-1----:R-:W-:-:S13]  /*53d0*/  FSETP.GT.AND P0, PT, R12, R2, PT ;  /* 0x000000020c00720b */ /* 0x002fda0003f04000 */
[----:B------:R-:W-:Y:S01]  /*53e0*/  @P0 IMAD.MOV.U32 R2, RZ, RZ, R12 ;  /* 0x000000ffff020224 */ /* 0x000fe200078e000c */
[----:B------:R-:W1:Y:S04]  /*53f0*/  @P0 LDS R0, [UR14+0x10] ;  /* 0x0000100eff000984 */ /* 0x000e680008000800 */
[----:B------:R-:W-:-:S13]  /*5400*/  FSETP.GT.AND P0, PT, R13, R2, PT ;  /* 0x000000020d00720b */ /* 0x000fda0003f04000 */
[----:B------:R-:W-:Y:S01]  /*5410*/  @P0 MOV R2, R13 ;  /* 0x0000000d00020202 */ /* 0x000fe20000000f00 */
[----:B------:R-:W0:Y:S03]  /*5420*/  @P0 LDS R0, [UR14+0x14] ;  /* 0x0000140eff000984 */ /* 0x000e260008000800 */
[----:B------:R-:W-:-:S13]  /*5430*/  FSETP.GT.AND P0, PT, R14, R2, PT ;  /* 0x000000020e00720b */ /* 0x000fda0003f04000 */
[----:B------:R-:W-:Y:S01]  /*5440*/  @P0 IMAD.MOV.U32 R2, RZ, RZ, R14 ;  /* 0x000000ffff020224 */ /* 0x000fe200078e000e */
[----:B------:R-:W0:Y:S04]  /*5450*/  @P0 LDS R0, [UR14+0x18] ;  /* 0x0000180eff000984 */ /* 0x000e280008000800 */
[----:B------:R-:W-:-:S13]  /*5460*/  FSETP.GT.AND P0, PT, R15, R2, PT ;  /* 0x000000020f00720b */ /* 0x000fda0003f04000 */
[----:B------:R-:W0:Y:S01]  /*5470*/  @P0 LDS R0, [UR14+0x1c] ;  /* 0x00001c0eff000984 */ /* 0x000e220008000800 */
[----:B-1234-:R-:W-:-:S07]  /*5480*/  @P0 IMAD.MOV.U32 R2, RZ, RZ, R15 ;  /* 0x000000ffff020224 */ /* 0x01efce00078e000f */
.L_x_117:
[----:B------:R-:W-:Y:S05]  /*5490*/  BRA.U !UP1, `(.L_x_114) ;  /* 0x0000000109847547 */ /* 0x000fea000b800000 */
[----:B------:R-:W-:Y:S02]  /*54a0*/  UISETP.GE.U32.AND UP0, UPT, UR13, 0x4, UPT ;  /* 0x000000040d00788c */ /* 0x000fe4000bf06070 */
[----:B------:R-:W-:-:S04]  /*54b0*/  ULOP3.LUT UR7, UR7, 0x3, URZ, 0xc0, !UPT ;  /* 0x0000000307077892 */ /* 0x000fc8000f8ec0ff */
[----:B------:R-:W-:-:S03]  /*54c0*/  UISETP.NE.AND UP1, UPT, UR7, URZ, UPT ;  /* 0x000000ff0700728c */ /* 0x000fc6000bf25270 */
[----:B------:R-:W-:Y:S08]  /*54d0*/  BRA.U !UP0, `(.L_x_118) ;  /* 0x0000000108407547 */ /* 0x000ff0000b800000 */
[----:B------:R-:W-:-:S09]  /*54e0*/  ULEA UR12, UR4, UR5, 0x2 ;  /* 0x00000005040c7291 */ /* 0x000fd2000f8e10ff */
[----:B0-----:R-:W0:Y:S01]  /*54f0*/  LDS.128 R8, [UR12] ;  /* 0x0000000cff087984 */ /* 0x001e220008000c00 */
[----:B------:R-:W-:Y:S02]  /*5500*/  ULEA UR12, UR4, UR6, 0x2 ;  /* 0x00000006040c7291 */ /* 0x000fe4000f8e10ff */
[----:B------:R-:W-:Y:S01]  /*5510*/  UIADD3 UR4, UPT, UPT, UR4, 0x4, URZ ;  /* 0x0000000404047890 */ /* 0x000fe2000fffe0ff */
[----:B0-----:R-:W-:-:S13]  /*5520*/  FSETP.GT.AND P0, PT, R8, R2, PT ;  /* 0x000000020800720b */ /* 0x001fda0003f04000 */
[----:B------:R-:W-:Y:S01]  /*5530*/  @P0 MOV R2, R8 ;  /* 0x0000000800020202 */ /* 0x000fe20000000f00 */
[----:B------:R-:W3:Y:S03]  /*5540*/  @P0 LDS R0, [UR12] ;  /* 0x0000000cff000984 */ /* 0x000ee60008000800 */
[----:B------:R-:W-:-:S13]  /*5550*/  FSETP.GT.AND P0, PT, R9, R2, PT ;  /* 0x000000020900720b */ /* 0x000fda0003f04000 */
[----:B------:R-:W-:Y:S01]  /*5560*/  @P0 IMAD.MOV.U32 R2, RZ, RZ, R9 ;  /* 0x000000ffff020224 */ /* 0x000fe200078e0009 */
[----:B------:R-:W4:Y:S04]  /*5570*/  @P0 LDS R0, [UR12+0x4] ;  /* 0x0000040cff000984 */ /* 0x000f280008000800 */
[----:B------:R-:W-:-:S13]  /*5580*/  FSETP.GT.AND P0, PT, R10, R2, PT ;  /* 0x000000020a00720b */ /* 0x000fda0003f04000 */
[----:B------:R-:W-:Y:S01]  /*5590*/  @P0 IMAD.MOV.U32 R2, RZ, RZ, R10 ;  /* 0x000000ffff020224 */ /* 0x000fe200078e000a */
[----:B------:R-:W0:Y:S04]  /*55a0*/  @P0 LDS R0, [UR12+0x8] ;  /* 0x0000080cff000984 */ /* 0x000e280008000800 */
[----:B------:R-:W-:-:S13]  /*55b0*/  FSETP.GT.AND P0, PT, R11, R2, PT ;  /* 0x000000020b00720b */ /* 0x000fda0003f04000 */
[----:B------:R-:W0:Y:S01]  /*55c0*/  @P0 LDS R0, [UR12+0xc] ;  /* 0x00000c0cff000984 */ /* 0x000e220008000800 */
[----:B---3--:R-:W-:-:S07]  /*55d0*/  @P0 MOV R2, R11 ;  /* 0x0000000b00020202 */ /* 0x008fce0000000f00 */
.L_x_118:
[----:B------:R-:W-:Y:S05]  /*55e0*/  BRA.U !UP1, `(.L_x_114) ;  /* 0x0000000109307547 */ /* 0x000fea000b800000 */
[----:B------:R-:W-:Y:S02]  /*55f0*/  ULEA UR12, UR4, UR6, 0x2 ;  /* 0x00000006040c7291 */ /* 0x000fe4000f8e10ff */
[----:B------:R-:W-:Y:S02]  /*5600*/  ULEA UR4, UR4, UR5, 0x2 ;  /* 0x0000000504047291 */ /* 0x000fe4000f8e10ff */
[----:B------:R-:W-:-:S12]  /*5610*/  UIADD3 UR7, UPT, UPT, -UR7, URZ, URZ ;  /* 0x000000ff07077290 */ /* 0x000fd8000fffe1ff */
.L_x_119:
[----:B---3--:R-:W3:Y:S01]  /*5620*/  LDS R9, [UR4] ;  /* 0x00000004ff097984 */ /* 0x008ee20008000800 */
[----:B------:R-:W-:Y:S02]  /*5630*/  UIADD3 UR7, UPT, UPT, UR7, 0x1, URZ ;  /* 0x0000000107077890 */ /* 0x000fe4000fffe0ff */
[----:B------:R-:W-:Y:S02]  /*5640*/  UIADD3 UR4, UPT, UPT, UR4, 0x4, URZ ;  /* 0x0000000404047890 */ /* 0x000fe4000fffe0ff */
[----:B------:R-:W-:Y:S01]  /*5650*/  UISETP.NE.AND UP0, UPT, UR7, URZ, UPT ;  /* 0x000000ff0700728c */ /* 0x000fe2000bf05270 */
[----:B---3--:R-:W-:-:S13]  /*5660*/  FSETP.GT.AND P0, PT, R9, R2, PT ;  /* 0x000000020900720b */ /* 0x008fda0003f04000 */
[----:B------:R-:W-:Y:S01]  /*5670*/  @P0 IMAD.MOV.U32 R2, RZ, RZ, R9 ;  /* 0x000000ffff020224 */ /* 0x000fe200078e0009 */
[----:B0---4-:R-:W3:Y:S01]  /*5680*/  @P0 LDS R0, [UR12] ;  /* 0x0000000cff000984 */ /* 0x011ee20008000800 */
[----:B------:R-:W-:Y:S01]  /*5690*/  UIADD3 UR12, UPT, UPT, UR12, 0x4, URZ ;  /* 0x000000040c0c7890 */ /* 0x000fe2000fffe0ff */
[----:B------:R-:W-:Y:S11]  /*56a0*/  BRA.U UP0, `(.L_x_119) ;  /* 0xfffffffd00dc7547 */ /* 0x000ff6000b83ffff */
.L_x_114:
[----:B--2---:R-:W2:Y:S01]  /*56b0*/  LDC R13, c[0x0][0x3b4] ;  /* 0x0000ed00ff0d7b82 */ /* 0x004ea20000000800 */
[----:B------:R-:W5:Y:S07]  /*56c0*/  LDCU UR4, c[0x0][0x3a4] ;  /* 0x00007480ff0477ac */ /* 0x000f6e0008000800 */
[----:B0-----:R-:W0:Y:S01]  /*56d0*/  LDC.64 R8, c[0x0][0x398] ;  /* 0x0000e600ff087b82 */ /* 0x001e220000000a00 */
[C---:B--2---:R-:W-:Y:S02]  /*56e0*/  IMAD R10, R13.reuse, UR8, RZ ;  /* 0x000000080d0a7c24 */ /* 0x044fe4000f8e02ff */
[----:B-1----:R-:W-:-:S02]  /*56f0*/  IMAD R12, R13, UR15, RZ ;  /* 0x0000000f0d0c7c24 */ /* 0x002fc4000f8e02ff */
[C---:B------:R-:W-:Y:S02]  /*5700*/  IMAD R11, R7.reuse, R10, UR9 ;  /* 0x00000009070b7e24 */ /* 0x040fe4000f8e020a */
[-C--:B------:R-:W-:Y:S02]  /*5710*/  IMAD R7, R7, R12.reuse, UR9 ;  /* 0x0000000907077e24 */ /* 0x080fe4000f8e020c */
[C---:B------:R-:W-:Y:S02]  /*5720*/  IMAD R11, R4.reuse, R12, R11 ;  /* 0x0000000c040b7224 */ /* 0x040fe400078e020b */
[----:B------:R-:W-:Y:S02]  /*5730*/  IMAD R7, R4, R10, R7 ;  /* 0x0000000a04077224 */ /* 0x000fe400078e0207 */
[----:B-----5:R-:W-:Y:S02]  /*5740*/  IMAD R4, R13, UR4, RZ ;  /* 0x000000040d047c24 */ /* 0x020fe4000f8e02ff */
[----:B------:R-:W-:-:S02]  /*5750*/  IMAD R11, R3, R12, R11 ;  /* 0x0000000c030b7224 */ /* 0x000fc400078e020b */
[----:B------:R-:W-:Y:S02]  /*5760*/  IMAD R7, R3, R12, R7 ;  /* 0x0000000c03077224 */ /* 0x000fe400078e0207 */
[CC--:B------:R-:W-:Y:S02]  /*5770*/  IMAD R11, R5.reuse, R4.reuse, R11 ;  /* 0x00000004050b7224 */ /* 0x0c0fe400078e020b */
[----:B------:R-:W-:Y:S02]  /*5780*/  IMAD R7, R5, R4, R7 ;  /* 0x0000000405077224 */ /* 0x000fe400078e0207 */
[CC--:B------:R-:W-:Y:S02]  /*5790*/  IMAD R5, R6.reuse, R13.reuse, R11 ;  /* 0x0000000d06057224 */ /* 0x0c0fe400078e020b */
[----:B------:R-:W-:Y:S02]  /*57a0*/  IMAD R7, R6, R13, R7 ;  /* 0x0000000d06077224 */ /* 0x000fe400078e0207 */
[----:B0-----:R-:W-:-:S04]  /*57b0*/  IMAD.WIDE R4, R5, 0x4, R8 ;  /* 0x0000000405047825 */ /* 0x001fc800078e0208 */
[----:B------:R-:W-:Y:S01]  /*57c0*/  IMAD.WIDE R8, R7, 0x4, R8 ;  /* 0x0000000407087825 */ /* 0x000fe200078e0208 */
[----:B------:R-:W-:Y:S04]  /*57d0*/  STG.E desc[UR10][R4.64], R2 ;  /* 0x0000000204007986 */ /* 0x000fe8000c10190a */
[----:B---34-:R-:W-:Y:S01]  /*57e0*/  STG.E desc[UR10][R8.64], R0 ;  /* 0x0000000008007986 */ /* 0x018fe2000c10190a */
[----:B------:R-:W-:Y:S05]  /*57f0*/  EXIT ;  /* 0x000000000000794d */ /* 0x000fea0003800000 */
.L_x_120:
        /* <DEDUP_REMOVED lines=16> */
.L_x_346:


//--------------------- .text._Z26kernel_forward_len2_argmaxIfEvPKT_S2_PS0_iiii --------------------------
	.section	.text._Z26kernel_forward_len2_argmaxIfEvPKT_S2_PS0_iiii,"ax",@progbits
	.align	128
        .global         _Z26kernel_forward_len2_argmaxIfEvPKT_S2_PS0_iiii
        .type           _Z26kernel_forward_len2_argmaxIfEvPKT_S2_PS0_iiii,@function
        .size           _Z26kernel_forward_len2_argmaxIfEvPKT_S2_PS0_iiii,(.L_x_347 - _Z26kernel_forward_len2_argmaxIfEvPKT_S2_PS0_iiii)
        .other          _Z26kernel_forward_len2_argmaxIfEvPKT_S2_PS0_iiii,@"STO_CUDA_ENTRY STV_DEFAULT"
_Z26kernel_forward_len2_argmaxIfEvPKT_S2_PS0_iiii:
.text._Z26kernel_forward_len2_argmaxIfEvPKT_S2_PS0_iiii:
[----:B------:R-:W-:Y:S08]  /*0000*/  LDC R1, c[0x0][0x37c] ;  /* 0x0000df00ff017b82 */ /* 0x000ff00000000800 */
[----:B------:R-:W0:Y:S08]  /*0010*/  S2UR UR11, SR_CTAID.Y ;  /* 0x00000000000b79c3 */ /* 0x000e300000002600 */
[----:B------:R-:W1:Y:S01]  /*0020*/  LDC R6, c[0x0][0x39c] ;  /* 0x0000e700ff067b82 */ /* 0x000e620000000800 */
[----:B0-----:R-:W-:-:S06]  /*0030*/  UIADD3 UR4, UPT, UPT, UR11, 0x2, URZ ;  /* 0x000000020b047890 */ /* 0x001fcc000fffe0ff */
[----:B-1----:R-:W-:-:S13]  /*0040*/  ISETP.LE.AND P0, PT, R6, UR4, PT ;  /* 0x0000000406007c0c */ /* 0x002fda000bf03270 */
[----:B------:R-:W-:Y:S05]  /*0050*/  @P0 EXIT ;  /* 0x000000000000094d */ /* 0x000fea0003800000 */
[----:B------:R-:W0:Y:S01]  /*0060*/  S2R R0, SR_TID.X ;  /* 0x0000000000007919 */ /* 0x000e220000002100 */
[----:B------:R-:W1:Y:S01]  /*0070*/  S2UR UR10, SR_CTAID.X ;  /* 0x00000000000a79c3 */ /* 0x000e620000002500 */
[----:B------:R-:W-:Y:S01]  /*0080*/  VIADD R6, R6, 0xffffffff ;  /* 0xffffffff06067836 */ /* 0x000fe20000000000 */
[----:B------:R-:W2:Y:S06]  /*0090*/  LDCU.64 UR8, c[0x0][0x358] ;  /* 0x00006b00ff0877ac */ /* 0x000eac0008000a00 */
[----:B------:R-:W0:Y:S08]  /*00a0*/  LDC.64 R2, c[0x0][0x3a0] ;  /* 0x0000e800ff027b82 */ /* 0x000e300000000a00 */
[----:B------:R-:W3:Y:S01]  /*00b0*/  LDC.64 R4, c[0x0][0x388] ;  /* 0x0000e200ff047b82 */ /* 0x000ee20000000a00 */
[----:B-1----:R-:W-:-:S02]  /*00c0*/  IMAD R6, R6, UR10, RZ ;  /* 0x0000000a06067c24 */ /* 0x002fc4000f8e02ff */
[----:B0-----:R-:W-:-:S04]  /*00d0*/  IMAD R7, R3, UR11, R0 ;  /* 0x0000000b03077c24 */ /* 0x001fc8000f8e0200 */
[----:B------:R-:W-:-:S04]  /*00e0*/  IMAD R7, R6, R3, R7 ;  /* 0x0000000306077224 */ /* 0x000fc800078e0207 */
[----:B---3--:R-:W-:-:S04]  /*00f0*/  IMAD.WIDE R4, R7, 0x4, R4 ;  /* 0x0000000407047825 */ /* 0x008fc800078e0204 */
[C---:B------:R-:W-:Y:S02]  /*0100*/  IMAD.WIDE R6, R3.reuse, 0x4, R4 ;  /* 0x0000000403067825 */ /* 0x040fe400078e0204 */
[----:B--2---:R-:W2:Y:S04]  /*0110*/  LDG.E.CONSTANT R4, desc[UR8][R4.64] ;  /* 0x0000000804047981 */ /* 0x004ea8000c1e9900 */
[----:B------:R-:W3:Y:S01]  /*0120*/  LDG.E.CONSTANT R6, desc[UR8][R6.64] ;  /* 0x0000000806067981 */ /* 0x000ee2000c1e9900 */
[----:B------:R-:W0:Y:S01]  /*0130*/  S2UR UR7, SR_CgaCtaId ;  /* 0x00000000000779c3 */ /* 0x000e220000008800 */
[----:B------:R-:W-:Y:S01]  /*0140*/  UMOV UR4, 0x400 ;  /* 0x0000040000047882 */ /* 0x000fe20000000000 */
[----:B------:R-:W-:Y:S01]  /*0150*/  ISETP.GE.AND P0, PT, R3, 0x1, PT ;  /* 0x000000010300780c */ /* 0x000fe20003f06270 */
[----:B------:R-:W-:Y:S01]  /*0160*/  UIADD3 UR5, UPT, UPT, UR4, 0x640, URZ ;  /* 0x0000064004057890 */ /* 0x000fe2000fffe0ff */
[----:B------:R-:W-:Y:S01]  /*0170*/  IMAD.MOV.U32 R21, RZ, RZ, -0x40800000 ;  /* 0xbf800000ff157424 */ /* 0x000fe200078e00ff */
[----:B------:R-:W-:Y:S01]  /*0180*/  UIADD3 UR4, UPT, UPT, UR4, 0x960, URZ ;  /* 0x0000096004047890 */ /* 0x000fe2000fffe0ff */
[----:B------:R-:W-:-:S02]  /*0190*/  IMAD.MOV.U32 R20, RZ, RZ, -0x800000 ;  /* 0xff800000ff147424 */ /* 0x000fc400078e00ff */
[----:B------:R-:W1:Y:S01]  /*01a0*/  S2UR UR12, SR_CTAID.Z ;  /* 0x00000000000c79c3 */ /* 0x000e620000002700 */
[----:B0-----:R-:W-:Y:S02]  /*01b0*/  ULEA UR5, UR7, UR5, 0x18 ;  /* 0x0000000507057291 */ /* 0x001fe4000f8ec0ff */
[----:B------:R-:W-:-:S04]  /*01c0*/  ULEA UR6, UR7, UR4, 0x18 ;  /* 0x0000000407067291 */ /* 0x000fc8000f8ec0ff */
[C---:B------:R-:W-:Y:S02]  /*01d0*/  LEA R15, R0.reuse, UR5, 0x2 ;  /* 0x00000005000f7c11 */ /* 0x040fe4000f8e10ff */
[----:B------:R-:W-:-:S03]  /*01e0*/  LEA R9, R0, UR6, 0x2 ;  /* 0x0000000600097c11 */ /* 0x000fc6000f8e10ff */
[----:B--2---:R0:W-:Y:S04]  /*01f0*/  STS [R15], R4 ;  /* 0x000000040f007388 */ /* 0x0041e80000000800 */
[----:B---3--:R0:W-:Y:S01]  /*0200*/  STS [R9], R6 ;  /* 0x0000000609007388 */ /* 0x0081e20000000800 */
[----:B------:R-:W-:Y:S06]  /*0210*/  BAR.SYNC.DEFER_BLOCKING 0x0 ;  /* 0x0000000000007b1d */ /* 0x000fec0000010000 */
[----:B-1----:R-:W-:Y:S05]  /*0220*/  @!P0 BRA `(.L_x_121) ;  /* 0x0000000800d88947 */ /* 0x002fea0003800000 */
[----:B0-----:R-:W0:Y:S01]  /*0230*/  LDS R15, [R15] ;  /* 0x000000000f0f7984 */ /* 0x001e220000000800 */
[C---:B------:R-:W-:Y:S01]  /*0240*/  ISETP.GE.U32.AND P1, PT, R3.reuse, 0x8, PT ;  /* 0x000000080300780c */ /* 0x040fe20003f26070 */
[--C-:B------:R-:W-:Y:S02]  /*0250*/  IMAD.IADD R18, R3, 0x1, R2.reuse ;  /* 0x0000000103127824 */ /* 0x100fe400078e0202 */
[----:B------:R-:W-:Y:S02]  /*0260*/  IMAD R5, R2, UR10, RZ ;  /* 0x0000000a02057c24 */ /* 0x000fe4000f8e02ff */
[----:B------:R-:W-:Y:S02]  /*0270*/  IMAD.IADD R7, R0, 0x1, R2 ;  /* 0x0000000100077824 */ /* 0x000fe400078e0202 */
[C---:B------:R-:W-:Y:S02]  /*0280*/  IMAD R5, R18.reuse, R5, RZ ;  /* 0x0000000512057224 */ /* 0x040fe400078e02ff */
[----:B------:R-:W-:-:S02]  /*0290*/  IMAD R9, R18, R7, RZ ;  /* 0x0000000712097224 */ /* 0x000fc400078e02ff */
[C---:B------:R-:W-:Y:S02]  /*02a0*/  IMAD R16, R18.reuse, UR11, R18 ;  /* 0x0000000b12107c24 */ /* 0x040fe4000f8e0212 */
[C---:B------:R-:W-:Y:S02]  /*02b0*/  IMAD R17, R18.reuse, R5, RZ ;  /* 0x0000000512117224 */ /* 0x040fe400078e02ff */
[C---:B------:R-:W-:Y:S02]  /*02c0*/  IMAD R7, R18.reuse, UR12, R7 ;  /* 0x0000000c12077c24 */ /* 0x040fe4000f8e0207 */
[C---:B------:R-:W-:Y:S01]  /*02d0*/  IMAD R16, R18.reuse, R16, R9 ;  /* 0x0000001012107224 */ /* 0x040fe200078e0209 */
[----:B------:R-:W-:Y:S01]  /*02e0*/  SHF.R.S32.HI R14, RZ, 0x1f, R17 ;  /* 0x0000001fff0e7819 */ /* 0x000fe20000011411 */
[----:B------:R-:W-:Y:S02]  /*02f0*/  IMAD R18, R18, R7, RZ ;  /* 0x0000000712127224 */ /* 0x000fe400078e02ff */
[----:B------:R-:W-:-:S02]  /*0300*/  IMAD.MOV.U32 R20, RZ, RZ, -0x800000 ;  /* 0xff800000ff147424 */ /* 0x000fc400078e00ff */
[----:B------:R-:W-:Y:S02]  /*0310*/  IMAD.MOV.U32 R21, RZ, RZ, -0x40800000 ;  /* 0xbf800000ff157424 */ /* 0x000fe400078e00ff */
[----:B------:R-:W-:Y:S01]  /*0320*/  IMAD.MOV.U32 R19, RZ, RZ, RZ ;  /* 0x000000ffff137224 */ /* 0x000fe200078e00ff */
[----:B------:R-:W-:Y:S06]  /*0330*/  @!P1 BRA `(.L_x_122) ;  /* 0x0000000400249947 */ /* 0x000fec0003800000 */
[----:B------:R-:W-:Y:S01]  /*0340*/  LOP3.LUT R19, R3, 0x7ffffff8, RZ, 0xc0, !PT ;  /* 0x7ffffff803137812 */ /* 0x000fe200078ec0ff */
[----:B------:R-:W-:Y:S01]  /*0350*/  IMAD.MOV.U32 R20, RZ, RZ, -0x800000 ;  /* 0xff800000ff147424 */ /* 0x000fe200078e00ff */
[----:B------:R-:W1:Y:S01]  /*0360*/  LDCU.64 UR14, c[0x0][0x380] ;  /* 0x00007000ff0e77ac */ /* 0x000e620008000a00 */
[----:B------:R-:W-:Y:S01]  /*0370*/  IMAD.MOV.U32 R21, RZ, RZ, -0x40800000 ;  /* 0xbf800000ff157424 */ /* 0x000fe200078e00ff */
[----:B------:R-:W-:-:S06]  /*0380*/  UMOV UR4, URZ ;  /* 0x000000ff00047c82 */ /* 0x000fcc0008000000 */
.L_x_123:
[----:B------:R-:W-:-:S04]  /*0390*/  VIADD R25, R2, UR4 ;  /* 0x0000000402197c36 */ /* 0x000fc80008000000 */
[----:B------:R-:W-:-:S05]  /*03a0*/  IMAD.IADD R4, R18, 0x1, R25 ;  /* 0x0000000112047824 */ /* 0x000fca00078e0219 */
[----:B------:R-:W-:-:S04]  /*03b0*/  IADD3 R5, P1, PT, R17, R4, RZ ;  /* 0x0000000411057210 */ /* 0x000fc80007f3e0ff */
[----:B------:R-:W-:Y:S02]  /*03c0*/  LEA.HI.X.SX32 R4, R4, R14, 0x1, P1 ;  /* 0x0000000e04047211 */ /* 0x000fe400008f0eff */
[----:B-1----:R-:W-:-:S04]  /*03d0*/  LEA R12, P1, R5, UR14, 0x2 ;  /* 0x0000000e050c7c11 */ /* 0x002fc8000f8210ff */
[----:B------:R-:W-:-:S05]  /*03e0*/  LEA.HI.X R13, R5, UR15, R4, 0x2, P1 ;  /* 0x0000000f050d7c11 */ /* 0x000fca00088f1404 */
        /* <DEDUP_REMOVED lines=8> */
[----:B------:R-:W-:Y:S01]  /*0470*/  ULEA UR5, UR4, UR6, 0x2 ;  /* 0x0000000604057291 */ /* 0x000fe2000f8e10ff */
[----:B------:R-:W-:Y:S01]  /*0480*/  IMAD.IADD R25, R16, 0x1, R25 ;  /* 0x0000000110197824 */ /* 0x000fe200078e0219 */
[----:B------:R-:W-:-:S07]  /*0490*/  UIADD3 UR4, UPT, UPT, UR4, 0x8, URZ ;  /* 0x0000000804047890 */ /* 0x000fce000fffe0ff */
[----:B------:R-:W0:Y:S02]  /*04a0*/  LDS.128 R4, [UR5] ;  /* 0x00000005ff047984 */ /* 0x000e240008000c00 */
[C---:B0-----:R-:W-:Y:S01]  /*04b0*/  FADD R4, R15.reuse, R4 ;  /* 0x000000040f047221 */ /* 0x041fe20000000000 */
[C---:B------:R-:W-:Y:S01]  /*04c0*/  FADD R8, R15.reuse, R5 ;  /* 0x000000050f087221 */ /* 0x040fe20000000000 */
[C---:B------:R-:W-:Y:S01]  /*04d0*/  FADD R29, R15.reuse, R6 ;  /* 0x000000060f1d7221 */ /* 0x040fe20000000000 */
[----:B------:R-:W-:Y:S01]  /*04e0*/  FADD R7, R15, R7 ;  /* 0x000000070f077221 */ /* 0x000fe20000000000 */
[----:B------:R-:W-:Y:S02]  /*04f0*/  VIADD R6, R25, 0x6 ;  /* 0x0000000619067836 */ /* 0x000fe40000000000 */
[----:B--2---:R-:W-:Y:S01]  /*0500*/  FADD R5, R4, R9 ;  /* 0x0000000904057221 */ /* 0x004fe20000000000 */
[----:B---3--:R-:W-:-:S04]  /*0510*/  FADD R4, R8, R11 ;  /* 0x0000000b08047221 */ /* 0x008fc80000000000 */
[-C--:B------:R-:W-:Y:S01]  /*0520*/  FSETP.GT.AND P4, PT, R5, R20.reuse, PT ;  /* 0x000000140500720b */ /* 0x080fe20003f84000 */
[----:B------:R-:W0:Y:S01]  /*0530*/  LDS.128 R8, [UR5+0x10] ;  /* 0x00001005ff087984 */ /* 0x000e220008000c00 */
[----:B----4-:R-:W-:Y:S02]  /*0540*/  FADD R29, R29, R24 ;  /* 0x000000181d1d7221 */ /* 0x010fe40000000000 */
[----:B------:R-:W-:Y:S01]  /*0550*/  FSEL R5, R5, R20, P4 ;  /* 0x0000001405057208 */ /* 0x000fe20002000000 */
[----:B-----5:R-:W-:-:S03]  /*0560*/  FADD R7, R7, R26 ;  /* 0x0000001a07077221 */ /* 0x020fc60000000000 */
[----:B------:R-:W-:-:S04]  /*0570*/  FSETP.GT.AND P5, PT, R4, R5, PT ;  /* 0x000000050400720b */ /* 0x000fc80003fa4000 */
[----:B------:R-:W-:Y:S01]  /*0580*/  FSEL R4, R4, R5, P5 ;  /* 0x0000000504047208 */ /* 0x000fe20002800000 */
[----:B------:R-:W-:Y:S01]  /*0590*/  VIADD R5, R25, 0x1 ;  /* 0x0000000119057836 */ /* 0x000fe20000000000 */
[----:B------:R-:W-:Y:S02]  /*05a0*/  @P4 I2FP.F32.S32 R21, R25 ;  /* 0x0000001900154245 */ /* 0x000fe40000201400 */
[----:B------:R-:W-:-:S04]  /*05b0*/  FSETP.GT.AND P1, PT, R29, R4, PT ;  /* 0x000000041d00720b */ /* 0x000fc80003f24000 */
[----:B------:R-:W-:Y:S02]  /*05c0*/  FSEL R4, R29, R4, P1 ;  /* 0x000000041d047208 */ /* 0x000fe40000800000 */
[----:B------:R-:W-:Y:S01]  /*05d0*/  @P5 I2FP.F32.S32 R21, R5 ;  /* 0x0000000500155245 */ /* 0x000fe20000201400 */
[----:B------:R-:W-:Y:S01]  /*05e0*/  VIADD R5, R25, 0x2 ;  /* 0x0000000219057836 */ /* 0x000fe20000000000 */
[----:B------:R-:W-:-:S04]  /*05f0*/  FSETP.GT.AND P2, PT, R7, R4, PT ;  /* 0x000000040700720b */ /* 0x000fc80003f44000 */
[----:B------:R-:W-:Y:S02]  /*0600*/  FSEL R4, R7, R4, P2 ;  /* 0x0000000407047208 */ /* 0x000fe40001000000 */
[----:B------:R-:W-:Y:S01]  /*0610*/  @P1 I2FP.F32.S32 R21, R5 ;  /* 0x0000000500151245 */ /* 0x000fe20000201400 */
[----:B------:R-:W-:-:S06]  /*0620*/  VIADD R5, R25, 0x3 ;  /* 0x0000000319057836 */ /* 0x000fcc0000000000 */
[----:B------:R-:W-:Y:S02]  /*0630*/  @P2 I2FP.F32.S32 R21, R5 ;  /* 0x0000000500152245 */ /* 0x000fe40000201400 */
[----:B------:R-:W-:Y:S01]  /*0640*/  IADD3 R5, PT, PT, R25, 0x4, RZ ;  /* 0x0000000419057810 */ /* 0x000fe20007ffe0ff */
[C---:B0-----:R-:W-:Y:S01]  /*0650*/  FADD R8, R15.reuse, R8 ;  /* 0x000000080f087221 */ /* 0x041fe20000000000 */
[C---:B------:R-:W-:Y:S01]  /*0660*/  FADD R9, R15.reuse, R9 ;  /* 0x000000090f097221 */ /* 0x040fe20000000000 */
[C---:B------:R-:W-:Y:S01]  /*0670*/  FADD R10, R15.reuse, R10 ;  /* 0x0000000a0f0a7221 */ /* 0x040fe20000000000 */
[----:B------:R-:W-:Y:S01]  /*0680*/  FADD R11, R15, R11 ;  /* 0x0000000b0f0b7221 */ /* 0x000fe20000000000 */
[----:B------:R-:W-:Y:S01]  /*0690*/  FADD R27, R8, R27 ;  /* 0x0000001b081b7221 */ /* 0x000fe20000000000 */
[----:B------:R-:W-:Y:S01]  /*06a0*/  FADD R9, R9, R22 ;  /* 0x0000001609097221 */ /* 0x000fe20000000000 */
[----:B------:R-:W-:Y:S01]  /*06b0*/  FADD R23, R10, R23 ;  /* 0x000000170a177221 */ /* 0x000fe20000000000 */
[----:B------:R-:W-:-:S02]  /*06c0*/  FADD R11, R11, R28 ;  /* 0x0000001c0b0b7221 */ /* 0x000fc40000000000 */
[----:B------:R-:W-:-:S04]  /*06d0*/  FSETP.GT.AND P3, PT, R27, R4, PT ;  /* 0x000000041b00720b */ /* 0x000fc80003f64000 */
        /* <DEDUP_REMOVED lines=11> */
[----:B------:R-:W-:Y:S02]  /*0790*/  @P1 I2FP.F32.S32 R21, R6 ;  /* 0x0000000600151245 */ /* 0x000fe40000201400 */
[----:B------:R-:W-:-:S05]  /*07a0*/  ISETP.NE.AND P1, PT, R19, UR4, PT ;  /* 0x0000000413007c0c */ /* 0x000fca000bf25270 */
[----:B------:R-:W-:-:S08]  /*07b0*/  @P2 I2FP.F32.S32 R21, R25 ;  /* 0x0000001900152245 */ /* 0x000fd00000201400 */
[----:B------:R-:W-:Y:S05]  /*07c0*/  @P1 BRA `(.L_x_123) ;  /* 0xfffffff800f01947 */ /* 0x000fea000383ffff */
.L_x_122:
[----:B------:R-:W-:-:S04]  /*07d0*/  LOP3.LUT R4, R3, 0x7, RZ, 0xc0, !PT ;  /* 0x0000000703047812 */ /* 0x000fc800078ec0ff */
[----:B------:R-:W-:-:S13]  /*07e0*/  ISETP.NE.AND P1, PT, R4, RZ, PT ;  /* 0x000000ff0400720c */ /* 0x000fda0003f25270 */
[----:B------:R-:W-:Y:S05]  /*07f0*/  @!P1 BRA `(.L_x_121) ;  /* 0x0000000400649947 */ /* 0x000fea0003800000 */
[----:B------:R-:W-:Y:S02]  /*0800*/  ISETP.GE.U32.AND P2, PT, R4, 0x4, PT ;  /* 0x000000040400780c */ /* 0x000fe40003f46070 */
[----:B------:R-:W-:-:S04]  /*0810*/  LOP3.LUT R22, R3, 0x3, RZ, 0xc0, !PT ;  /* 0x0000000303167812 */ /* 0x000fc800078ec0ff */
[----:B------:R-:W-:-:S07]  /*0820*/  ISETP.NE.AND P1, PT, R22, RZ, PT ;  /* 0x000000ff1600720c */ /* 0x000fce0003f25270 */
[----:B------:R-:W-:Y:S06]  /*0830*/  @!P2 BRA `(.L_x_124) ;  /* 0x00000000009ca947 */ /* 0x000fec0003800000 */
[----:B------:R-:W1:Y:S01]  /*0840*/  LDCU.64 UR4, c[0x0][0x380] ;  /* 0x00007000ff0477ac */ /* 0x000e620008000a00 */
[----:B------:R-:W-:-:S04]  /*0850*/  IMAD.IADD R11, R19, 0x1, R2 ;  /* 0x00000001130b7824 */ /* 0x000fc800078e0202 */
        /* <DEDUP_REMOVED lines=8> */
[----:B------:R-:W5:Y:S01]  /*08e0*/  LDG.E.CONSTANT R10, desc[UR8][R8.64+0xc] ;  /* 0x00000c08080a7981 */ /* 0x000f62000c1e9900 */
[----:B------:R-:W-:Y:S01]  /*08f0*/  LEA R13, R19, UR6, 0x2 ;  /* 0x00000006130d7c11 */ /* 0x000fe2000f8e10ff */
[----:B------:R-:W-:-:S02]  /*0900*/  IMAD.IADD R11, R16, 0x1, R11 ;  /* 0x00000001100b7824 */ /* 0x000fc400078e020b */
[----:B------:R-:W-:Y:S02]  /*0910*/  VIADD R19, R19, 0x4 ;  /* 0x0000000413137836 */ /* 0x000fe40000000000 */
[----:B------:R-:W0:Y:S04]  /*0920*/  LDS.64 R4, [R13] ;  /* 0x000000000d047984 */ /* 0x000e280000000a00 */
[----:B------:R-:W1:Y:S01]  /*0930*/  LDS.64 R6, [R13+0x8] ;  /* 0x000008000d067984 */ /* 0x000e620000000a00 */
[C---:B0-----:R-:W-:Y:S01]  /*0940*/  FADD R4, R15.reuse, R4 ;  /* 0x000000040f047221 */ /* 0x041fe20000000000 */
[C---:B------:R-:W-:Y:S01]  /*0950*/  FADD R5, R15.reuse, R5 ;  /* 0x000000050f057221 */ /* 0x040fe20000000000 */
[----:B-1----:R-:W-:Y:S02]  /*0960*/  FADD R7, R15, R7 ;  /* 0x000000070f077221 */ /* 0x002fe40000000000 */
[----:B--2---:R-:W-:Y:S01]  /*0970*/  FADD R23, R4, R23 ;  /* 0x0000001704177221 */ /* 0x004fe20000000000 */
[----:B------:R-:W-:-:S02]  /*0980*/  VIADD R4, R11, 0x1 ;  /* 0x000000010b047836 */ /* 0x000fc40000000000 */
[----:B---3--:R-:W-:Y:S02]  /*0990*/  FADD R5, R5, R24 ;  /* 0x0000001805057221 */ /* 0x008fe40000000000 */
[----:B------:R-:W-:-:S04]  /*09a0*/  FSETP.GT.AND P2, PT, R23, R20, PT ;  /* 0x000000141700720b */ /* 0x000fc80003f44000 */
[----:B------:R-:W-:Y:S01]  /*09b0*/  FSEL R20, R23, R20, P2 ;  /* 0x0000001417147208 */ /* 0x000fe20001000000 */
[----:B------:R-:W-:Y:S01]  /*09c0*/  FADD R23, R15, R6 ;  /* 0x000000060f177221 */ /* 0x000fe20000000000 */
[----:B------:R-:W-:Y:S02]  /*09d0*/  VIADD R6, R11, 0x2 ;  /* 0x000000020b067836 */ /* 0x000fe40000000000 */
[----:B-----5:R-:W-:Y:S01]  /*09e0*/  FADD R10, R7, R10 ;  /* 0x0000000a070a7221 */ /* 0x020fe20000000000 */
[----:B------:R-:W-:Y:S01]  /*09f0*/  FSETP.GT.AND P3, PT, R5, R20, PT ;  /* 0x000000140500720b */ /* 0x000fe20003f64000 */
[----:B----4-:R-:W-:-:S03]  /*0a00*/  FADD R12, R23, R12 ;  /* 0x0000000c170c7221 */ /* 0x010fc60000000000 */
[----:B------:R-:W-:Y:S02]  /*0a10*/  FSEL R5, R5, R20, P3 ;  /* 0x0000001405057208 */ /* 0x000fe40001800000 */
[----:B------:R-:W-:Y:S01]  /*0a20*/  @P2 I2FP.F32.S32 R21, R11 ;  /* 0x0000000b00152245 */ /* 0x000fe20000201400 */
[----:B------:R-:W-:Y:S01]  /*0a30*/  VIADD R11, R11, 0x3 ;  /* 0x000000030b0b7836 */ /* 0x000fe20000000000 */
[----:B------:R-:W-:-:S04]  /*0a40*/  FSETP.GT.AND P4, PT, R12, R5, PT ;  /* 0x000000050c00720b */ /* 0x000fc80003f84000 */
[----:B------:R-:W-:Y:S02]  /*0a50*/  FSEL R5, R12, R5, P4 ;  /* 0x000000050c057208 */ /* 0x000fe40002000000 */
[----:B------:R-:W-:Y:S02]  /*0a60*/  @P3 I2FP.F32.S32 R21, R4 ;  /* 0x0000000400153245 */ /* 0x000fe40000201400 */
[----:B------:R-:W-:-:S04]  /*0a70*/  FSETP.GT.AND P5, PT, R10, R5, PT ;  /* 0x000000050a00720b */ /* 0x000fc80003fa4000 */
[----:B------:R-:W-:Y:S02]  /*0a80*/  FSEL R20, R10, R5, P5 ;  /* 0x000000050a147208 */ /* 0x000fe40002800000 */
[----:B------:R-:W-:-:S07]  /*0a90*/  @P4 I2FP.F32.S32 R21, R6 ;  /* 0x0000000600154245 */ /* 0x000fce0000201400 */
[----:B------:R-:W-:-:S07]  /*0aa0*/  @P5 I2FP.F32.S32 R21, R11 ;  /* 0x0000000b00155245 */ /* 0x000fce0000201400 */
.L_x_124:
[----:B------:R-:W-:Y:S05]  /*0ab0*/  @!P1 BRA `(.L_x_121) ;  /* 0x0000000000b49947 */ /* 0x000fea0003800000 */
[----:B------:R-:W-:Y:S02]  /*0ac0*/  ISETP.NE.AND P2, PT, R22, 0x1, PT ;  /* 0x000000011600780c */ /* 0x000fe40003f45270 */
[----:B------:R-:W-:-:S04]  /*0ad0*/  LOP3.LUT R4, R3, 0x1, RZ, 0xc0, !PT ;  /* 0x0000000103047812 */ /* 0x000fc800078ec0ff */
[----:B------:R-:W-:-:S07]  /*0ae0*/  ISETP.NE.U32.AND P1, PT, R4, 0x1, PT ;  /* 0x000000010400780c */ /* 0x000fce0003f25070 */
        /* <DEDUP_REMOVED lines=9> */
[----:B------:R1:W3:Y:S01]  /*0b80*/  LDG.E.CONSTANT R10, desc[UR8][R4.64+0x4] ;  /* 0x00000408040a7981 */ /* 0x0002e2000c1e9900 */
[C---:B------:R-:W-:Y:S01]  /*0b90*/  LEA R6, R19.reuse, UR6, 0x2 ;  /* 0x0000000613067c11 */ /* 0x040fe2000f8e10ff */
[----:B------:R-:W-:Y:S01]  /*0ba0*/  VIADD R19, R19, 0x2 ;  /* 0x0000000213137836 */ /* 0x000fe20000000000 */
[----:B------:R-:W-:-:S04]  /*0bb0*/  IADD3 R9, PT, PT, R16, R9, RZ ;  /* 0x0000000910097210 */ /* 0x000fc80007ffe0ff */
[----:B------:R-:W0:Y:S01]  /*0bc0*/  LDS.64 R6, [R6] ;  /* 0x0000000006067984 */ /* 0x000e220000000a00 */
[----:B-1----:R-:W-:Y:S02]  /*0bd0*/  VIADD R4, R9, 0x1 ;  /* 0x0000000109047836 */ /* 0x002fe40000000000 */
        /* <DEDUP_REMOVED lines=8> */
[----:B------:R-:W-:-:S07]  /*0c60*/  @P2 I2FP.F32.S32 R21, R9 ;  /* 0x0000000900152245 */ /* 0x000fce0000201400 */
[----:B------:R-:W-:-:S07]  /*0c70*/  @P3 I2FP.F32.S32 R21, R4 ;  /* 0x0000000400153245 */ /* 0x000fce0000201400 */
.L_x_125:
[----:B------:R-:W-:Y:S05]  /*0c80*/  @P1 BRA `(.L_x_121) ;  /* 0x0000000000401947 */ /* 0x000fea0003800000 */
[----:B------:R-:W1:Y:S01]  /*0c90*/  LDCU.64 UR4, c[0x0][0x380] ;  /* 0x00007000ff0477ac */ /* 0x000e620008000a00 */
[----:B------:R-:W-:-:S04]  /*0ca0*/  IMAD.IADD R7, R19, 0x1, R2 ;  /* 0x0000000113077824 */ /* 0x000fc800078e0202 */
[----:B------:R-:W-:-:S05]  /*0cb0*/  IMAD.IADD R18, R18, 0x1, R7 ;  /* 0x0000000112127824 */ /* 0x000fca00078e0207 */
[----:B------:R-:W-:-:S04]  /*0cc0*/  IADD3 R17, P1, PT, R17, R18, RZ ;  /* 0x0000001211117210 */ /* 0x000fc80007f3e0ff */
[----:B------:R-:W-:Y:S02]  /*0cd0*/  LEA.HI.X.SX32 R14, R18, R14, 0x1, P1 ;  /* 0x0000000e120e7211 */ /* 0x000fe400008f0eff */
[----:B-1----:R-:W-:-:S04]  /*0ce0*/  LEA R4, P1, R17, UR4, 0x2 ;  /* 0x0000000411047c11 */ /* 0x002fc8000f8210ff */
[----:B------:R-:W-:-:S06]  /*0cf0*/  LEA.HI.X R5, R17, UR5, R14, 0x2, P1 ;  /* 0x0000000511057c11 */ /* 0x000fcc00088f140e */
[----:B------:R-:W2:Y:S01]  /*0d00*/  LDG.E.CONSTANT R5, desc[UR8][R4.64] ;  /* 0x0000000804057981 */ /* 0x000ea2000c1e9900 */
[----:B------:R-:W-:Y:S01]  /*0d10*/  LEA R19, R19, UR6, 0x2 ;  /* 0x0000000613137c11 */ /* 0x000fe2000f8e10ff */
[----:B------:R-:W-:-:S04]  /*0d20*/  IMAD.IADD R7, R16, 0x1, R7 ;  /* 0x0000000110077824 */ /* 0x000fc800078e0207 */
[----:B------:R-:W0:Y:S02]  /*0d30*/  LDS R2, [R19] ;  /* 0x0000000013027984 */ /* 0x000e240000000800 */
[----:B0-----:R-:W-:-:S04]  /*0d40*/  FADD R2, R15, R2 ;  /* 0x000000020f027221 */ /* 0x001fc80000000000 */
[----:B--2---:R-:W-:-:S05]  /*0d50*/  FADD R9, R2, R5 ;  /* 0x0000000502097221 */ /* 0x004fca0000000000 */
[----:B------:R-:W-:-:S04]  /*0d60*/  FSETP.GT.AND P1, PT, R9, R20, PT ;  /* 0x000000140900720b */ /* 0x000fc80003f24000 */
[----:B------:R-:W-:-:S09]  /*0d70*/  FSEL R20, R9, R20, P1 ;  /* 0x0000001409147208 */ /* 0x000fd20000800000 */
[----:B------:R-:W-:-:S07]  /*0d80*/  @P1 I2FP.F32.S32 R21, R7 ;  /* 0x0000000700151245 */ /* 0x000fce0000201400 */
.L_x_121:
[----:B------:R-:W-:Y:S01]  /*0d90*/  UMOV UR4, 0x400 ;  /* 0x0000040000047882 */ /* 0x000fe20000000000 */
[----:B------:R-:W-:Y:S01]  /*0da0*/  ISETP.NE.AND P1, PT, R0, RZ, PT ;  /* 0x000000ff0000720c */ /* 0x000fe20003f25270 */
[----:B------:R-:W-:Y:S02]  /*0db0*/  UIADD3 UR5, UPT, UPT, UR4, 0x320, URZ ;  /* 0x0000032004057890 */ /* 0x000fe4000fffe0ff */
        /* <DEDUP_REMOVED lines=8> */
[----:B------:R-:W-:Y:S02]  /*0e40*/  IMAD.MOV.U32 R0, RZ, RZ, RZ ;  /* 0x000000ffff007224 */ /* 0x000fe400078e00ff */
[----:B-1----:R-:W-:Y:S01]  /*0e50*/  IMAD.MOV.U32 R2, RZ, RZ, -0x800000 ;  /* 0xff800000ff027424 */ /* 0x002fe200078e00ff */
[----:B------:R-:W-:Y:S06]  /*0e60*/  @!P0 BRA `(.L_x_126) ;  /* 0x00000008002c8947 */ /* 0x000fec0003800000 */
[C---:B------:R-:W-:Y:S01]  /*0e70*/  ISETP.GE.U32.AND P1, PT, R3.reuse, 0x10, PT ;  /* 0x000000100300780c */ /* 0x040fe20003f26070 */
[----:B------:R-:W-:Y:S01]  /*0e80*/  IMAD.MOV.U32 R2, RZ, RZ, -0x800000 ;  /* 0xff800000ff027424 */ /* 0x000fe200078e00ff */
[----:B0-----:R-:W-:Y:S01]  /*0e90*/  LOP3.LUT R9, R3, 0xf, RZ, 0xc0, !PT ;  /* 0x0000000f03097812 */ /* 0x001fe200078ec0ff */
[----:B------:R-:W-:Y:S02]  /*0ea0*/  IMAD.MOV.U32 R0, RZ, RZ, RZ ;  /* 0x000000ffff007224 */ /* 0x000fe400078e00ff */
[----:B------:R-:W-:Y:S01]  /*0eb0*/  IMAD.MOV.U32 R8, RZ, RZ, RZ ;  /* 0x000000ffff087224 */ /* 0x000fe200078e00ff */
[----:B------:R-:W-:-:S07]  /*0ec0*/  ISETP.NE.AND P0, PT, R9, RZ, PT ;  /* 0x000000ff0900720c */ /* 0x000fce0003f05270 */
[----:B------:R-:W-:Y:S06]  /*0ed0*/  @!P1 BRA `(.L_x_127) ;  /* 0x0000000000fc9947 */ /* 0x000fec0003800000 */
[----:B------:R-:W-:Y:S01]  /*0ee0*/  LOP3.LUT R8, R3, 0x7ffffff0, RZ, 0xc0, !PT ;  /* 0x7ffffff003087812 */ /* 0x000fe200078ec0ff */
[----:B------:R-:W-:Y:S01]  /*0ef0*/  IMAD.MOV.U32 R2, RZ, RZ, -0x800000 ;  /* 0xff800000ff027424 */ /* 0x000fe200078e00ff */
[----:B------:R-:W-:Y:S01]  /*0f00*/  UIADD3 UR6, UPT, UPT, UR4, 0x20, URZ ;  /* 0x0000002004067890 */ /* 0x000fe2000fffe0ff */
[----:B------:R-:W-:Y:S01]  /*0f10*/  IMAD.MOV.U32 R0, RZ, RZ, RZ ;  /* 0x000000ffff007224 */ /* 0x000fe200078e00ff */
[----:B------:R-:W-:Y:S01]  /*0f20*/  IADD3 R3, PT, PT, -R8, RZ, RZ ;  /* 0x000000ff08037210 */ /* 0x000fe20007ffe1ff */
[----:B------:R-:W-:-:S12]  /*0f30*/  UIADD3 UR7, UPT, UPT, UR5, 0x20, URZ ;  /* 0x0000002005077890 */ /* 0x000fd8000fffe0ff */
.L_x_128:
[----:B0-----:R-:W0:Y:S01]  /*0f40*/  LDS.128 R12, [UR6+-0x20] ;  /* 0xffffe006ff0c7984 */ /* 0x001e220008000c00 */
[----:B------:R-:W-:-:S03]  /*0f50*/  VIADD R3, R3, 0x10 ;  /* 0x0000001003037836 */ /* 0x000fc60000000000 */
[----:B------:R-:W1:Y:S02]  /*0f60*/  LDS.128 R4, [UR6+-0x10] ;  /* 0xfffff006ff047984 */ /* 0x000e640008000c00 */
[----:B------:R-:W-:Y:S02]  /*0f70*/  ISETP.NE.AND P2, PT, R3, RZ, PT ;  /* 0x000000ff0300720c */ /* 0x000fe40003f45270 */
        /* <DEDUP_REMOVED lines=29> */
[----:B------:R-:W1:Y:S04]  /*1150*/  @P1 LDS R0, [UR7] ;  /* 0x00000007ff001984 */ /* 0x000e680008000800 */
[----:B------:R-:W-:-:S13]  /*1160*/  FSETP.GT.AND P1, PT, R13, R2, PT ;  /* 0x000000020d00720b */ /* 0x000fda0003f24000 */
[----:B------:R-:W-:Y:S01]  /*1170*/  @P1 IMAD.MOV.U32 R2, RZ, RZ, R13 ;  /* 0x000000ffff021224 */ /* 0x000fe200078e000d */
[----:B------:R-:W2:Y:S04]  /*1180*/  @P1 LDS R0, [UR7+0x4] ;  /* 0x00000407ff001984 */ /* 0x000ea80008000800 */
[----:B------:R-:W-:-:S13]  /*1190*/  FSETP.GT.AND P1, PT, R14, R2, PT ;  /* 0x000000020e00720b */ /* 0x000fda0003f24000 */
[----:B------:R-:W-:Y:S01]  /*11a0*/  @P1 IMAD.MOV.U32 R2, RZ, RZ, R14 ;  /* 0x000000ffff021224 */ /* 0x000fe200078e000e */
[----:B------:R-:W3:Y:S04]  /*11b0*/  @P1 LDS R0, [UR7+0x8] ;  /* 0x00000807ff001984 */ /* 0x000ee80008000800 */
[----:B------:R-:W-:-:S13]  /*11c0*/  FSETP.GT.AND P1, PT, R15, R2, PT ;  /* 0x000000020f00720b */ /* 0x000fda0003f24000 */
[----:B------:R-:W-:Y:S01]  /*11d0*/  @P1 IMAD.MOV.U32 R2, RZ, RZ, R15 ;  /* 0x000000ffff021224 */ /* 0x000fe200078e000f */
[----:B------:R-:W4:Y:S04]  /*11e0*/  @P1 LDS R0, [UR7+0xc] ;  /* 0x00000c07ff001984 */ /* 0x000f280008000800 */
        /* <DEDUP_REMOVED lines=11> */
[----:B------:R-:W-:Y:S01]  /*12a0*/  UIADD3 UR7, UPT, UPT, UR7, 0x40, URZ ;  /* 0x0000004007077890 */ /* 0x000fe2000fffe0ff */
[----:B------:R-:W-:Y:S01]  /*12b0*/  @P1 IMAD.MOV.U32 R2, RZ, RZ, R7 ;  /* 0x000000ffff021224 */ /* 0x000fe200078e0007 */
[----:B-1234-:R-:W-:Y:S10]  /*12c0*/  @P2 BRA `(.L_x_128) ;  /* 0xfffffffc001c2947 */ /* 0x01eff4000383ffff */
.L_x_127:
[----:B------:R-:W-:Y:S05]  /*12d0*/  @!P0 BRA `(.L_x_126) ;  /* 0x0000000400108947 */ /* 0x000fea0003800000 */
[----:B------:R-:W1:Y:S01]  /*12e0*/  LDCU UR6, c[0x0][0x3a4] ;  /* 0x00007480ff0677ac */ /* 0x000e620008000800 */
[----:B------:R-:W-:Y:S01]  /*12f0*/  ISETP.GE.U32.AND P0, PT, R9, 0x8, PT ;  /* 0x000000080900780c */ /* 0x000fe20003f06070 */
[----:B-1----:R-:W-:-:S04]  /*1300*/  ULOP3.LUT UR7, UR6, 0x7, URZ, 0xc0, !UPT ;  /* 0x0000000706077892 */ /* 0x002fc8000f8ec0ff */
[----:B------:R-:W-:-:S08]  /*1310*/  UISETP.NE.AND UP0, UPT, UR7, URZ, UPT ;  /* 0x000000ff0700728c */ /* 0x000fd0000bf05270 */
[----:B------:R-:W-:Y:S05]  /*1320*/  @!P0 BRA `(.L_x_129) ;  /* 0x0000000000748947 */ /* 0x000fea0003800000 */
[C---:B------:R-:W-:Y:S02]  /*1330*/  LEA R3, R8.reuse, UR4, 0x2 ;  /* 0x0000000408037c11 */ /* 0x040fe4000f8e10ff */
[C---:B------:R-:W-:Y:S01]  /*1340*/  LEA R9, R8.reuse, UR5, 0x2 ;  /* 0x0000000508097c11 */ /* 0x040fe2000f8e10ff */
[----:B------:R-:W-:Y:S02]  /*1350*/  VIADD R8, R8, 0x8 ;  /* 0x0000000808087836 */ /* 0x000fe40000000000 */
[----:B------:R-:W1:Y:S04]  /*1360*/  LDS.128 R4, [R3] ;  /* 0x0000000003047984 */ /* 0x000e680000000c00 */
[----:B------:R-:W2:Y:S01]  /*1370*/  LDS.128 R12, [R3+0x10] ;  /* 0x00001000030c7984 */ /* 0x000ea20000000c00 */
[----:B-1----:R-:W-:-:S13]  /*1380*/  FSETP.GT.AND P0, PT, R4, R2, PT ;  /* 0x000000020400720b */ /* 0x002fda0003f04000 */
[----:B------:R-:W-:Y:S01]  /*1390*/  @P0 IMAD.MOV.U32 R2, RZ, RZ, R4 ;  /* 0x000000ffff020224 */ /* 0x000fe200078e0004 */
[----:B0-----:R1:W3:Y:S04]  /*13a0*/  @P0 LDS R0, [R9] ;  /* 0x0000000009000984 */ /* 0x0012e80000000800 */
[----:B------:R-:W-:-:S13]  /*13b0*/  FSETP.GT.AND P0, PT, R5, R2, PT ;  /* 0x000000020500720b */ /* 0x000fda0003f04000 */
[----:B------:R-:W-:Y:S01]  /*13c0*/  @P0 IMAD.MOV.U32 R2, RZ, RZ, R5 ;  /* 0x000000ffff020224 */ /* 0x000fe200078e0005 */
[----:B------:R1:W4:Y:S04]  /*13d0*/  @P0 LDS R0, [R9+0x4] ;  /* 0x0000040009000984 */ /* 0x0003280000000800 */
[----:B------:R-:W-:-:S13]  /*13e0*/  FSETP.GT.AND P0, PT, R6, R2, PT ;  /* 0x000000020600720b */ /* 0x000fda0003f04000 */
[----:B------:R-:W-:Y:S01]  /*13f0*/  @P0 IMAD.MOV.U32 R2, RZ, RZ, R6 ;  /* 0x000000ffff020224 */ /* 0x000fe200078e0006 */
[----:B------:R1:W0:Y:S04]  /*1400*/  @P0 LDS R0, [R9+0x8] ;  /* 0x0000080009000984 */ /* 0x0002280000000800 */
[----:B------:R-:W-:-:S13]  /*1410*/  FSETP.GT.AND P0, PT, R7, R2, PT ;  /* 0x000000020700720b */ /* 0x000fda0003f04000 */
[----:B------:R-:W-:Y:S01]  /*1420*/  @P0 IMAD.MOV.U32 R2, RZ, RZ, R7 ;  /* 0x000000ffff020224 */ /* 0x000fe200078e0007 */
[----:B------:R1:W0:Y:S04]  /*1430*/  @P0 LDS R0, [R9+0xc] ;  /* 0x00000c0009000984 */ /* 0x0002280000000800 */
[----:B--2---:R-:W-:-:S13]  /*1440*/  FSETP.GT.AND P0, PT, R12, R2, PT ;  /* 0x000000020c00720b */ /* 0x004fda0003f04000 */
[----:B------:R-:W-:Y:S01]  /*1450*/  @P0 IMAD.MOV.U32 R2, RZ, RZ, R12 ;  /* 0x000000ffff020224 */ /* 0x000fe200078e000c */
[----:B------:R1:W2:Y:S04]  /*1460*/  @P0 LDS R0, [R9+0x10] ;  /* 0x0000100009000984 */ /* 0x0002a80000000800 */
[----:B------:R-:W-:-:S13]  /*1470*/  FSETP.GT.AND P0, PT, R13, R2, PT ;  /* 0x000000020d00720b */ /* 0x000fda0003f04000 */
[----:B------:R-:W-:Y:S01]  /*1480*/  @P0 IMAD.MOV.U32 R2, RZ, RZ, R13 ;  /* 0x000000ffff020224 */ /* 0x000fe200078e000d */
[----:B------:R1:W0:Y:S04]  /*1490*/  @P0 LDS R0, [R9+0x14] ;  /* 0x0000140009000984 */ /* 0x0002280000000800 */
[----:B------:R-:W-:-:S13]  /*14a0*/  FSETP.GT.AND P0, PT, R14, R2, PT ;  /* 0x000000020e00720b */ /* 0x000fda0003f04000 */
[----:B------:R-:W-:Y:S01]  /*14b0*/  @P0 IMAD.MOV.U32 R2, RZ, RZ, R14 ;  /* 0x000000ffff020224 */ /* 0x000fe200078e000e */
[----:B------:R1:W0:Y:S04]  /*14c0*/  @P0 LDS R0, [R9+0x18] ;  /* 0x0000180009000984 */ /* 0x0002280000000800 */
[----:B------:R-:W-:-:S13]  /*14d0*/  FSETP.GT.AND P0, PT, R15, R2, PT ;  /* 0x000000020f00720b */ /* 0x000fda0003f04000 */
[----:B------:R1:W0:Y:S01]  /*14e0*/  @P0 LDS R0, [R9+0x1c] ;  /* 0x00001c0009000984 */ /* 0x0002220000000800 */
[----:B--234-:R-:W-:-:S07]  /*14f0*/  @P0 MOV R2, R15 ;  /* 0x0000000f00020202 */ /* 0x01cfce0000000f00 */
.L_x_129:
[----:B------:R-:W-:Y:S05]  /*1500*/  BRA.U !UP0, `(.L_x_126) ;  /* 0x0000000108847547 */ /* 0x000fea000b800000 */
[----:B------:R-:W-:Y:S02]  /*1510*/  UISETP.GE.U32.AND UP0, UPT, UR7, 0x4, UPT ;  /* 0x000000040700788c */ /* 0x000fe4000bf06070 */
[----:B------:R-:W-:-:S04]  /*1520*/  ULOP3.LUT UR6, UR6, 0x3, URZ, 0xc0, !UPT ;  /* 0x0000000306067892 */ /* 0x000fc8000f8ec0ff */
[----:B------:R-:W-:-:S03]  /*1530*/  UISETP.NE.AND UP1, UPT, UR6, URZ, UPT ;  /* 0x000000ff0600728c */ /* 0x000fc6000bf25270 */
[----:B------:R-:W-:Y:S08]  /*1540*/  BRA.U !UP0, `(.L_x_130) ;  /* 0x0000000108407547 */ /* 0x000ff0000b800000 */
[C---:B------:R-:W-:Y:S02]  /*1550*/  LEA R4, R8.reuse, UR4, 0x2 ;  /* 0x0000000408047c11 */ /* 0x040fe4000f8e10ff */
[C---:B------:R-:W-:Y:S01]  /*1560*/  LEA R3, R8.reuse, UR5, 0x2 ;  /* 0x0000000508037c11 */ /* 0x040fe2000f8e10ff */
[----:B------:R-:W-:-:S03]  /*1570*/  VIADD R8, R8, 0x4 ;  /* 0x0000000408087836 */ /* 0x000fc60000000000 */
[----:B------:R-:W2:Y:S02]  /*1580*/  LDS.128 R4, [R4] ;  /* 0x0000000004047984 */ /* 0x000ea40000000c00 */
[----:B--2---:R-:W-:-:S13]  /*1590*/  FSETP.GT.AND P0, PT, R4, R2, PT ;  /* 0x000000020400720b */ /* 0x004fda0003f04000 */
        /* <DEDUP_REMOVED lines=9> */
[----:B------:R2:W0:Y:S01]  /*1630*/  @P0 LDS R0, [R3+0xc] ;  /* 0x00000c0003000984 */ /* 0x0004220000000800 */
[----:B---3--:R-:W-:-:S07]  /*1640*/  @P0 IMAD.MOV.U32 R2, RZ, RZ, R7 ;  /* 0x000000ffff020224 */ /* 0x008fce00078e0007 */
.L_x_130:
[----:B------:R-:W-:Y:S05]  /*1650*/  BRA.U !UP1, `(.L_x_126) ;  /* 0x0000000109307547 */ /* 0x000fea000b800000 */
[C---:B--2---:R-:W-:Y:S01]  /*1660*/  LEA R3, R8.reuse, UR5, 0x2 ;  /* 0x0000000508037c11 */ /* 0x044fe2000f8e10ff */
[----:B------:R-:W-:Y:S01]  /*1670*/  UIADD3 UR6, UPT, UPT, -UR6, URZ, URZ ;  /* 0x000000ff06067290 */ /* 0x000fe2000fffe1ff */
[----:B------:R-:W-:-:S11]  /*1680*/  LEA R8, R8, UR4, 0x2 ;  /* 0x0000000408087c11 */ /* 0x000fd6000f8e10ff */
.L_x_131:
[----:B---3--:R2:W3:Y:S01]  /*1690*/  LDS R5, [R8] ;  /* 0x0000000008057984 */ /* 0x0084e20000000800 */
[----:B------:R-:W-:-:S04]  /*16a0*/  UIADD3 UR6, UPT, UPT, UR6, 0x1, URZ ;  /* 0x0000000106067890 */ /* 0x000fc8000fffe0ff */
[----:B------:R-:W-:Y:S01]  /*16b0*/  UISETP.NE.AND UP0, UPT, UR6, URZ, UPT ;  /* 0x000000ff0600728c */ /* 0x000fe2000bf05270 */
[----:B--2---:R-:W-:Y:S01]  /*16c0*/  VIADD R8, R8, 0x4 ;  /* 0x0000000408087836 */ /* 0x004fe20000000000 */
[----:B---3--:R-:W-:-:S13]  /*16d0*/  FSETP.GT.AND P0, PT, R5, R2, PT ;  /* 0x000000020500720b */ /* 0x008fda0003f04000 */
[----:B0---4-:R0:W3:Y:S01]  /*16e0*/  @P0 LDS R0, [R3] ;  /* 0x0000000003000984 */ /* 0x0110e20000000800 */
[----:B------:R-:W-:Y:S02]  /*16f0*/  @P0 IMAD.MOV.U32 R2, RZ, RZ, R5 ;  /* 0x000000ffff020224 */ /* 0x000fe400078e0005 */
[----:B0-----:R-:W-:Y:S01]  /*1700*/  VIADD R3, R3, 0x4 ;  /* 0x0000000403037836 */ /* 0x001fe20000000000 */
[----:B------:R-:W-:Y:S06]  /*1710*/  BRA.U UP0, `(.L_x_131) ;  /* 0xfffffffd00dc7547 */ /* 0x000fec000b83ffff */
.L_x_126:
[----:B------:R-:W2:Y:S01]  /*1720*/  LDC R8, c[0x0][0x39c] ;  /* 0x0000e700ff087b82 */ /* 0x000ea20000000800 */
[----:B------:R-:W-:-:S07]  /*1730*/  UIADD3 UR6, UPT, UPT, UR11, 0x2, URZ ;  /* 0x000000020b067890 */ /* 0x000fce000fffe0ff */
[----:B------:R-:W5:Y:S08]  /*1740*/  LDC R10, c[0x0][0x3a0] ;  /* 0x0000e800ff0a7b82 */ /* 0x000f700000000800 */
[----:B0-----:R-:W0:Y:S01]  /*1750*/  LDC.64 R4, c[0x0][0x390] ;  /* 0x0000e400ff047b82 */ /* 0x001e220000000a00 */
[C---:B--2---:R-:W-:Y:S02]  /*1760*/  IMAD R3, R8.reuse, UR10, RZ ;  /* 0x0000000a08037c24 */ /* 0x044fe4000f8e02ff */
[----:B------:R-:W-:-:S02]  /*1770*/  IMAD R6, R8, UR11, RZ ;  /* 0x0000000b08067c24 */ /* 0x000fc4000f8e02ff */
[----:B------:R-:W-:Y:S02]  /*1780*/  IMAD R3, R3, R8, RZ ;  /* 0x0000000803037224 */ /* 0x000fe400078e02ff */
[----:B------:R-:W-:Y:S02]  /*1790*/  IMAD R7, R8, 0x2, R6 ;  /* 0x0000000208077824 */ /* 0x000fe400078e0206 */
[----:B------:R-:W-:Y:S02]  /*17a0*/  VIADD R6, R6, UR6 ;  /* 0x0000000606067c36 */ /* 0x000fe40008000000 */
[-C--:B-----5:R-:W-:Y:S02]  /*17b0*/  IMAD R3, R3, R10.reuse, UR12 ;  /* 0x0000000c03037e24 */ /* 0x0a0fe4000f8e020a */
[----:B------:R-:W-:Y:S02]  /*17c0*/  VIADD R8, R7, UR11 ;  /* 0x0000000b07087c36 */ /* 0x000fe40008000000 */
[----:B------:R-:W-:-:S02]  /*17d0*/  IMAD R7, R6, R10, R3 ;  /* 0x0000000a06077224 */ /* 0x000fc400078e0203 */
[----:B------:R-:W-:Y:S02]  /*17e0*/  IMAD R3, R8, R10, R3 ;  /* 0x0000000a08037224 */ /* 0x000fe400078e0203 */
[----:B0-----:R-:W-:-:S04]  /*17f0*/  IMAD.WIDE R6, R7, 0x4, R4 ;  /* 0x0000000407067825 */ /* 0x001fc800078e0204 */
[----:B------:R-:W-:Y:S01]  /*1800*/  IMAD.WIDE R4, R3, 0x4, R4 ;  /* 0x0000000403047825 */ /* 0x000fe200078e0204 */
[----:B------:R-:W-:Y:S04]  /*1810*/  STG.E desc[UR8][R6.64], R2 ;  /* 0x0000000206007986 */ /* 0x000fe8000c101908 */
[----:B---34-:R-:W-:Y:S01]  /*1820*/  STG.E desc[UR8][R4.64], R0 ;  /* 0x0000000004007986 */ /* 0x018fe2000c101908 */
[----:B------:R-:W-:Y:S05]  /*1830*/  EXIT ;  /* 0x000000000000794d */ /* 0x000fea0003800000 */
.L_x_132:
        /* <DEDUP_REMOVED lines=12> */
.L_x_347:


//--------------------- .text._Z20kernel_backward_len2IfEvPKT_S2_PS0_S3_S3_iiii --------------------------
	.section	.text._Z20kernel_backward_len2IfEvPKT_S2_PS0_S3_S3_iiii,"ax",@progbits
	.align	128
        .global         _Z20kernel_backward_len2IfEvPKT_S2_PS0_S3_S3_iiii
        .type           _Z20kernel_backward_len2IfEvPKT_S2_PS0_S3_S3_iiii,@function
        .size           _Z20kernel_backward_len2IfEvPKT_S2_PS0_S3_S3_iiii,(.L_x_348 - _Z20kernel_backward_len2IfEvPKT_S2_PS0_S3_S3_iiii)
        .other          _Z20kernel_backward_len2IfEvPKT_S2_PS0_S3_S3_iiii,@"STO_CUDA_ENTRY STV_DEFAULT"
_Z20kernel_backward_len2IfEvPKT_S2_PS0_S3_S3_iiii:
.text._Z20kernel_backward_len2IfEvPKT_S2_PS0_S3_S3_iiii:
[----:B------:R-:W-:Y:S08]  /*0000*/  LDC R1, c[0x0][0x37c] ;  /* 0x0000df00ff017b82 */ /* 0x000ff00000000800 */
[----:B------:R-:W0:Y:S01]  /*0010*/  S2UR UR12, SR_CTAID.Y ;  /* 0x00000000000c79c3 */ /* 0x000e220000002600 */
[----:B------:R-:W1:Y:S01]  /*0020*/  LDCU UR15, c[0x0][0x3ac] ;  /* 0x00007580ff0f77ac */ /* 0x000e620008000800 */
[----:B0-----:R-:W-:-:S04]  /*0030*/  UIADD3 UR6, UPT, UPT, UR12, 0x2, URZ ;  /* 0x000000020c067890 */ /* 0x001fc8000fffe0ff */
[----:B-1----:R-:W-:-:S06]  /*0040*/  UISETP.GE.AND UP0, UPT, UR6, UR15, UPT ;  /* 0x0000000f0600728c */ /* 0x002fcc000bf06270 */
[----:B------:R-:W-:-:S13]  /*0050*/  PLOP3.LUT P0, PT, PT, PT, UP0, 0x80, 0x8 ;  /* 0x000000000008781c */ /* 0x000fda0003f0f008 */
[----:B------:R-:W-:Y:S05]  /*0060*/  @P0 EXIT ;  /* 0x000000000000094d */ /* 0x000fea0003800000 */
[----:B------:R-:W0:Y:S01]  /*0070*/  S2UR UR14, SR_CTAID.X ;  /* 0x00000000000e79c3 */ /* 0x000e220000002500 */
[----:B------:R-:W1:Y:S01]  /*0080*/  S2R R8, SR_TID.X ;  /* 0x0000000000087919 */ /* 0x000e620000002100 */
[----:B------:R-:W2:Y:S01]  /*0090*/  LDCU.64 UR16, c[0x0][0x3b0] ;  /* 0x00007600ff1077ac */ /* 0x000ea20008000a00 */
[----:B------:R-:W1:Y:S01]  /*00a0*/  S2R R5, SR_CTAID.Y ;  /* 0x0000000000057919 */ /* 0x000e620000002600 */
[----:B------:R-:W3:Y:S04]  /*00b0*/  LDCU.64 UR18, c[0x0][0x358] ;  /* 0x00006b00ff1277ac */ /* 0x000ee80008000a00 */
[----:B------:R-:W4:Y:S01]  /*00c0*/  LDC.64 R2, c[0x0][0x388] ;  /* 0x0000e200ff027b82 */ /* 0x000f220000000a00 */
[----:B0-----:R-:W-:-:S04]  /*00d0*/  UIMAD UR7, UR14, UR15, URZ ;  /* 0x0000000f0e0772a4 */ /* 0x001fc8000f8e02ff */
[----:B------:R-:W-:-:S04]  /*00e0*/  UIADD3 UR4, UPT, UPT, UR7, -UR14, URZ ;  /* 0x8000000e07047290 */ /* 0x000fc8000fffe0ff */
[----:B--2---:R-:W-:Y:S02]  /*00f0*/  UIMAD UR9, UR4, UR17, URZ ;  /* 0x00000011040972a4 */ /* 0x004fe4000f8e02ff */
[----:B-1----:R-:W-:Y:S01]  /*0100*/  IMAD R6, R5, UR17, R8 ;  /* 0x0000001105067c24 */ /* 0x002fe2000f8e0208 */
[----:B------:R-:W0:Y:S01]  /*0110*/  S2UR UR11, SR_CgaCtaId ;  /* 0x00000000000b79c3 */ /* 0x000e220000008800 */
[----:B------:R-:W-:-:S03]  /*0120*/  UMOV UR10, 0x400 ;  /* 0x00000400000a7882 */ /* 0x000fc60000000000 */
[----:B------:R-:W1:Y:S01]  /*0130*/  LDCU.64 UR4, c[0x0][0x3a0] ;  /* 0x00007400ff0477ac */ /* 0x000e620008000a00 */
[----:B------:R-:W-:-:S05]  /*0140*/  IADD3 R5, PT, PT, R6, UR9, RZ ;  /* 0x0000000906057c10 */ /* 0x000fca000fffe0ff */
[----:B----4-:R-:W-:Y:S01]  /*0150*/  IMAD.WIDE R2, R5, 0x4, R2 ;  /* 0x0000000405027825 */ /* 0x010fe200078e0202 */
[----:B------:R-:W-:-:S05]  /*0160*/  MOV R5, UR17 ;  /* 0x0000001100057c02 */ /* 0x000fca0008000f00 */
[----:B------:R-:W-:Y:S02]  /*0170*/  IMAD.WIDE R4, R5, 0x4, R2 ;  /* 0x0000000405047825 */ /* 0x000fe400078e0202 */
[----:B---3--:R-:W2:Y:S04]  /*0180*/  LDG.E.CONSTANT R3, desc[UR18][R2.64] ;  /* 0x0000001202037981 */ /* 0x008ea8000c1e9900 */
[----:B------:R3:W4:Y:S01]  /*0190*/  LDG.E.CONSTANT R4, desc[UR18][R4.64] ;  /* 0x0000001204047981 */ /* 0x000722000c1e9900 */
[----:B------:R-:W5:Y:S01]  /*01a0*/  S2UR UR13, SR_CTAID.Z ;  /* 0x00000000000d79c3 */ /* 0x000f620000002700 */
[----:B------:R-:W-:Y:S02]  /*01b0*/  UISETP.GE.AND UP0, UPT, UR17, 0x1, UPT ;  /* 0x000000011100788c */ /* 0x000fe4000bf06270 */
[----:B0-----:R-:W-:-:S02]  /*01c0*/  ULEA UR20, UR11, UR10, 0x18 ;  /* 0x0000000a0b147291 */ /* 0x001fc4000f8ec0ff */
[----:B------:R-:W-:Y:S02]  /*01d0*/  UIADD3 UR10, UPT, UPT, UR10, 0x320, URZ ;  /* 0x000003200a0a7890 */ /* 0x000fe4000fffe0ff */
[----:B------:R-:W-:Y:S01]  /*01e0*/  UIMAD UR8, UR12, UR15, URZ ;  /* 0x0000000f0c0872a4 */ /* 0x000fe2000f8e02ff */
[----:B------:R-:W-:Y:S01]  /*01f0*/  PLOP3.LUT P0, PT, PT, PT, UP0, 0x80, 0x8 ;  /* 0x000000000008781c */ /* 0x000fe20003f0f008 */
[----:B------:R-:W-:Y:S01]  /*0200*/  ULEA UR10, UR11, UR10, 0x18 ;  /* 0x0000000a0b0a7291 */ /* 0x000fe2000f8ec0ff */
[C---:B------:R-:W-:Y:S01]  /*0210*/  LEA R0, R8.reuse, UR20, 0x2 ;  /* 0x0000001408007c11 */ /* 0x040fe2000f8e10ff */
[----:B------:R-:W-:Y:S02]  /*0220*/  UIADD3 UR6, UPT, UPT, UR6, UR8, URZ ;  /* 0x0000000806067290 */ /* 0x000fe4000fffe0ff */
[----:B------:R-:W-:Y:S02]  /*0230*/  UIMAD UR7, UR7, UR15, URZ ;  /* 0x0000000f070772a4 */ /* 0x000fe4000f8e02ff */
[----:B---3--:R-:W-:Y:S01]  /*0240*/  LEA R5, R8, UR10, 0x2 ;  /* 0x0000000a08057c11 */ /* 0x008fe2000f8e10ff */
[----:B------:R-:W-:-:S02]  /*0250*/  ULEA UR8, UR15, UR8, 0x1 ;  /* 0x000000080f087291 */ /* 0x000fc4000f8e08ff */
[----:B------:R-:W-:Y:S02]  /*0260*/  UIMAD UR7, UR7, UR16, URZ ;  /* 0x00000010070772a4 */ /* 0x000fe4000f8e02ff */
[----:B------:R-:W-:Y:S02]  /*0270*/  UIADD3 UR8, UPT, UPT, UR8, UR12, URZ ;  /* 0x0000000c08087290 */ /* 0x000fe4000fffe0ff */
[----:B-1----:R-:W-:Y:S02]  /*0280*/  UIMAD.WIDE UR4, UR7, 0x4, UR4 ;  /* 0x00000004070478a5 */ /* 0x002fe4000f8e0204 */
[----:B-----5:R-:W-:Y:S02]  /*0290*/  UIMAD UR6, UR6, UR16, UR13 ;  /* 0x00000010060672a4 */ /* 0x020fe4000f8e020d */
[----:B------:R-:W-:Y:S02]  /*02a0*/  UIMAD UR8, UR8, UR16, UR13 ;  /* 0x00000010080872a4 */ /* 0x000fe4000f8e020d */
[----:B------:R-:W-:-:S02]  /*02b0*/  UIMAD.WIDE UR6, UR6, 0x4, UR4 ;  /* 0x00000004060678a5 */ /* 0x000fc4000f8e0204 */
[----:B------:R-:W-:Y:S01]  /*02c0*/  UIMAD.WIDE UR4, UR8, 0x4, UR4 ;  /* 0x00000004080478a5 */ /* 0x000fe2000f8e0204 */
[----:B--2---:R0:W-:Y:S04]  /*02d0*/  STS [R0], R3 ;  /* 0x0000000300007388 */ /* 0x0041e80000000800 */
[----:B----4-:R0:W-:Y:S01]  /*02e0*/  STS [R5], R4 ;  /* 0x0000000405007388 */ /* 0x0101e20000000800 */
[----:B------:R-:W-:Y:S06]  /*02f0*/  BAR.SYNC.DEFER_BLOCKING 0x0 ;  /* 0x0000000000007b1d */ /* 0x000fec0000010000 */
[----:B------:R-:W-:Y:S05]  /*0300*/  @!P0 EXIT ;  /* 0x000000000000894d */ /* 0x000fea0003800000 */
[----:B0-----:R-:W-:Y:S01]  /*0310*/  IADD3 R3, P0, PT, R6, UR9, RZ ;  /* 0x0000000906037c10 */ /* 0x001fe2000ff1e0ff */
[----:B------:R-:W-:Y:S01]  /*0320*/  IMAD.U32 R6, RZ, RZ, UR4 ;  /* 0x00000004ff067e24 */ /* 0x000fe2000f8e00ff */
[----:B------:R-:W-:Y:S01]  /*0330*/  MOV R7, UR5 ;  /* 0x0000000500077c02 */ /* 0x000fe20008000f00 */
[----:B------:R-:W0:Y:S01]  /*0340*/  S2R R9, SR_CTAID.Z ;  /* 0x0000000000097919 */ /* 0x000e220000002700 */
[----:B------:R-:W1:Y:S01]  /*0350*/  LDCU.64 UR20, c[0x0][0x398] ;  /* 0x00007300ff1477ac */ /* 0x000e620008000a00 */
[----:B------:R-:W-:Y:S02]  /*0360*/  MOV R4, UR6 ;  /* 0x0000000600047c02 */ /* 0x000fe40008000f00 */
[----:B------:R-:W5:Y:S01]  /*0370*/  LDG.E.CONSTANT R11, desc[UR18][R6.64] ;  /* 0x00000012060b7981 */ /* 0x000f62000c1e9900 */
[----:B------:R-:W-:Y:S01]  /*0380*/  UIADD3 UR15, UPT, UPT, UR17, UR16, URZ ;  /* 0x00000010110f7290 */ /* 0x000fe2000fffe0ff */
[----:B------:R-:W-:Y:S01]  /*0390*/  MOV R5, UR7 ;  /* 0x0000000700057c02 */ /* 0x000fe20008000f00 */
[----:B------:R-:W-:-:S02]  /*03a0*/  UIMAD UR6, UR14, UR16, URZ ;  /* 0x000000100e0672a4 */ /* 0x000fc4000f8e02ff */
[----:B------:R-:W-:Y:S01]  /*03b0*/  UIMAD UR4, UR15, UR13, URZ ;  /* 0x0000000d0f0472a4 */ /* 0x000fe2000f8e02ff */
[----:B------:R-:W-:Y:S01]  /*03c0*/  IADD3 R8, PT, PT, R8, UR16, RZ ;  /* 0x0000001008087c10 */ /* 0x000fe2000fffe0ff */
[----:B------:R-:W-:Y:S01]  /*03d0*/  USHF.R.S32.HI UR8, URZ, 0x1f, UR9 ;  /* 0x0000001fff087899 */ /* 0x000fe20008011409 */
[----:B------:R2:W5:Y:S01]  /*03e0*/  LDG.E.CONSTANT R10, desc[UR18][R4.64] ;  /* 0x00000012040a7981 */ /* 0x000562000c1e9900 */
[----:B------:R-:W-:Y:S02]  /*03f0*/  UIMAD UR4, UR15, UR4, URZ ;  /* 0x000000040f0472a4 */ /* 0x000fe4000f8e02ff */
[----:B------:R-:W-:Y:S02]  /*0400*/  UIMAD UR6, UR15, UR6, URZ ;  /* 0x000000060f0672a4 */ /* 0x000fe4000f8e02ff */
[----:B------:R-:W-:Y:S01]  /*0410*/  UISETP.GE.U32.AND UP0, UPT, UR17, 0x4, UPT ;  /* 0x000000041100788c */ /* 0x000fe2000bf06070 */
[----:B------:R-:W-:Y:S01]  /*0420*/  IADD3.X R12, PT, PT, RZ, UR8, RZ, P0, !PT ;  /* 0x00000008ff0c7c10 */ /* 0x000fe200087fe4ff */
[----:B------:R-:W-:Y:S01]  /*0430*/  USHF.R.S32.HI UR5, URZ, 0x1f, UR4 ;  /* 0x0000001fff057899 */ /* 0x000fe20008011404 */
[C---:B-1----:R-:W-:Y:S01]  /*0440*/  LEA R2, P0, R3.reuse, UR20, 0x2 ;  /* 0x0000001403027c11 */ /* 0x042fe2000f8010ff */
[----:B------:R-:W-:Y:S01]  /*0450*/  UIMAD UR6, UR15, UR6, URZ ;  /* 0x000000060f0672a4 */ /* 0x000fe2000f8e02ff */
[----:B--2---:R-:W-:Y:S01]  /*0460*/  MOV R5, UR4 ;  /* 0x0000000400057c02 */ /* 0x004fe20008000f00 */
[----:B------:R-:W-:Y:S01]  /*0470*/  UIMAD UR7, UR12, UR17, UR17 ;  /* 0x000000110c0772a4 */ /* 0x000fe2000f8e0211 */
[----:B------:R-:W-:Y:S01]  /*0480*/  LEA.HI.X R3, R3, UR21, R12, 0x2, P0 ;  /* 0x0000001503037c11 */ /* 0x000fe200080f140c */
[----:B------:R-:W-:Y:S01]  /*0490*/  USHF.R.S32.HI UR14, URZ, 0x1f, UR6 ;  /* 0x0000001fff0e7899 */ /* 0x000fe20008011406 */
[----:B------:R-:W-:-:S02]  /*04a0*/  IMAD.U32 R4, RZ, RZ, UR5 ;  /* 0x00000005ff047e24 */ /* 0x000fc4000f8e00ff */
[----:B0-----:R-:W-:Y:S02]  /*04b0*/  IMAD R14, R9, UR15, R8 ;  /* 0x0000000f090e7c24 */ /* 0x001fe4000f8e0208 */
[----:B------:R-:W-:Y:S02]  /*04c0*/  IMAD R8, R8, UR15, RZ ;  /* 0x0000000f08087c24 */ /* 0x000fe4000f8e02ff */
[----:B------:R-:W-:Y:S01]  /*04d0*/  HFMA2 R12, -RZ, RZ, 0, 0 ;  /* 0x00000000ff0c7431 */ /* 0x000fe200000001ff */
[----:B------:R-:W-:Y:S02]  /*04e0*/  UIADD3 UR9, UP1, UPT, UR9, UR7, URZ ;  /* 0x0000000709097290 */ /* 0x000fe4000ff3e0ff */
[--C-:B------:R-:W-:Y:S02]  /*04f0*/  SHF.R.S32.HI R17, RZ, 0x1f, R8.reuse ;  /* 0x0000001fff117819 */ /* 0x100fe40000011408 */
[----:B------:R-:W-:Y:S01]  /*0500*/  IADD3 R13, P0, P1, R5, UR6, R8 ;  /* 0x00000006050d7c10 */ /* 0x000fe2000f91e008 */
[----:B------:R-:W-:-:S03]  /*0510*/  IMAD R14, R14, UR15, RZ ;  /* 0x0000000f0e0e7c24 */ /* 0x000fc6000f8e02ff */
[----:B------:R-:W-:Y:S01]  /*0520*/  IADD3.X R15, PT, PT, R4, UR14, R17, P0, P1 ;  /* 0x0000000e040f7c10 */ /* 0x000fe200087e2411 */
[----:B------:R-:W-:Y:S01]  /*0530*/  UIADD3.X UR11, UPT, UPT, URZ, UR8, URZ, UP1, !UPT ;  /* 0x00000008ff0b7290 */ /* 0x000fe20008ffe4ff */
[----:B------:R-:W-:Y:S11]  /*0540*/  BRA.U !UP0, `(.L_x_133) ;  /* 0x0000000508a87547 */ /* 0x000ff6000b800000 */
[----:B------:R-:W0:Y:S01]  /*0550*/  LDCU.64 UR4, c[0x0][0x390] ;  /* 0x00007200ff0477ac */ /* 0x000e220008000a00 */
[----:B------:R-:W-:Y:S02]  /*0560*/  IADD3 R16, P0, P1, R8, UR6, R5 ;  /* 0x0000000608107c10 */ /* 0x000fe4000f91e005 */
[----:B------:R-:W-:Y:S01]  /*0570*/  IADD3 R19, PT, PT, R14, UR16, RZ ;  /* 0x000000100e137c10 */ /* 0x000fe2000fffe0ff */
[----:B------:R-:W1:Y:S01]  /*0580*/  LDCU UR15, c[0x0][0x3b0] ;  /* 0x00007600ff0f77ac */ /* 0x000e620008000800 */
[----:B------:R-:W-:Y:S01]  /*0590*/  IADD3.X R17, PT, PT, R17, UR14, R4, P0, P1 ;  /* 0x0000000e11117c10 */ /* 0x000fe200087e2404 */
[----:B------:R-:W-:Y:S01]  /*05a0*/  ULOP3.LUT UR12, UR17, 0x7ffffffc, URZ, 0xc0, !UPT ;  /* 0x7ffffffc110c7892 */ /* 0x000fe2000f8ec0ff */
[----:B------:R-:W2:Y:S05]  /*05b0*/  LDCU.64 UR22, c[0x0][0x380] ;  /* 0x00007000ff1677ac */ /* 0x000eaa0008000a00 */
[----:B------:R-:W-:Y:S01]  /*05c0*/  MOV R12, UR12 ;  /* 0x0000000c000c7c02 */ /* 0x000fe20008000f00 */
[----:B------:R-:W-:-:S02]  /*05d0*/  UIADD3 UR10, UPT, UPT, UR10, 0x8, URZ ;  /* 0x000000080a0a7890 */ /* 0x000fc4000fffe0ff */
[----:B------:R-:W-:Y:S02]  /*05e0*/  UIADD3 UR13, UPT, UPT, -UR12, URZ, URZ ;  /* 0x000000ff0c0d7290 */ /* 0x000fe4000fffe1ff */
[----:B0-----:R-:W-:Y:S02]  /*05f0*/  UIADD3 UR7, UP0, UPT, UR4, 0x8, URZ ;  /* 0x0000000804077890 */ /* 0x001fe4000ff1e0ff */
[----:B------:R-:W-:Y:S01]  /*0600*/  ULEA UR4, UP1, UR9, UR20, 0x2 ;  /* 0x0000001409047291 */ /* 0x000fe2000f8210ff */
[----:B-1----:R-:W-:Y:S01]  /*0610*/  MOV R18, UR15 ;  /* 0x0000000f00127c02 */ /* 0x002fe20008000f00 */
[----:B------:R-:W-:Y:S02]  /*0620*/  UIADD3.X UR8, UPT, UPT, URZ, UR5, URZ, UP0, !UPT ;  /* 0x00000005ff087290 */ /* 0x000fe400087fe4ff */
[----:B------:R-:W-:Y:S02]  /*0630*/  ULEA.HI.X UR5, UR9, UR21, UR11, 0x2, UP1 ;  /* 0x0000001509057291 */ /* 0x000fe400088f140b */
[----:B------:R-:W-:-:S04]  /*0640*/  UIADD3 UR4, UP0, UPT, UR4, 0x8, URZ ;  /* 0x0000000804047890 */ /* 0x000fc8000ff1e0ff */
[----:B------:R-:W-:Y:S02]  /*0650*/  UIADD3.X UR5, UPT, UPT, URZ, UR5, URZ, UP0, !UPT ;  /* 0x00000005ff057290 */ /* 0x000fe400087fe4ff */
[----:B------:R-:W-:-:S04]  /*0660*/  MOV R20, UR4 ;  /* 0x0000000400147c02 */ /* 0x000fc80008000f00 */
[----:B--2---:R-:W-:-:S07]  /*0670*/  IMAD.U32 R21, RZ, RZ, UR5 ;  /* 0x00000005ff157e24 */ /* 0x004fce000f8e00ff */
.L_x_134:
[C---:B------:R-:W-:Y:S01]  /*0680*/  IADD3 R4, P0, PT, R19.reuse, UR6, RZ ;  /* 0x0000000613047c10 */ /* 0x040fe2000ff1e0ff */
[----:B------:R-:W-:Y:S03]  /*0690*/  LDS R27, [R0] ;  /* 0x00000000001b7984 */ /* 0x000fe60000000800 */
[----:B------:R-:W-:Y:S01]  /*06a0*/  LEA.HI.X.SX32 R5, R19, UR14, 0x1, P0 ;  /* 0x0000000e13057c11 */ /* 0x000fe200080f0eff */
[----:B------:R-:W-:Y:S01]  /*06b0*/  LDS.64 R6, [UR10] ;  /* 0x0000000aff067984 */ /* 0x000fe20008000a00 */
[----:B------:R-:W-:-:S04]  /*06c0*/  LEA R8, P0, R4, UR22, 0x2 ;  /* 0x0000001604087c11 */ /* 0x000fc8000f8010ff */
[----:B------:R-:W-:Y:S02]  /*06d0*/  LEA.HI.X R9, R4, UR23, R5, 0x2, P0 ;  /* 0x0000001704097c11 */ /* 0x000fe400080f1405 */
[----:B------:R-:W0:Y:S04]  /*06e0*/  LDS.64 R4, [UR10+-0x8] ;  /* 0xfffff80aff047984 */ /* 0x000e280008000a00 */
[----:B------:R-:W2:Y:S04]  /*06f0*/  LDG.E.CONSTANT R23, desc[UR18][R8.64] ;  /* 0x0000001208177981 */ /* 0x000ea8000c1e9900 */
[----:B------:R-:W3:Y:S04]  /*0700*/  LDG.E.CONSTANT R26, desc[UR18][R8.64+0x4] ;  /* 0x00000412081a7981 */ /* 0x000ee8000c1e9900 */
[----:B------:R-:W4:Y:S04]  /*0710*/  LDG.E.CONSTANT R22, desc[UR18][R8.64+0x8] ;  /* 0x0000081208167981 */ /* 0x000f28000c1e9900 */
[----:B------:R1:W4:Y:S01]  /*0720*/  LDG.E.CONSTANT R25, desc[UR18][R8.64+0xc] ;  /* 0x00000c1208197981 */ /* 0x000322000c1e9900 */
[----:B------:R-:W-:Y:S01]  /*0730*/  MOV R24, 0x3bbb989d ;  /* 0x3bbb989d00187802 */ /* 0x000fe20000000f00 */
[C---:B0-----:R-:W-:Y:S01]  /*0740*/  FADD R4, R27.reuse, R4 ;  /* 0x000000041b047221 */ /* 0x041fe20000000000 */
[----:B------:R-:W-:-:S03]  /*0750*/  FADD R5, R27, R5 ;  /* 0x000000051b057221 */ /* 0x000fc60000000000 */
[----:B--2---:R-:W-:-:S04]  /*0760*/  FADD R23, R4, R23 ;  /* 0x0000001704177221 */ /* 0x004fc80000000000 */
[----:B-----5:R-:W-:Y:S01]  /*0770*/  FADD R29, -R10, R23 ;  /* 0x000000170a1d7221 */ /* 0x020fe20000000100 */
[----:B------:R-:W-:Y:S02]  /*0780*/  HFMA2 R23, -RZ, RZ, 3.7421875, 0 ;  /* 0x437c0000ff177431 */ /* 0x000fe400000001ff */
[----:B---3--:R-:W-:Y:S01]  /*0790*/  FADD R5, R5, R26 ;  /* 0x0000001a05057221 */ /* 0x008fe20000000000 */
[----:B------:R-:W-:-:S03]  /*07a0*/  FFMA.SAT R4, R29, R24, 0.5 ;  /* 0x3f0000001d047423 */ /* 0x000fc60000002018 */
[----:B-1----:R-:W-:-:S04]  /*07b0*/  FADD R9, -R10, R5 ;  /* 0x000000050a097221 */ /* 0x002fc80000000100 */
[----:B------:R-:W-:Y:S01]  /*07c0*/  FFMA.SAT R26, R9, R24, 0.5 ;  /* 0x3f000000091a7423 */ /* 0x000fe20000002018 */
[----:B------:R-:W-:-:S03]  /*07d0*/  FFMA.RM R4, R4, R23, 12582913 ;  /* 0x4b40000104047423 */ /* 0x000fc60000004017 */
[----:B------:R-:W-:Y:S01]  /*07e0*/  FFMA.RM R5, R26, R23, 12582913 ;  /* 0x4b4000011a057423 */ /* 0x000fe20000004017 */
[----:B------:R-:W-:-:S04]  /*07f0*/  FADD R8, R4, -12583039 ;  /* 0xcb40007f04087421 */ /* 0x000fc80000000000 */
[----:B------:R-:W-:Y:S01]  /*0800*/  FFMA R8, R29, 1.4426950216293334961, -R8 ;  /* 0x3fb8aa3b1d087823 */ /* 0x000fe20000000808 */
[----:B------:R-:W-:-:S03]  /*0810*/  SHF.L.U32 R26, R5, 0x17, RZ ;  /* 0x00000017051a7819 */ /* 0x000fc600000006ff */
[----:B------:R-:W-:Y:S01]  /*0820*/  FFMA R8, R29, 1.925963033500011079e-08, R8 ;  /* 0x32a570601d087823 */ /* 0x000fe20000000008 */
[C---:B------:R-:W-:Y:S01]  /*0830*/  FADD R29, R27.reuse, R6 ;  /* 0x000000061b1d7221 */ /* 0x040fe20000000000 */
[----:B------:R-:W-:-:S03]  /*0840*/  FADD R6, R27, R7 ;  /* 0x000000071b067221 */ /* 0x000fc60000000000 */
[----:B----4-:R-:W-:Y:S01]  /*0850*/  FADD R7, R29, R22 ;  /* 0x000000161d077221 */ /* 0x010fe20000000000 */
[----:B------:R-:W-:Y:S01]  /*0860*/  FADD R25, R6, R25 ;  /* 0x0000001906197221 */ /* 0x000fe20000000000 */
[----:B------:R-:W-:Y:S01]  /*0870*/  FADD R22, R5, -12583039 ;  /* 0xcb40007f05167421 */ /* 0x000fe20000000000 */
[----:B------:R-:W0:Y:S01]  /*0880*/  MUFU.EX2 R8, R8 ;  /* 0x0000000800087308 */ /* 0x000e220000000800 */
[C---:B------:R-:W-:Y:S01]  /*0890*/  FADD R7, -R10.reuse, R7 ;  /* 0x000000070a077221 */ /* 0x040fe20000000100 */
[----:B------:R-:W-:Y:S01]  /*08a0*/  FADD R25, -R10, R25 ;  /* 0x000000190a197221 */ /* 0x000fe20000000100 */
[----:B------:R-:W-:Y:S02]  /*08b0*/  FFMA R22, R9, 1.4426950216293334961, -R22 ;  /* 0x3fb8aa3b09167823 */ /* 0x000fe40000000816 */
[-C--:B------:R-:W-:Y:S01]  /*08c0*/  FFMA.SAT R6, R7, R24.reuse, 0.5 ;  /* 0x3f00000007067423 */ /* 0x080fe20000002018 */
[----:B------:R-:W-:Y:S01]  /*08d0*/  FFMA.SAT R24, R25, R24, 0.5 ;  /* 0x3f00000019187423 */ /* 0x000fe20000002018 */
[----:B------:R-:W-:-:S02]  /*08e0*/  FFMA R9, R9, 1.925963033500011079e-08, R22 ;  /* 0x32a5706009097823 */ /* 0x000fc40000000016 */
[-C--:B------:R-:W-:Y:S01]  /*08f0*/  FFMA.RM R6, R6, R23.reuse, 12582913 ;  /* 0x4b40000106067423 */ /* 0x080fe20000004017 */
[----:B------:R-:W-:-:S03]  /*0900*/  FFMA.RM R23, R24, R23, 12582913 ;  /* 0x4b40000118177423 */ /* 0x000fc60000004017 */
[C---:B------:R-:W-:Y:S01]  /*0910*/  FADD R22, R6.reuse, -12583039 ;  /* 0xcb40007f06167421 */ /* 0x040fe20000000000 */
[----:B------:R-:W-:Y:S01]  /*0920*/  FADD R24, R23, -12583039 ;  /* 0xcb40007f17187421 */ /* 0x000fe20000000000 */
[----:B------:R-:W1:Y:S01]  /*0930*/  MUFU.EX2 R9, R9 ;  /* 0x0000000900097308 */ /* 0x000e620000000800 */
[----:B------:R-:W-:Y:S02]  /*0940*/  IMAD.SHL.U32 R6, R6, 0x800000, RZ ;  /* 0x0080000006067824 */ /* 0x000fe400078e00ff */
[----:B------:R-:W-:Y:S01]  /*0950*/  FFMA R22, R7, 1.4426950216293334961, -R22 ;  /* 0x3fb8aa3b07167823 */ /* 0x000fe20000000816 */
[----:B------:R-:W-:Y:S01]  /*0960*/  FFMA R24, R25, 1.4426950216293334961, -R24 ;  /* 0x3fb8aa3b19187823 */ /* 0x000fe20000000818 */
[----:B------:R-:W-:Y:S02]  /*0970*/  SHF.L.U32 R23, R23, 0x17, RZ ;  /* 0x0000001717177819 */ /* 0x000fe400000006ff */
[----:B------:R-:W-:Y:S01]  /*0980*/  FFMA R7, R7, 1.925963033500011079e-08, R22 ;  /* 0x32a5706007077823 */ /* 0x000fe20000000016 */
[----:B------:R-:W-:Y:S01]  /*0990*/  FFMA R22, R25, 1.925963033500011079e-08, R24 ;  /* 0x32a5706019167823 */ /* 0x000fe20000000018 */
[----:B------:R-:W-:-:S02]  /*09a0*/  SHF.L.U32 R25, R4, 0x17, RZ ;  /* 0x0000001704197819 */ /* 0x000fc400000006ff */
[C---:B------:R-:W-:Y:S02]  /*09b0*/  IADD3 R24, P0, PT, R18.reuse, R16, RZ ;  /* 0x0000001012187210 */ /* 0x040fe40007f1e0ff */
[----:B------:R-:W2:Y:S01]  /*09c0*/  MUFU.EX2 R7, R7 ;  /* 0x0000000700077308 */ /* 0x000ea20000000800 */
[----:B0-----:R-:W-:Y:S01]  /*09d0*/  FMUL R8, R25, R8 ;  /* 0x0000000819087220 */ /* 0x001fe20000400000 */
[----:B------:R-:W-:Y:S02]  /*09e0*/  LEA.HI.X.SX32 R25, R18, R17, 0x1, P0 ;  /* 0x0000001112197211 */ /* 0x000fe400000f0eff */
[----:B------:R-:W-:Y:S01]  /*09f0*/  LEA R4, P0, R24, UR7, 0x2 ;  /* 0x0000000718047c11 */ /* 0x000fe2000f8010ff */
[----:B-1----:R-:W-:Y:S01]  /*0a00*/  FMUL R26, R26, R9 ;  /* 0x000000091a1a7220 */ /* 0x002fe20000400000 */
[----:B------:R-:W-:Y:S02]  /*0a10*/  FMUL R9, R11, R8 ;  /* 0x000000080b097220 */ /* 0x000fe40000400000 */
[----:B------:R-:W0:Y:S01]  /*0a20*/  MUFU.EX2 R22, R22 ;  /* 0x0000001600167308 */ /* 0x000e220000000800 */
[----:B------:R-:W-:-:S02]  /*0a30*/  LEA.HI.X R5, R24, UR8, R25, 0x2, P0 ;  /* 0x0000000818057c11 */ /* 0x000fc400080f1419 */
[----:B------:R-:W-:Y:S01]  /*0a40*/  REDG.E.ADD.F32.FTZ.RN.STRONG.GPU desc[UR18][R2.64], R9 ;  /* 0x00000009020079a6 */ /* 0x000fe2000c12f312 */
[----:B--2---:R-:W-:Y:S01]  /*0a50*/  FMUL R24, R6, R7 ;  /* 0x0000000706187220 */ /* 0x004fe20000400000 */
[----:B------:R-:W-:Y:S02]  /*0a60*/  MOV R6, R20 ;  /* 0x0000001400067202 */ /* 0x000fe40000000f00 */
[----:B------:R-:W-:Y:S01]  /*0a70*/  MOV R7, R21 ;  /* 0x0000001500077202 */ /* 0x000fe20000000f00 */
[----:B------:R-:W-:Y:S01]  /*0a80*/  FMUL R21, R11, R26 ;  /* 0x0000001a0b157220 */ /* 0x000fe20000400000 */
[----:B0-----:R-:W-:-:S03]  /*0a90*/  FMUL R22, R23, R22 ;  /* 0x0000001617167220 */ /* 0x001fc60000400000 */
[----:B------:R-:W-:Y:S01]  /*0aa0*/  REDG.E.ADD.F32.FTZ.RN.STRONG.GPU desc[UR18][R6.64+-0x8], R9 ;  /* 0xfffff809060079a6 */ /* 0x000fe2000c12f312 */
[----:B------:R-:W-:-:S03]  /*0ab0*/  FMUL R23, R11, R24 ;  /* 0x000000180b177220 */ /* 0x000fc60000400000 */
[----:B------:R-:W-:Y:S01]  /*0ac0*/  REDG.E.ADD.F32.FTZ.RN.STRONG.GPU desc[UR18][R4.64+-0x8], R9 ;  /* 0xfffff809040079a6 */ /* 0x000fe2000c12f312 */
[----:B------:R-:W-:-:S03]  /*0ad0*/  FMUL R25, R11, R22 ;  /* 0x000000160b197220 */ /* 0x000fc60000400000 */
[----:B------:R-:W-:Y:S04]  /*0ae0*/  REDG.E.ADD.F32.FTZ.RN.STRONG.GPU desc[UR18][R2.64], R21 ;  /* 0x00000015020079a6 */ /* 0x000fe8000c12f312 */
[----:B------:R-:W-:Y:S04]  /*0af0*/  REDG.E.ADD.F32.FTZ.RN.STRONG.GPU desc[UR18][R6.64+-0x4], R21 ;  /* 0xfffffc15060079a6 */ /* 0x000fe8000c12f312 */
[----:B------:R0:W-:Y:S04]  /*0b00*/  REDG.E.ADD.F32.FTZ.RN.STRONG.GPU desc[UR18][R4.64+-0x4], R21 ;  /* 0xfffffc15040079a6 */ /* 0x0001e8000c12f312 */
[----:B------:R1:W-:Y:S04]  /*0b10*/  REDG.E.ADD.F32.FTZ.RN.STRONG.GPU desc[UR18][R2.64], R23 ;  /* 0x00000017020079a6 */ /* 0x0003e8000c12f312 */
[----:B------:R1:W-:Y:S04]  /*0b20*/  REDG.E.ADD.F32.FTZ.RN.STRONG.GPU desc[UR18][R6.64], R23 ;  /* 0x00000017060079a6 */ /* 0x0003e8000c12f312 */
[----:B------:R1:W-:Y:S04]  /*0b30*/  REDG.E.ADD.F32.FTZ.RN.STRONG.GPU desc[UR18][R4.64], R23 ;  /* 0x00000017040079a6 */ /* 0x0003e8000c12f312 */
[----:B------:R1:W-:Y:S04]  /*0b40*/  REDG.E.ADD.F32.FTZ.RN.STRONG.GPU desc[UR18][R2.64], R25 ;  /* 0x00000019020079a6 */ /* 0x0003e8000c12f312 */
[----:B------:R1:W-:Y:S04]  /*0b50*/  REDG.E.ADD.F32.FTZ.RN.STRONG.GPU desc[UR18][R6.64+0x4], R25 ;  /* 0x00000419060079a6 */ /* 0x0003e8000c12f312 */
[----:B------:R1:W-:Y:S01]  /*0b60*/  REDG.E.ADD.F32.FTZ.RN.STRONG.GPU desc[UR18][R4.64+0x4], R25 ;  /* 0x00000419040079a6 */ /* 0x0003e2000c12f312 */
[----:B------:R-:W-:-:S04]  /*0b70*/  UIADD3 UR13, UPT, UPT, UR13, 0x4, URZ ;  /* 0x000000040d0d7890 */ /* 0x000fc8000fffe0ff */
[----:B------:R-:W-:Y:S01]  /*0b80*/  UISETP.NE.AND UP0, UPT, UR13, URZ, UPT ;  /* 0x000000ff0d00728c */ /* 0x000fe2000bf05270 */
[----:B------:R-:W-:Y:S01]  /*0b90*/  IADD3 R20, P0, PT, R6, 0x10, RZ ;  /* 0x0000001006147810 */ /* 0x000fe20007f1e0ff */
[----:B------:R-:W-:Y:S01]  /*0ba0*/  VIADD R18, R18, 0x4 ;  /* 0x0000000412127836 */ /* 0x000fe20000000000 */
[----:B------:R-:W-:Y:S02]  /*0bb0*/  IADD3 R19, PT, PT, R19, 0x4, RZ ;  /* 0x0000000413137810 */ /* 0x000fe40007ffe0ff */
[----:B0-----:R-:W-:Y:S01]  /*0bc0*/  IADD3.X R21, PT, PT, RZ, R7, RZ, P0, !PT ;  /* 0x00000007ff157210 */ /* 0x001fe200007fe4ff */
[----:B------:R-:W-:-:S03]  /*0bd0*/  UIADD3 UR10, UPT, UPT, UR10, 0x10, URZ ;  /* 0x000000100a0a7890 */ /* 0x000fc6000fffe0ff */
[----:B-1----:R-:W-:Y:S09]  /*0be0*/  BRA.U UP0, `(.L_x_134) ;  /* 0xfffffff900a47547 */ /* 0x002ff2000b83ffff */
.L_x_133:
[----:B------:R-:W-:-:S06]  /*0bf0*/  ULOP3.LUT UR4, UR17, 0x3, URZ, 0xc0, !UPT ;  /* 0x0000000311047892 */ /* 0x000fcc000f8ec0ff */
[----:B------:R-:W-:-:S13]  /*0c00*/  ISETP.NE.AND P0, PT, RZ, UR4, PT ;  /* 0x00000004ff007c0c */ /* 0x000fda000bf05270 */
[----:B------:R-:W-:Y:S05]  /*0c10*/  @!P0 EXIT ;  /* 0x000000000000894d */ /* 0x000fea0003800000 */
[----:B------:R-:W0:Y:S01]  /*0c20*/  S2R R5, SR_CgaCtaId ;  /* 0x0000000000057919 */ /* 0x000e220000008800 */
[----:B------:R-:W-:Y:S01]  /*0c30*/  UISETP.NE.AND UP0, UPT, UR4, 0x1, UPT ;  /* 0x000000010400788c */ /* 0x000fe2000bf05270 */
[----:B------:R-:W-:-:S04]  /*0c40*/  MOV R4, 0x400 ;  /* 0x0000040000047802 */ /* 0x000fc80000000f00 */
[----:B------:R-:W-:-:S04]  /*0c50*/  IADD3 R4, PT, PT, R4, 0x320, RZ ;  /* 0x0000032004047810 */ /* 0x000fc80007ffe0ff */
[----:B0-----:R-:W-:Y:S01]  /*0c60*/  LEA R5, R5, R4, 0x18 ;  /* 0x0000000405057211 */ /* 0x001fe200078ec0ff */
[----:B------:R-:W-:Y:S06]  /*0c70*/  BRA.U !UP0, `(.L_x_135) ;  /* 0x0000000108d87547 */ /* 0x000fec000b800000 */
[----:B------:R-:W0:Y:S01]  /*0c80*/  LDCU.64 UR4, c[0x0][0x380] ;  /* 0x00007000ff0477ac */ /* 0x000e220008000a00 */
[----:B------:R-:W-:Y:S01]  /*0c90*/  IADD3 R4, PT, PT, R12, UR16, RZ ;  /* 0x000000100c047c10 */ /* 0x000fe2000fffe0ff */
[----:B------:R-:W-:Y:S03]  /*0ca0*/  LDS R19, [R0] ;  /* 0x0000000000137984 */ /* 0x000fe60000000800 */
[----:B------:R-:W-:-:S04]  /*0cb0*/  IADD3 R6, PT, PT, R14, R4, RZ ;  /* 0x000000040e067210 */ /* 0x000fc80007ffe0ff */
[----:B------:R-:W-:-:S04]  /*0cc0*/  IADD3 R7, P0, PT, R6, UR6, RZ ;  /* 0x0000000606077c10 */ /* 0x000fc8000ff1e0ff */
[----:B------:R-:W-:Y:S02]  /*0cd0*/  LEA.HI.X.SX32 R6, R6, UR14, 0x1, P0 ;  /* 0x0000000e06067c11 */ /* 0x000fe400080f0eff */
[----:B0-----:R-:W-:-:S04]  /*0ce0*/  LEA R8, P0, R7, UR4, 0x2 ;  /* 0x0000000407087c11 */ /* 0x001fc8000f8010ff */
[----:B------:R-:W-:Y:S01]  /*0cf0*/  LEA.HI.X R9, R7, UR5, R6, 0x2, P0 ;  /* 0x0000000507097c11 */ /* 0x000fe200080f1406 */
[----:B------:R-:W0:Y:S04]  /*0d00*/  LDCU.64 UR4, c[0x0][0x390] ;  /* 0x00007200ff0477ac */ /* 0x000e280008000a00 */
[----:B------:R-:W2:Y:S04]  /*0d10*/  LDG.E.CONSTANT R17, desc[UR18][R8.64] ;  /* 0x0000001208117981 */ /* 0x000ea8000c1e9900 */
[----:B------:R-:W3:Y:S01]  /*0d20*/  LDG.E.CONSTANT R18, desc[UR18][R8.64+0x4] ;  /* 0x0000041208127981 */ /* 0x000ee2000c1e9900 */
[----:B------:R-:W-:-:S02]  /*0d30*/  LEA R6, R12, R5, 0x2 ;  /* 0x000000050c067211 */ /* 0x000fc400078e10ff */
[----:B------:R-:W-:Y:S02]  /*0d40*/  IADD3 R20, P0, PT, R4, R13, RZ ;  /* 0x0000000d04147210 */ /* 0x000fe40007f1e0ff */
[----:B------:R-:W-:Y:S02]  /*0d50*/  IADD3 R22, P1, PT, R12, UR9, RZ ;  /* 0x000000090c167c10 */ /* 0x000fe4000ff3e0ff */
[----:B------:R-:W1:Y:S01]  /*0d60*/  LDS.64 R6, [R6] ;  /* 0x0000000006067984 */ /* 0x000e620000000a00 */
[----:B------:R-:W-:Y:S02]  /*0d70*/  LEA.HI.X.SX32 R21, R4, R15, 0x1, P0 ;  /* 0x0000000f04157211 */ /* 0x000fe400000f0eff */
[----:B------:R-:W-:Y:S01]  /*0d80*/  IADD3.X R23, PT, PT, RZ, UR11, RZ, P1, !PT ;  /* 0x0000000bff177c10 */ /* 0x000fe20008ffe4ff */
[C---:B-1----:R-:W-:Y:S01]  /*0d90*/  FADD R16, R19.reuse, R6 ;  /* 0x0000000613107221 */ /* 0x042fe20000000000 */
[----:B------:R-:W-:-:S03]  /*0da0*/  FADD R7, R19, R7 ;  /* 0x0000000713077221 */ /* 0x000fc60000000000 */
[----:B--2---:R-:W-:Y:S01]  /*0db0*/  FADD R17, R16, R17 ;  /* 0x0000001110117221 */ /* 0x004fe20000000000 */
[----:B------:R-:W-:-:S03]  /*0dc0*/  HFMA2 R16, -RZ, RZ, 0.96630859375, -0.0022525787353515625 ;  /* 0x3bbb989dff107431 */ /* 0x000fc600000001ff */
[----:B-----5:R-:W-:Y:S01]  /*0dd0*/  FADD R17, -R10, R17 ;  /* 0x000000110a117221 */ /* 0x020fe20000000100 */
[----:B---3--:R-:W-:Y:S01]  /*0de0*/  FADD R7, R7, R18 ;  /* 0x0000001207077221 */ /* 0x008fe20000000000 */
[----:B------:R-:W-:-:S03]  /*0df0*/  IMAD.MOV.U32 R18, RZ, RZ, 0x437c0000 ;  /* 0x437c0000ff127424 */ /* 0x000fc600078e00ff */
[----:B------:R-:W-:Y:S01]  /*0e00*/  FADD R9, -R10, R7 ;  /* 0x000000070a097221 */ /* 0x000fe20000000100 */
[----:B------:R-:W-:-:S03]  /*0e10*/  FFMA.SAT R8, R17, R16, 0.5 ;  /* 0x3f00000011087423 */ /* 0x000fc60000002010 */
[----:B------:R-:W-:Y:S01]  /*0e20*/  FFMA.SAT R7, R9, R16, 0.5 ;  /* 0x3f00000009077423 */ /* 0x000fe20000002010 */
[----:B------:R-:W-:-:S03]  /*0e30*/  FFMA.RM R8, R8, R18, 12582913 ;  /* 0x4b40000108087423 */ /* 0x000fc60000004012 */
[----:B------:R-:W-:Y:S01]  /*0e40*/  FFMA.RM R7, R7, R18, 12582913 ;  /* 0x4b40000107077423 */ /* 0x000fe20000004012 */
[----:B------:R-:W-:-:S03]  /*0e50*/  FADD R6, R8, -12583039 ;  /* 0xcb40007f08067421 */ /* 0x000fc60000000000 */
[C---:B------:R-:W-:Y:S01]  /*0e60*/  FADD R16, R7.reuse, -12583039 ;  /* 0xcb40007f07107421 */ /* 0x040fe20000000000 */
[----:B------:R-:W-:Y:S01]  /*0e70*/  SHF.L.U32 R4, R7, 0x17, RZ ;  /* 0x0000001707047819 */ /* 0x000fe200000006ff */
[----:B------:R-:W-:-:S04]  /*0e80*/  FFMA R6, R17, 1.4426950216293334961, -R6 ;  /* 0x3fb8aa3b11067823 */ /* 0x000fc80000000806 */
[----:B------:R-:W-:Y:S01]  /*0e90*/  FFMA R17, R17, 1.925963033500011079e-08, R6 ;  /* 0x32a5706011117823 */ /* 0x000fe20000000006 */
[----:B------:R-:W-:-:S03]  /*0ea0*/  FFMA R6, R9, 1.4426950216293334961, -R16 ;  /* 0x3fb8aa3b09067823 */ /* 0x000fc60000000810 */
[----:B------:R-:W1:Y:S01]  /*0eb0*/  MUFU.EX2 R16, R17 ;  /* 0x0000001100107308 */ /* 0x000e620000000800 */
[----:B------:R-:W-:Y:S01]  /*0ec0*/  FFMA R18, R9, 1.925963033500011079e-08, R6 ;  /* 0x32a5706009127823 */ /* 0x000fe20000000006 */
[----:B------:R-:W-:Y:S02]  /*0ed0*/  SHF.L.U32 R9, R8, 0x17, RZ ;  /* 0x0000001708097819 */ /* 0x000fe400000006ff */
[----:B------:R-:W-:Y:S02]  /*0ee0*/  LEA R6, P1, R22, UR20, 0x2 ;  /* 0x0000001416067c11 */ /* 0x000fe4000f8210ff */
[----:B0-----:R-:W-:Y:S02]  /*0ef0*/  LEA R8, P0, R20, UR4, 0x2 ;  /* 0x0000000414087c11 */ /* 0x001fe4000f8010ff */
[----:B------:R-:W0:Y:S01]  /*0f00*/  MUFU.EX2 R19, R18 ;  /* 0x0000001200137308 */ /* 0x000e220000000800 */
[----:B------:R-:W-:Y:S01]  /*0f10*/  LEA.HI.X R7, R22, UR21, R23, 0x2, P1 ;  /* 0x0000001516077c11 */ /* 0x000fe200088f1417 */
[----:B-1----:R-:W-:Y:S01]  /*0f20*/  FMUL R16, R9, R16 ;  /* 0x0000001009107220 */ /* 0x002fe20000400000 */
[----:B------:R-:W-:-:S03]  /*0f30*/  LEA.HI.X R9, R20, UR5, R21, 0x2, P0 ;  /* 0x0000000514097c11 */ /* 0x000fc600080f1415 */
[----:B------:R-:W-:Y:S01]  /*0f40*/  FMUL R17, R11, R16 ;  /* 0x000000100b117220 */ /* 0x000fe20000400000 */
[----:B0-----:R-:W-:-:S04]  /*0f50*/  FMUL R4, R4, R19 ;  /* 0x0000001304047220 */ /* 0x001fc80000400000 */
[----:B------:R0:W-:Y:S01]  /*0f60*/  REDG.E.ADD.F32.FTZ.RN.STRONG.GPU desc[UR18][R2.64], R17 ;  /* 0x00000011020079a6 */ /* 0x0001e2000c12f312 */
[----:B------:R-:W-:-:S03]  /*0f70*/  FMUL R19, R11, R4 ;  /* 0x000000040b137220 */ /* 0x000fc60000400000 */
[----:B------:R0:W-:Y:S04]  /*0f80*/  REDG.E.ADD.F32.FTZ.RN.STRONG.GPU desc[UR18][R6.64], R17 ;  /* 0x00000011060079a6 */ /* 0x0001e8000c12f312 */
[----:B------:R0:W-:Y:S04]  /*0f90*/  REDG.E.ADD.F32.FTZ.RN.STRONG.GPU desc[UR18][R8.64], R17 ;  /* 0x00000011080079a6 */ /* 0x0001e8000c12f312 */
[----:B------:R0:W-:Y:S04]  /*0fa0*/  REDG.E.ADD.F32.FTZ.RN.STRONG.GPU desc[UR18][R2.64], R19 ;  /* 0x00000013020079a6 */ /* 0x0001e8000c12f312 */
[----:B------:R0:W-:Y:S04]  /*0fb0*/  REDG.E.ADD.F32.FTZ.RN.STRONG.GPU desc[UR18][R6.64+0x4], R19 ;  /* 0x00000413060079a6 */ /* 0x0001e8000c12f312 */
[----:B------:R0:W-:Y:S01]  /*0fc0*/  REDG.E.ADD.F32.FTZ.RN.STRONG.GPU desc[UR18][R8.64+0x4], R19 ;  /* 0x00000413080079a6 */ /* 0x0001e2000c12f312 */
[----:B------:R-:W-:-:S07]  /*0fd0*/  IADD3 R12, PT, PT, R12, 0x2, RZ ;  /* 0x000000020c0c7810 */ /* 0x000fce0007ffe0ff */
.L_x_135:
[----:B------:R-:W-:-:S04]  /*0fe0*/  ULOP3.LUT UR4, UR17, 0x1, URZ, 0xc0, !UPT ;  /* 0x0000000111047892 */ /* 0x000fc8000f8ec0ff */
[----:B------:R-:W-:-:S06]  /*0ff0*/  UISETP.NE.U32.AND UP0, UPT, UR4, 0x1, UPT ;  /* 0x000000010400788c */ /* 0x000fcc000bf05070 */
[----:B------:R-:W-:-:S13]  /*1000*/  PLOP3.LUT P0, PT, PT, PT, UP0, 0x80, 0x8 ;  /* 0x000000000008781c */ /* 0x000fda0003f0f008 */
[----:B------:R-:W-:Y:S05]  /*1010*/  @P0 EXIT ;  /* 0x000000000000094d */ /* 0x000fea0003800000 */
[----:B------:R-:W1:Y:S01]  /*1020*/  LDCU.64 UR4, c[0x0][0x380] ;  /* 0x00007000ff0477ac */ /* 0x000e620008000a00 */
[----:B------:R-:W-:Y:S01]  /*1030*/  IADD3 R4, PT, PT, R12, UR16, RZ ;  /* 0x000000100c047c10 */ /* 0x000fe2000fffe0ff */
[----:B0-----:R0:W-:Y:S04]  /*1040*/  LDS R8, [R0] ;  /* 0x0000000000087984 */ /* 0x0011e80000000800 */
[----:B------:R-:W-:-:S05]  /*1050*/  IMAD.IADD R14, R14, 0x1, R4 ;  /* 0x000000010e0e7824 */ /* 0x000fca00078e0204 */
[----:B------:R-:W-:-:S04]  /*1060*/  IADD3 R7, P0, PT, R14, UR6, RZ ;  /* 0x000000060e077c10 */ /* 0x000fc8000ff1e0ff */
[----:B------:R-:W-:Y:S02]  /*1070*/  LEA.HI.X.SX32 R14, R14, UR14, 0x1, P0 ;  /* 0x0000000e0e0e7c11 */ /* 0x000fe400080f0eff */
[----:B-1----:R-:W-:-:S04]  /*1080*/  LEA R6, P0, R7, UR4, 0x2 ;  /* 0x0000000407067c11 */ /* 0x002fc8000f8010ff */
[----:B------:R-:W-:Y:S02]  /*1090*/  LEA.HI.X R7, R7, UR5, R14, 0x2, P0 ;  /* 0x0000000507077c11 */ /* 0x000fe400080f140e */
[----:B------:R-:W-:Y:S01]  /*10a0*/  LEA R5, R12, R5, 0x2 ;  /* 0x000000050c057211 */ /* 0x000fe200078e10ff */
[----:B------:R-:W-:Y:S01]  /*10b0*/  HFMA2 R17, -RZ, RZ, 3.7421875, 0 ;  /* 0x437c0000ff117431 */ /* 0x000fe200000001ff */
[----:B------:R-:W1:Y:S02]  /*10c0*/  LDCU.64 UR4, c[0x0][0x390] ;  /* 0x00007200ff0477ac */ /* 0x000e640008000a00 */
[----:B------:R-:W2:Y:S01]  /*10d0*/  LDG.E.CONSTANT R7, desc[UR18][R6.64] ;  /* 0x0000001206077981 */ /* 0x000ea2000c1e9900 */
[----:B------:R-:W-:Y:S02]  /*10e0*/  IADD3 R13, P1, PT, R4, R13, RZ ;  /* 0x0000000d040d7210 */ /* 0x000fe40007f3e0ff */
[----:B------:R-:W-:Y:S01]  /*10f0*/  IADD3 R12, P0, PT, R12, UR9, RZ ;  /* 0x000000090c0c7c10 */ /* 0x000fe2000ff1e0ff */
[----:B------:R-:W3:Y:S01]  /*1100*/  LDS R5, [R5] ;  /* 0x0000000005057984 */ /* 0x000ee20000000800 */
[----:B0-----:R-:W-:Y:S01]  /*1110*/  LEA.HI.X.SX32 R0, R4, R15, 0x1, P1 ;  /* 0x0000000f04007211 */ /* 0x001fe200008f0eff */
[----:B---3--:R-:W-:Y:S01]  /*1120*/  FADD R8, R8, R5 ;  /* 0x0000000508087221 */ /* 0x008fe20000000000 */
[----:B------:R-:W-:-:S02]  /*1130*/  IADD3.X R5, PT, PT, RZ, UR11, RZ, P0, !PT ;  /* 0x0000000bff057c10 */ /* 0x000fc400087fe4ff */
[----:B------:R-:W-:-:S04]  /*1140*/  LEA R4, P0, R12, UR20, 0x2 ;  /* 0x000000140c047c11 */ /* 0x000fc8000f8010ff */
[----:B------:R-:W-:Y:S01]  /*1150*/  LEA.HI.X R5, R12, UR21, R5, 0x2, P0 ;  /* 0x000000150c057c11 */ /* 0x000fe200080f1405 */
[----:B--2---:R-:W-:Y:S01]  /*1160*/  FADD R9, R8, R7 ;  /* 0x0000000708097221 */ /* 0x004fe20000000000 */
[----:B------:R-:W-:-:S03]  /*1170*/  MOV R8, 0x3bbb989d ;  /* 0x3bbb989d00087802 */ /* 0x000fc60000000f00 */
[----:B-----5:R-:W-:-:S04]  /*1180*/  FADD R9, -R10, R9 ;  /* 0x000000090a097221 */ /* 0x020fc80000000100 */
[----:B------:R-:W-:-:S04]  /*1190*/  FFMA.SAT R8, R9, R8, 0.5 ;  /* 0x3f00000009087423 */ /* 0x000fc80000002008 */
[----:B------:R-:W-:-:S04]  /*11a0*/  FFMA.RM R8, R8, R17, 12582913 ;  /* 0x4b40000108087423 */ /* 0x000fc80000004011 */
[C---:B------:R-:W-:Y:S01]  /*11b0*/  FADD R6, R8.reuse, -12583039 ;  /* 0xcb40007f08067421 */ /* 0x040fe20000000000 */
[----:B------:R-:W-:-:S03]  /*11c0*/  SHF.L.U32 R8, R8, 0x17, RZ ;  /* 0x0000001708087819 */ /* 0x000fc600000006ff */
[----:B------:R-:W-:-:S04]  /*11d0*/  FFMA R6, R9, 1.4426950216293334961, -R6 ;  /* 0x3fb8aa3b09067823 */ /* 0x000fc80000000806 */
[----:B------:R-:W-:Y:S01]  /*11e0*/  FFMA R9, R9, 1.925963033500011079e-08, R6 ;  /* 0x32a5706009097823 */ /* 0x000fe20000000006 */
[----:B-1----:R-:W-:-:S04]  /*11f0*/  LEA R6, P1, R13, UR4, 0x2 ;  /* 0x000000040d067c11 */ /* 0x002fc8000f8210ff */
[----:B------:R-:W-:Y:S01]  /*1200*/  LEA.HI.X R7, R13, UR5, R0, 0x2, P1 ;  /* 0x000000050d077c11 */ /* 0x000fe200088f1400 */
[----:B------:R-:W0:Y:S02]  /*1210*/  MUFU.EX2 R9, R9 ;  /* 0x0000000900097308 */ /* 0x000e240000000800 */
[----:B0-----:R-:W-:-:S04]  /*1220*/  FMUL R8, R8, R9 ;  /* 0x0000000908087220 */ /* 0x001fc80000400000 */
[----:B------:R-:W-:-:S05]  /*1230*/  FMUL R11, R11, R8 ;  /* 0x000000080b0b7220 */ /* 0x000fca0000400000 */
[----:B------:R-:W-:Y:S04]  /*1240*/  REDG.E.ADD.F32.FTZ.RN.STRONG.GPU desc[UR18][R2.64], R11 ;  /* 0x0000000b020079a6 */ /* 0x000fe8000c12f312 */
[----:B------:R-:W-:Y:S04]  /*1250*/  REDG.E.ADD.F32.FTZ.RN.STRONG.GPU desc[UR18][R4.64], R11 ;  /* 0x0000000b040079a6 */ /* 0x000fe8000c12f312 */
[----:B------:R-:W-:Y:S01]  /*1260*/  REDG.E.ADD.F32.FTZ.RN.STRONG.GPU desc[UR18][R6.64], R11 ;  /* 0x0000000b060079a6 */ /* 0x000fe2000c12f312 */
[----:B------:R-:W-:Y:S05]  /*1270*/  EXIT ;  /* 0x000000000000794d */ /* 0x000fea0003800000 */
.L_x_136:
        /* <DEDUP_REMOVED lines=16> */
.L_x_348:


//--------------------- .text._Z21kernel_backward_closeIfEvPKT_S2_PS0_S3_S3_S3_iiiiii --------------------------
	.section	.text._Z21kernel_backward_closeIfEvPKT_S2_PS0_S3_S3_S3_iiiiii,"ax",@progbits
	.align	128
        .global         _Z21kernel_backward_closeIfEvPKT_S2_PS0_S3_S3_S3_iiiiii
        .type           _Z21kernel_backward_closeIfEvPKT_S2_PS0_S3_S3_S3_iiiiii,@function
        .size           _Z21kernel_backward_closeIfEvPKT_S2_PS0_S3_S3_S3_iiiiii,(.L_x_349 - _Z21kernel_backward_closeIfEvPKT_S2_PS0_S3_S3_S3_iiiiii)
        .other          _Z21kernel_backward_closeIfEvPKT_S2_PS0_S3_S3_S3_iiiiii,@"STO_CUDA_ENTRY STV_DEFAULT"
_Z21kernel_backward_closeIfEvPKT_S2_PS0_S3_S3_S3_iiiiii:
.text._Z21kernel_backward_closeIfEvPKT_S2_PS0_S3_S3_S3_iiiiii:
[----:B------:R-:W0:Y:S08]  /*0000*/  LDC R1, c[0x0][0x37c] ;  /* 0x0000df00ff017b82 */ /* 0x000e300000000800 */
[----:B------:R-:W1:Y:S01]  /*0010*/  S2UR UR6, SR_CTAID.Y ;  /* 0x00000000000679c3 */ /* 0x000e620000002600 */
[----:B------:R-:W1:Y:S01]  /*0020*/  LDCU.64 UR4, c[0x0][0x3b8] ;  /* 0x00007700ff0477ac */ /* 0x000e620008000a00 */
[----:B------:R-:W2:Y:S01]  /*0030*/  LDCU UR12, c[0x0][0x3b4] ;  /* 0x00007680ff0c77ac */ /* 0x000ea20008000800 */
[----:B-1----:R-:W-:-:S04]  /*0040*/  UIADD3 UR7, UPT, UPT, UR6, UR4, URZ ;  /* 0x0000000406077290 */ /* 0x002fc8000fffe0ff */
[----:B--2---:R-:W-:Y:S02]  /*0050*/  UISETP.GE.AND UP0, UPT, UR7, UR12, UPT ;  /* 0x0000000c0700728c */ /* 0x004fe4000bf06270 */
[----:B------:R-:W-:-:S04]  /*0060*/  MOV R38, UR7 ;  /* 0x0000000700267c02 */ /* 0x000fc80008000f00 */
[----:B------:R-:W-:-:S13]  /*0070*/  PLOP3.LUT P0, PT, PT, PT, UP0, 0x80, 0x8 ;  /* 0x000000000008781c */ /* 0x000fda0003f0f008 */
[----:B0-----:R-:W-:Y:S05]  /*0080*/  @P0 EXIT ;  /* 0x000000000000094d */ /* 0x001fea0003800000 */
[----:B------:R-:W-:Y:S01]  /*0090*/  R2UR UR7, R38 ;  /* 0x00000000260772ca */ /* 0x000fe200000e0000 */
[----:B------:R-:W0:Y:S01]  /*00a0*/  S2UR UR9, SR_CTAID.X ;  /* 0x00000000000979c3 */ /* 0x000e220000002500 */
[----:B------:R-:W-:Y:S01]  /*00b0*/  UMOV UR8, UR6 ;  /* 0x0000000600087c82 */ /* 0x000fe20008000000 */
[----:B------:R-:W1:Y:S01]  /*00c0*/  LDCU.64 UR40, c[0x0][0x3a0] ;  /* 0x00007400ff2877ac */ /* 0x000e620008000a00 */
[----:B------:R-:W-:Y:S01]  /*00d0*/  MOV R37, UR8 ;  /* 0x0000000800257c02 */ /* 0x000fe20008000f00 */
[----:B------:R-:W-:-:S04]  /*00e0*/  UIADD3 UR10, UPT, UPT, UR8, 0x1, URZ ;  /* 0x00000001080a7890 */ /* 0x000fc8000fffe0ff */
[----:B------:R-:W2:Y:S04]  /*00f0*/  S2UR UR11, SR_CTAID.Z ;  /* 0x00000000000b79c3 */ /* 0x000ea80000002700 */
[----:B------:R-:W-:Y:S02]  /*0100*/  UIADD3 UR4, UPT, UPT, UR7, -0x1, URZ ;  /* 0xffffffff07047890 */ /* 0x000fe4000fffe0ff */
[----:B------:R-:W-:Y:S02]  /*0110*/  UIMAD UR6, UR8, UR12, UR7 ;  /* 0x0000000c080672a4 */ /* 0x000fe4000f8e0207 */
[----:B------:R-:W-:Y:S02]  /*0120*/  UISETP.GE.AND UP0, UPT, UR10, UR4, UPT ;  /* 0x000000040a00728c */ /* 0x000fe4000bf06270 */
[----:B------:R-:W-:-:S04]  /*0130*/  UIMAD UR7, UR7, UR12, UR8 ;  /* 0x0000000c070772a4 */ /* 0x000fc8000f8e0208 */
[----:B------:R-:W-:Y:S01]  /*0140*/  PLOP3.LUT P0, PT, PT, PT, UP0, 0x80, 0x8 ;  /* 0x000000000008781c */ /* 0x000fe20003f0f008 */
[----:B0-----:R-:W-:-:S04]  /*0150*/  UIMAD UR4, UR9, UR12, URZ ;  /* 0x0000000c090472a4 */ /* 0x001fc8000f8e02ff */
[----:B------:R-:W-:-:S08]  /*0160*/  UIMAD UR53, UR4, UR12, URZ ;  /* 0x0000000c043572a4 */ /* 0x000fd0000f8e02ff */
[----:B-12---:R-:W-:Y:S05]  /*0170*/  @P0 EXIT ;  /* 0x000000000000094d */ /* 0x006fea0003800000 */
[----:B------:R-:W-:Y:S01]  /*0180*/  UIMAD UR53, UR53, UR5, URZ ;  /* 0x00000005353572a4 */ /* 0x000fe2000f8e02ff */
[----:B------:R-:W-:Y:S01]  /*0190*/  R2UR UR19, R38 ;  /* 0x00000000261372ca */ /* 0x000fe200000e0000 */
[----:B------:R-:W0:Y:S01]  /*01a0*/  LDCU.64 UR36, c[0x0][0x358] ;  /* 0x00006b00ff2477ac */ /* 0x000e220008000a00 */
[----:B------:R-:W-:Y:S01]  /*01b0*/  R2UR UR18, R37 ;  /* 0x00000000251272ca */ /* 0x000fe200000e0000 */
[----:B------:R-:W-:Y:S02]  /*01c0*/  UIMAD UR6, UR6, UR5, UR11 ;  /* 0x00000005060672a4 */ /* 0x000fe4000f8e020b */
[----:B------:R-:W-:Y:S02]  /*01d0*/  UIMAD.WIDE UR40, UR53, 0x4, UR40 ;  /* 0x00000004352878a5 */ /* 0x000fe4000f8e0228 */
[----:B------:R-:W-:Y:S02]  /*01e0*/  UIMAD UR8, UR7, UR5, UR11 ;  /* 0x00000005070872a4 */ /* 0x000fe4000f8e020b */
[----:B------:R-:W-:-:S02]  /*01f0*/  UIMAD.WIDE UR6, UR6, 0x4, UR40 ;  /* 0x00000004060678a5 */ /* 0x000fc4000f8e0228 */
[----:B------:R-:W-:Y:S01]  /*0200*/  UIMAD.WIDE UR8, UR8, 0x4, UR40 ;  /* 0x00000004080878a5 */ /* 0x000fe2000f8e0228 */
[----:B------:R-:W1:Y:S01]  /*0210*/  S2UR UR20, SR_CTAID.X ;  /* 0x00000000001479c3 */ /* 0x000e620000002500 */
[----:B------:R-:W2:Y:S02]  /*0220*/  LDCU UR44, c[0x0][0x3c0] ;  /* 0x00007800ff2c77ac */ /* 0x000ea40008000800 */
[----:B------:R-:W-:Y:S01]  /*0230*/  MOV R2, UR6 ;  /* 0x0000000600027c02 */ /* 0x000fe20008000f00 */
[----:B------:R-:W-:Y:S01]  /*0240*/  IMAD.U32 R3, RZ, RZ, UR7 ;  /* 0x00000007ff037e24 */ /* 0x000fe2000f8e00ff */
[----:B------:R-:W-:Y:S01]  /*0250*/  MOV R4, UR8 ;  /* 0x0000000800047c02 */ /* 0x000fe20008000f00 */
[----:B------:R-:W3:Y:S01]  /*0260*/  LDCU.64 UR38, c[0x0][0x380] ;  /* 0x00007000ff2677ac */ /* 0x000ee20008000a00 */
[----:B------:R-:W-:Y:S02]  /*0270*/  MOV R5, UR9 ;  /* 0x0000000900057c02 */ /* 0x000fe40008000f00 */
[----:B0-----:R-:W4:Y:S01]  /*0280*/  LDG.E R2, desc[UR36][R2.64] ;  /* 0x0000002402027981 */ /* 0x001f22000c1e1900 */
[----:B------:R-:W0:Y:S03]  /*0290*/  LDCU UR9, c[0x0][0x3c4] ;  /* 0x00007880ff0977ac */ /* 0x000e260008000800 */
[----:B------:R-:W5:Y:S01]  /*02a0*/  LDG.E R4, desc[UR36][R4.64] ;  /* 0x0000002404047981 */ /* 0x000f62000c1e1900 */
[----:B------:R-:W-:Y:S01]  /*02b0*/  ULOP3.LUT UR50, UR5, 0x7ffffffc, URZ, 0xc0, !UPT ;  /* 0x7ffffffc05327892 */ /* 0x000fe2000f8ec0ff */
[----:B------:R-:W3:Y:S01]  /*02c0*/  LDCU.64 UR14, c[0x0][0x390] ;  /* 0x00007200ff0e77ac */ /* 0x000ee20008000a00 */
[----:B------:R-:W3:Y:S01]  /*02d0*/  S2R R33, SR_TID.X ;  /* 0x0000000000217919 */ /* 0x000ee20000002100 */
[----:B--2---:R-:W-:Y:S01]  /*02e0*/  UIADD3 UR13, UPT, UPT, UR44, UR5, URZ ;  /* 0x000000052c0d7290 */ /* 0x004fe2000fffe0ff */
[----:B------:R-:W2:Y:S01]  /*02f0*/  LDCU.64 UR16, c[0x0][0x3a0] ;  /* 0x00007400ff1077ac */ /* 0x000ea20008000a00 */
[----:B-1----:R-:W-:-:S02]  /*0300*/  UIMAD UR6, UR20, UR5, URZ ;  /* 0x00000005140672a4 */ /* 0x002fc4000f8e02ff */
[----:B0-----:R-:W-:Y:S02]  /*0310*/  UIMAD UR8, UR9, UR13, URZ ;  /* 0x0000000d090872a4 */ /* 0x001fe4000f8e02ff */
[----:B------:R-:W-:Y:S02]  /*0320*/  UIADD3 UR47, UPT, UPT, UR4, -UR20, URZ ;  /* 0x80000014042f7290 */ /* 0x000fe4000fffe0ff */
[----:B------:R-:W-:Y:S02]  /*0330*/  UIMAD UR7, UR11, UR8, URZ ;  /* 0x000000080b0772a4 */ /* 0x000fe4000f8e02ff */
[----:B------:R-:W-:Y:S02]  /*0340*/  UIMAD UR6, UR6, UR8, URZ ;  /* 0x00000008060672a4 */ /* 0x000fe4000f8e02ff */
[----:B------:R-:W-:Y:S02]  /*0350*/  USHF.R.S32.HI UR8, URZ, 0x1f, UR7 ;  /* 0x0000001fff087899 */ /* 0x000fe40008011407 */
[----:B------:R-:W-:-:S02]  /*0360*/  UIADD3 UR7, UP0, UPT, UR6, UR7, URZ ;  /* 0x0000000706077290 */ /* 0x000fc4000ff1e0ff */
[----:B------:R-:W-:Y:S02]  /*0370*/  USHF.R.S32.HI UR48, URZ, 0x1f, UR53 ;  /* 0x0000001fff307899 */ /* 0x000fe40008011435 */
[----:B------:R-:W-:Y:S02]  /*0380*/  ULEA.HI.X.SX32 UR8, UR6, UR8, 0x1, UP0 ;  /* 0x0000000806087291 */ /* 0x000fe400080f0eff */
[----:B------:R-:W-:Y:S02]  /*0390*/  UIMAD UR6, UR5, UR12, URZ ;  /* 0x0000000c050672a4 */ /* 0x000fe4000f8e02ff */
[----:B------:R-:W-:Y:S02]  /*03a0*/  USHF.L.U64.HI UR51, UR7, 0x2, UR8 ;  /* 0x0000000207337899 */ /* 0x000fe40008010208 */
[----:B------:R-:W-:Y:S01]  /*03b0*/  UIMAD UR5, UR12, UR12, URZ ;  /* 0x0000000c0c0572a4 */ /* 0x000fe2000f8e02ff */
[----:B---3--:R-:W-:Y:S01]  /*03c0*/  IMAD R34, R33, UR13, RZ ;  /* 0x0000000d21227c24 */ /* 0x008fe2000f8e02ff */
[----:B------:R-:W-:Y:S01]  /*03d0*/  USHF.L.U32 UR52, UR7, 0x2, URZ ;  /* 0x0000000207347899 */ /* 0x000fe200080006ff */
[----:B------:R-:W-:Y:S01]  /*03e0*/  IMAD.U32 R26, RZ, RZ, UR6 ;  /* 0x00000006ff1a7e24 */ /* 0x000fe2000f8e00ff */
[----:B------:R-:W-:Y:S01]  /*03f0*/  UIMAD UR4, UR9, UR5, URZ ;  /* 0x00000005090472a4 */ /* 0x000fe2000f8e02ff */
[----:B------:R-:W0:Y:S01]  /*0400*/  S2UR UR8, SR_CgaCtaId ;  /* 0x00000000000879c3 */ /* 0x000e220000008800 */
[----:B------:R-:W-:-:S02]  /*0410*/  UIMAD UR5, UR5, UR9, URZ ;  /* 0x00000009050572a4 */ /* 0x000fc4000f8e02ff */
[----:B------:R-:W-:Y:S02]  /*0420*/  UIMAD UR6, UR19, UR9, URZ ;  /* 0x00000009130672a4 */ /* 0x000fe4000f8e02ff */
[----:B------:R-:W-:Y:S01]  /*0430*/  UIMAD UR4, UR12, UR4, URZ ;  /* 0x000000040c0472a4 */ /* 0x000fe2000f8e02ff */
[----:B------:R-:W-:Y:S01]  /*0440*/  UMOV UR7, 0x400 ;  /* 0x0000040000077882 */ /* 0x000fe20000000000 */
[----:B------:R-:W-:Y:S02]  /*0450*/  UIMAD UR5, UR18, UR5, URZ ;  /* 0x00000005120572a4 */ /* 0x000fe4000f8e02ff */
[----:B------:R-:W-:Y:S01]  /*0460*/  MOV R36, UR6 ;  /* 0x0000000600247c02 */ /* 0x000fe20008000f00 */
[----:B------:R-:W-:Y:S01]  /*0470*/  UIADD3 UR38, UP0, UPT, UR52, UR38, URZ ;  /* 0x0000002634267290 */ /* 0x000fe2000ff1e0ff */
[----:B------:R-:W-:Y:S01]  /*0480*/  IMAD.U32 R0, RZ, RZ, UR4 ;  /* 0x00000004ff007e24 */ /* 0x000fe2000f8e00ff */
[----:B------:R-:W-:Y:S01]  /*0490*/  USHF.R.S32.HI UR4, URZ, 0x1f, UR5 ;  /* 0x0000001fff047899 */ /* 0x000fe20008011405 */
[----:B------:R-:W-:Y:S01]  /*04a0*/  IADD3 R35, PT, PT, R33, UR6, RZ ;  /* 0x0000000621237c10 */ /* 0x000fe2000fffe0ff */
[----:B------:R-:W-:Y:S01]  /*04b0*/  UIADD3.X UR39, UPT, UPT, UR51, UR39, URZ, UP0, !UPT ;  /* 0x0000002733277290 */ /* 0x000fe200087fe4ff */
[----:B------:R-:W-:Y:S01]  /*04c0*/  IADD3 R36, P0, P1, R36, UR5, R33 ;  /* 0x0000000524247c10 */ /* 0x000fe2000f91e021 */
[----:B------:R-:W-:-:S02]  /*04d0*/  UIADD3 UR52, UP1, UPT, UR52, UR14, URZ ;  /* 0x0000000e34347290 */ /* 0x000fc4000ff3e0ff */
[----:B--2---:R-:W-:Y:S01]  /*04e0*/  ULEA UR49, UP0, UR53, UR16, 0x2 ;  /* 0x0000001035317291 */ /* 0x004fe2000f8010ff */
[----:B------:R-:W-:Y:S01]  /*04f0*/  IMAD R35, R0, UR18, R35 ;  /* 0x0000001200237c24 */ /* 0x000fe2000f8e0223 */
[----:B------:R-:W-:Y:S02]  /*0500*/  UIMAD UR47, UR47, UR44, URZ ;  /* 0x0000002c2f2f72a4 */ /* 0x000fe4000f8e02ff */
[----:B------:R-:W-:Y:S02]  /*0510*/  UIADD3.X UR51, UPT, UPT, UR51, UR15, URZ, UP1, !UPT ;  /* 0x0000000f33337290 */ /* 0x000fe40008ffe4ff */
[----:B0-----:R-:W-:Y:S02]  /*0520*/  ULEA UR7, UR8, UR7, 0x18 ;  /* 0x0000000708077291 */ /* 0x001fe4000f8ec0ff */
[----:B------:R-:W-:Y:S02]  /*0530*/  USHF.R.S32.HI UR8, URZ, 0x1f, UR6 ;  /* 0x0000001fff087899 */ /* 0x000fe40008011406 */
[----:B------:R-:W-:-:S02]  /*0540*/  ULEA.HI.X UR48, UR53, UR17, UR48, 0x2, UP0 ;  /* 0x0000001135307291 */ /* 0x000fc400080f1430 */
[----:B------:R-:W-:Y:S01]  /*0550*/  LEA R33, R33, UR7, 0x2 ;  /* 0x0000000721217c11 */ /* 0x000fe2000f8e10ff */
[----:B------:R-:W-:Y:S01]  /*0560*/  ULOP3.LUT UR44, UR44, 0x7ffffffc, URZ, 0xc0, !UPT ;  /* 0x7ffffffc2c2c7892 */ /* 0x000fe2000f8ec0ff */
[----:B------:R-:W-:-:S04]  /*0570*/  MOV R32, UR8 ;  /* 0x0000000800207c02 */ /* 0x000fc80008000f00 */
[----:B------:R-:W-:Y:S02]  /*0580*/  IADD3.X R32, PT, PT, R32, UR4, RZ, P0, P1 ;  /* 0x0000000420207c10 */ /* 0x000fe400087e24ff */
[----:B----4-:R-:W-:Y:S02]  /*0590*/  R2UR UR46, R2 ;  /* 0x00000000022e72ca */ /* 0x010fe400000e0000 */
[----:B-----5:R-:W-:-:S15]  /*05a0*/  R2UR UR45, R4 ;  /* 0x00000000042d72ca */ /* 0x020fde00000e0000 */
.L_x_168:
[----:B------:R-:W-:Y:S02]  /*05b0*/  R2UR UR4, R37 ;  /* 0x00000000250472ca */ /* 0x000fe400000e0000 */
[----:B------:R-:W-:Y:S02]  /*05c0*/  R2UR UR5, R38 ;  /* 0x00000000260572ca */ /* 0x000fe400000e0000 */
[----:B------:R-:W-:-:S09]  /*05d0*/  MOV R37, UR10 ;  /* 0x0000000a00257c02 */ /* 0x000fd20008000f00 */
[----:B------:R-:W-:-:S04]  /*05e0*/  UIADD3 UR4, UPT, UPT, UR4, 0x2, URZ ;  /* 0x0000000204047890 */ /* 0x000fc8000fffe0ff */
[----:B------:R-:W-:Y:S02]  /*05f0*/  UISETP.GE.AND UP0, UPT, UR4, UR5, UPT ;  /* 0x000000050400728c */ /* 0x000fe4000bf06270 */
[----:B------:R-:W-:-:S07]  /*0600*/  MOV R31, UR4 ;  /* 0x00000004001f7c02 */ /* 0x000fce0008000f00 */
[----:B0123--:R-:W-:Y:S05]  /*0610*/  BRA.U UP0, `(.L_x_137) ;  /* 0x0000002500c07547 */ /* 0x00ffea000b800000 */
[----:B------:R-:W0:Y:S01]  /*0620*/  LDCU UR5, c[0x0][0x3b4] ;  /* 0x00007680ff0577ac */ /* 0x000e220008000800 */
[----:B------:R-:W1:Y:S01]  /*0630*/  S2UR UR9, SR_CTAID.X ;  /* 0x00000000000979c3 */ /* 0x000e620000002500 */
[----:B------:R-:W-:Y:S01]  /*0640*/  R2UR UR11, R37 ;  /* 0x00000000250b72ca */ /* 0x000fe200000e0000 */
[----:B------:R-:W2:Y:S01]  /*0650*/  LDCU UR6, c[0x0][0x3c4] ;  /* 0x00007880ff0677ac */ /* 0x000ea20008000800 */
[----:B------:R-:W-:Y:S01]  /*0660*/  R2UR UR10, R31 ;  /* 0x000000001f0a72ca */ /* 0x000fe200000e0000 */
[----:B------:R-:W3:Y:S01]  /*0670*/  LDCU UR4, c[0x0][0x3bc] ;  /* 0x00007780ff0477ac */ /* 0x000ee20008000800 */
[----:B------:R-:W4:Y:S01]  /*0680*/  LDCU.64 UR42, c[0x0][0x3a8] ;  /* 0x00007500ff2a77ac */ /* 0x000f220008000a00 */
[----:B------:R-:W5:Y:S01]  /*0690*/  LDCU UR57, c[0x0][0x3c0] ;  /* 0x00007800ff3977ac */ /* 0x000f620008000800 */
[----:B0-----:R-:W-:Y:S02]  /*06a0*/  UIMAD UR7, UR5, UR5, URZ ;  /* 0x00000005050772a4 */ /* 0x001fe4000f8e02ff */
[----:B--2---:R-:W-:-:S02]  /*06b0*/  UIMAD UR12, UR5, UR6, URZ ;  /* 0x00000006050c72a4 */ /* 0x004fc4000f8e02ff */
[----:B------:R-:W-:-:S03]  /*06c0*/  UIMAD UR8, UR6, UR7, URZ ;  /* 0x00000007060872a4 */ /* 0x000fc6000f8e02ff */
[----:B---3--:R-:W-:Y:S02]  /*06d0*/  UIMAD UR13, UR11, UR4, URZ ;  /* 0x000000040b0d72a4 */ /* 0x008fe4000f8e02ff */
[----:B-1----:R-:W-:Y:S01]  /*06e0*/  UIMAD UR9, UR9, UR5, URZ ;  /* 0x00000005090972a4 */ /* 0x002fe2000f8e02ff */
[----:B------:R-:W-:Y:S01]  /*06f0*/  IMAD.U32 R27, RZ, RZ, UR12 ;  /* 0x0000000cff1b7e24 */ /* 0x000fe2000f8e00ff */
[----:B------:R-:W-:Y:S02]  /*0700*/  UIMAD UR4, UR5, UR8, URZ ;  /* 0x00000008050472a4 */ /* 0x000fe4000f8e02ff */
[----:B------:R-:W-:Y:S01]  /*0710*/  UIMAD UR9, UR9, UR5, URZ ;  /* 0x00000005090972a4 */ /* 0x000fe2000f8e02ff */
[----:B------:R-:W-:Y:S01]  /*0720*/  MOV R2, UR13 ;  /* 0x0000000d00027c02 */ /* 0x000fe20008000f00 */
[----:B------:R-:W-:Y:S02]  /*0730*/  UIMAD UR4, UR11, UR4, URZ ;  /* 0x000000040b0472a4 */ /* 0x000fe4000f8e02ff */
[----:B------:R-:W-:-:S02]  /*0740*/  UIMAD UR5, UR10, UR12, URZ ;  /* 0x0000000c0a0572a4 */ /* 0x000fc4000f8e02ff */
[----:B------:R-:W-:Y:S02]  /*0750*/  UIMAD UR9, UR9, UR8, URZ ;  /* 0x00000008090972a4 */ /* 0x000fe4000f8e02ff */
[----:B------:R-:W-:Y:S01]  /*0760*/  IADD3 R30, P1, PT, R36, UR4, RZ ;  /* 0x00000004241e7c10 */ /* 0x000fe2000ff3e0ff */
[----:B------:R-:W-:Y:S01]  /*0770*/  UIMAD UR6, UR7, UR6, URZ ;  /* 0x00000006070672a4 */ /* 0x000fe2000f8e02ff */
[----:B------:R-:W-:Y:S01]  /*0780*/  MOV R29, UR4 ;  /* 0x00000004001d7c02 */ /* 0x000fe20008000f00 */
[----:B----4-:R-:W-:Y:S01]  /*0790*/  UIMAD.WIDE UR42, UR9, 0x4, UR42 ;  /* 0x00000004092a78a5 */ /* 0x010fe2000f8e022a */
[----:B------:R-:W-:Y:S01]  /*07a0*/  MOV R4, UR5 ;  /* 0x0000000500047c02 */ /* 0x000fe20008000f00 */
[----:B-----5:R-:W-:Y:S01]  /*07b0*/  UIMAD UR57, UR11, UR57, URZ ;  /* 0x000000390b3972a4 */ /* 0x020fe2000f8e02ff */
[----:B------:R-:W-:Y:S01]  /*07c0*/  IADD3 R0, P0, PT, R30, UR5, RZ ;  /* 0x000000051e007c10 */ /* 0x000fe2000ff1e0ff */
[----:B------:R-:W-:Y:S01]  /*07d0*/  IMAD.U32 R28, RZ, RZ, UR6 ;  /* 0x00000006ff1c7e24 */ /* 0x000fe2000f8e00ff */
[----:B------:R-:W-:Y:S01]  /*07e0*/  LEA.HI.X.SX32 R29, R29, R32, 0x1, P1 ;  /* 0x000000201d1d7211 */ /* 0x000fe200008f0eff */
[----:B------:R-:W-:Y:S01]  /*07f0*/  USHF.R.S32.HI UR56, URZ, 0x1f, UR47 ;  /* 0x0000001fff387899 */ /* 0x000fe2000801142f */
[----:B------:R-:W-:Y:S01]  /*0800*/  LEA R16, P1, R0, UR42, 0x2 ;  /* 0x0000002a00107c11 */ /* 0x000fe2000f8210ff */
[----:B------:R-:W-:Y:S01]  /*0810*/  UIADD3 URZ, UP0, UPT, UR47, UR57, URZ ;  /* 0x000000392fff7290 */ /* 0x000fe2000ff1e0ff */
[----:B------:R-:W-:Y:S01]  /*0820*/  LEA.HI.X.SX32 R3, R4, R29, 0x1, P0 ;  /* 0x0000001d04037211 */ /* 0x000fe200000f0eff */
[----:B------:R-:W-:Y:S01]  /*0830*/  IMAD R28, R28, UR11, R35 ;  /* 0x0000000b1c1c7c24 */ /* 0x000fe2000f8e0223 */
[----:B------:R-:W-:Y:S01]  /*0840*/  UMOV UR59, UR10 ;  /* 0x0000000a003b7c82 */ /* 0x000fe20008000000 */
[----:B------:R-:W-:Y:S01]  /*0850*/  UIADD3.X UR58, UPT, UPT, URZ, UR56, URZ, UP0, !UPT ;  /* 0x00000038ff3a7290 */ /* 0x000fe200087fe4ff */
[----:B------:R-:W-:-:S11]  /*0860*/  LEA.HI.X R17, R0, UR43, R3, 0x2, P1 ;  /* 0x0000002b00117c11 */ /* 0x000fd600088f1403 */
.L_x_167:
[----:B------:R-:W-:Y:S01]  /*0870*/  R2UR UR5, R27 ;  /* 0x000000001b0572ca */ /* 0x000fe200000e0000 */
[----:B01-3--:R-:W-:Y:S01]  /*0880*/  HFMA2 R5, -RZ, RZ, 0, 2.384185791015625e-07 ;  /* 0x00000004ff057431 */ /* 0x00bfe200000001ff */
[----:B------:R-:W-:-:S11]  /*0890*/  R2UR UR4, R31 ;  /* 0x000000001f0472ca */ /* 0x000fd600000e0000 */
[----:B------:R-:W-:-:S06]  /*08a0*/  UIMAD UR60, UR59, UR5, URZ ;  /* 0x000000053b3c72a4 */ /* 0x000fcc000f8e02ff */
[----:B------:R-:W-:-:S05]  /*08b0*/  IADD3 R4, PT, PT, R28, UR60, RZ ;  /* 0x0000003c1c047c10 */ /* 0x000fca000fffe0ff */
[----:B------:R-:W-:-:S06]  /*08c0*/  IMAD.WIDE R4, R4, R5, UR42 ;  /* 0x0000002a04047e25 */ /* 0x000fcc000f8e0205 */
[----:B--2---:R-:W2:Y:S01]  /*08d0*/  LDG.E R4, desc[UR36][R4.64] ;  /* 0x0000002404047981 */ /* 0x004ea2000c1e1900 */
[----:B------:R-:W-:-:S03]  /*08e0*/  UISETP.NE.AND UP0, UPT, UR59, UR4, UPT ;  /* 0x000000043b00728c */ /* 0x000fc6000bf05270 */
[----:B--2---:R0:W-:Y:S01]  /*08f0*/  STS [R33], R4 ;  /* 0x0000000421007388 */ /* 0x0041e20000000800 */
[----:B------:R-:W-:Y:S06]  /*0900*/  BAR.SYNC.DEFER_BLOCKING 0x0 ;  /* 0x0000000000007b1d */ /* 0x000fec0000010000 */
[----:B------:R-:W-:Y:S05]  /*0910*/  BRA.U !UP0, `(.L_x_138) ;  /* 0x0000000d08c87547 */ /* 0x000fea000b800000 */
[----:B------:R-:W1:Y:S01]  /*0920*/  S2R R6, SR_TID.X ;  /* 0x0000000000067919 */ /* 0x000e620000002100 */
[----:B------:R-:W1:Y:S01]  /*0930*/  LDCU UR61, c[0x0][0x3bc] ;  /* 0x00007780ff3d77ac */ /* 0x000e620008000800 */
[----:B------:R-:W-:Y:S01]  /*0940*/  BSSY.RECONVERGENT B0, `(.L_x_139) ;  /* 0x0000018000007945 */ /* 0x000fe20003800200 */
[----:B-1----:R-:W-:-:S13]  /*0950*/  ISETP.GE.AND P0, PT, R6, UR61, PT ;  /* 0x0000003d06007c0c */ /* 0x002fda000bf06270 */
[----:B------:R-:W-:Y:S05]  /*0960*/  @P0 BRA `(.L_x_140) ;  /* 0x0000000000540947 */ /* 0x000fea0003800000 */
[----:B------:R-:W1:Y:S01]  /*0970*/  S2UR UR6, SR_CgaCtaId ;  /* 0x00000000000679c3 */ /* 0x000e620000008800 */
[----:B------:R-:W2:Y:S01]  /*0980*/  LDCU UR5, c[0x0][0x3b4] ;  /* 0x00007680ff0577ac */ /* 0x000ea20008000800 */
[----:B------:R-:W-:Y:S02]  /*0990*/  R2UR UR7, R37 ;  /* 0x00000000250772ca */ /* 0x000fe400000e0000 */
[----:B------:R-:W-:Y:S01]  /*09a0*/  MOV R3, UR61 ;  /* 0x0000003d00037c02 */ /* 0x000fe20008000f00 */
[----:B------:R-:W-:Y:S02]  /*09b0*/  UMOV UR4, 0x400 ;  /* 0x0000040000047882 */ /* 0x000fe40000000000 */
[----:B------:R-:W-:Y:S01]  /*09c0*/  UIADD3 UR4, UPT, UPT, UR4, 0x320, URZ ;  /* 0x0000032004047890 */ /* 0x000fe2000fffe0ff */
[----:B------:R-:W3:Y:S07]  /*09d0*/  LDC R7, c[0x0][0x3c4] ;  /* 0x0000f100ff077b82 */ /* 0x000eee0000000800 */
[----:B--2---:R-:W-:-:S02]  /*09e0*/  UIMAD UR5, UR7, UR5, UR59 ;  /* 0x00000005070572a4 */ /* 0x004fc4000f8e023b */
[----:B-1----:R-:W-:-:S04]  /*09f0*/  ULEA UR4, UR6, UR4, 0x18 ;  /* 0x0000000406047291 */ /* 0x002fc8000f8ec0ff */
[----:B------:R-:W-:Y:S02]  /*0a00*/  IMAD R3, R3, UR5, R6 ;  /* 0x0000000503037c24 */ /* 0x000fe4000f8e0206 */
[----:B------:R-:W-:-:S07]  /*0a10*/  LEA R0, R6, UR4, 0x2 ;  /* 0x0000000406007c11 */ /* 0x000fce000f8e10ff */
.L_x_141:
[----:B------:R-:W-:Y:S01]  /*0a20*/  MOV R5, UR48 ;  /* 0x0000003000057c02 */ /* 0x000fe20008000f00 */
[----:B0-----:R-:W-:-:S04]  /*0a30*/  IMAD.U32 R4, RZ, RZ, UR49 ;  /* 0x00000031ff047e24 */ /* 0x001fc8000f8e00ff */
[----:B------:R-:W-:-:S06]  /*0a40*/  IMAD.WIDE R4, R3, 0x4, R4 ;  /* 0x0000000403047825 */ /* 0x000fcc00078e0204 */
[----:B------:R-:W2:Y:S01]  /*0a50*/  LDG.E R5, desc[UR36][R4.64] ;  /* 0x0000002404057981 */ /* 0x000ea2000c1e1900 */
[-C--:B---3--:R-:W-:Y:S02]  /*0a60*/  IADD3 R6, PT, PT, R6, R7.reuse, RZ ;  /* 0x0000000706067210 */ /* 0x088fe40007ffe0ff */
[----:B------:R-:W-:Y:S02]  /*0a70*/  IADD3 R3, PT, PT, R3, R7, RZ ;  /* 0x0000000703037210 */ /* 0x000fe40007ffe0ff */
[----:B------:R-:W-:Y:S01]  /*0a80*/  ISETP.GE.AND P0, PT, R6, UR61, PT ;  /* 0x0000003d06007c0c */ /* 0x000fe2000bf06270 */
[----:B--2---:R0:W-:Y:S02]  /*0a90*/  STS [R0], R5 ;  /* 0x0000000500007388 */ /* 0x0041e40000000800 */
[----:B0-----:R-:W-:-:S10]  /*0aa0*/  IMAD R0, R7, 0x4, R0 ;  /* 0x0000000407007824 */ /* 0x001fd400078e0200 */
[----:B------:R-:W-:Y:S05]  /*0ab0*/  @!P0 BRA `(.L_x_141) ;  /* 0xfffffffc00d88947 */ /* 0x000fea000383ffff */
.L_x_140:
[----:B------:R-:W-:Y:S05]  /*0ac0*/  BSYNC.RECONVERGENT B0 ;  /* 0x0000000000007941 */ /* 0x000fea0003800200 */
.L_x_139:
[----:B------:R-:W-:Y:S01]  /*0ad0*/  BAR.SYNC.DEFER_BLOCKING 0x0 ;  /* 0x0000000000007b1d */ /* 0x000fe20000010000 */
[----:B------:R-:W-:-:S09]  /*0ae0*/  UISETP.GE.AND UP0, UPT, UR61, 0x1, UPT ;  /* 0x000000013d00788c */ /* 0x000fd2000bf06270 */
[----:B------:R-:W-:Y:S05]  /*0af0*/  BRA.U !UP0, `(.L_x_142) ;  /* 0x0000002108707547 */ /* 0x000fea000b800000 */
[----:B------:R-:W-:Y:S02]  /*0b00*/  R2UR UR4, R26 ;  /* 0x000000001a0472ca */ /* 0x000fe400000e0000 */
[----:B------:R-:W-:Y:S02]  /*0b10*/  R2UR UR5, R2 ;  /* 0x00000000020572ca */ /* 0x000fe400000e0000 */
[----:B------:R-:W-:Y:S02]  /*0b20*/  IADD3 R0, P0, PT, R30, UR60, RZ ;  /* 0x0000003c1e007c10 */ /* 0x000fe4000ff1e0ff */
[----:B0-----:R-:W-:-:S04]  /*0b30*/  MOV R4, UR60 ;  /* 0x0000003c00047c02 */ /* 0x001fc80008000f00 */
[----:B------:R-:W-:Y:S02]  /*0b40*/  LEA.HI.X.SX32 R3, R4, R29, 0x1, P0 ;  /* 0x0000001d04037211 */ /* 0x000fe400000f0eff */
[----:B------:R-:W-:Y:S01]  /*0b50*/  LEA R8, P0, R0, UR42, 0x2 ;  /* 0x0000002a00087c11 */ /* 0x000fe2000f8010ff */
[----:B------:R-:W-:-:S03]  /*0b60*/  UIMAD UR4, UR4, UR59, URZ ;  /* 0x0000003b040472a4 */ /* 0x000fc6000f8e02ff */
[----:B------:R-:W-:Y:S01]  /*0b70*/  LEA.HI.X R9, R0, UR43, R3, 0x2, P0 ;  /* 0x0000002b00097c11 */ /* 0x000fe200080f1403 */
[----:B------:R-:W-:-:S04]  /*0b80*/  UIADD3 UR7, UP0, UPT, UR5, UR4, URZ ;  /* 0x0000000405077290 */ /* 0x000fc8000ff1e0ff */
[----:B------:R-:W-:Y:S02]  /*0b90*/  ULEA.HI.X.SX32 UR10, UR4, URZ, 0x1, UP0 ;  /* 0x000000ff040a7291 */ /* 0x000fe400080f0eff */
[----:B------:R-:W-:Y:S01]  /*0ba0*/  UISETP.GE.U32.AND UP0, UPT, UR61, 0x4, UPT ;  /* 0x000000043d00788c */ /* 0x000fe2000bf06070 */
[----:B------:R-:W-:-:S08]  /*0bb0*/  UMOV UR4, URZ ;  /* 0x000000ff00047c82 */ /* 0x000fd00008000000 */
[----:B------:R-:W-:Y:S05]  /*0bc0*/  BRA.U !UP0, `(.L_x_143) ;  /* 0x0000000508787547 */ /* 0x000fea000b800000 */
[----:B------:R-:W0:Y:S01]  /*0bd0*/  LDCU.64 UR8, c[0x0][0x3a0] ;  /* 0x00007400ff0877ac */ /* 0x000e220008000a00 */
[----:B------:R-:W-:-:S05]  /*0be0*/  UMOV UR4, URZ ;  /* 0x000000ff00047c82 */ /* 0x000fca0008000000 */
.L_x_144:
[----:B------:R-:W-:Y:S01]  /*0bf0*/  HFMA2 R11, -RZ, RZ, 0, 2.384185791015625e-07 ;  /* 0x00000004ff0b7431 */ /* 0x000fe200000001ff */
[----:B------:R-:W-:Y:S01]  /*0c00*/  IADD3 R10, PT, PT, R34, UR4, RZ ;  /* 0x00000004220a7c10 */ /* 0x000fe2000fffe0ff */
[----:B------:R-:W1:Y:S01]  /*0c10*/  S2UR UR6, SR_CgaCtaId ;  /* 0x00000000000679c3 */ /* 0x000e620000008800 */
[----:B------:R-:W-:Y:S01]  /*0c20*/  UMOV UR5, 0x400 ;  /* 0x0000040000057882 */ /* 0x000fe20000000000 */
[----:B------:R-:W-:Y:S02]  /*0c30*/  LDS R12, [R33] ;  /* 0x00000000210c7984 */ /* 0x000fe40000000800 */
[----:B------:R-:W-:-:S05]  /*0c40*/  IMAD.WIDE R10, R10, R11, UR38 ;  /* 0x000000260a0a7e25 */ /* 0x000fca000f8e020b */
[----:B------:R-:W2:Y:S04]  /*0c50*/  LDG.E.CONSTANT R3, desc[UR36][R10.64] ;  /* 0x000000240a037981 */ /* 0x000ea8000c1e9900 */
[----:B------:R-:W3:Y:S04]  /*0c60*/  LDG.E.CONSTANT R0, desc[UR36][R10.64+0x4] ;  /* 0x000004240a007981 */ /* 0x000ee8000c1e9900 */
[----:B------:R-:W4:Y:S04]  /*0c70*/  LDG.E.CONSTANT R14, desc[UR36][R10.64+0x8] ;  /* 0x000008240a0e7981 */ /* 0x000f28000c1e9900 */
[----:B------:R5:W4:Y:S01]  /*0c80*/  LDG.E.CONSTANT R18, desc[UR36][R10.64+0xc] ;  /* 0x00000c240a127981 */ /* 0x000b22000c1e9900 */
[----:B------:R-:W-:Y:S01]  /*0c90*/  UIADD3 UR5, UPT, UPT, UR5, 0x320, URZ ;  /* 0x0000032005057890 */ /* 0x000fe2000fffe0ff */
[----:B------:R-:W-:-:S03]  /*0ca0*/  SHF.R.S32.HI R19, RZ, 0x1f, R34 ;  /* 0x0000001fff137819 */ /* 0x000fc60000011422 */
[----:B-1----:R-:W-:Y:S02]  /*0cb0*/  ULEA UR5, UR6, UR5, 0x18 ;  /* 0x0000000506057291 */ /* 0x002fe4000f8ec0ff */
[----:B------:R-:W-:Y:S02]  /*0cc0*/  USHF.R.S32.HI UR6, URZ, 0x1f, UR53 ;  /* 0x0000001fff067899 */ /* 0x000fe40008011435 */
[----:B------:R-:W-:-:S09]  /*0cd0*/  ULEA UR5, UR4, UR5, 0x2 ;  /* 0x0000000504057291 */ /* 0x000fd2000f8e10ff */
[----:B------:R-:W1:Y:S01]  /*0ce0*/  LDS.128 R4, [UR5] ;  /* 0x00000005ff047984 */ /* 0x000e620008000c00 */
[----:B------:R-:W-:-:S04]  /*0cf0*/  UIADD3 UR5, UP0, UP1, UR4, UR7, UR53 ;  /* 0x0000000704057290 */ /* 0x000fc8000f91e035 */
[----:B------:R-:W-:Y:S02]  /*0d00*/  UIADD3.X UR6, UPT, UPT, URZ, UR10, UR6, UP0, UP1 ;  /* 0x0000000aff067290 */ /* 0x000fe400087e2406 */
[----:B0-----:R-:W-:-:S04]  /*0d10*/  ULEA UR11, UP0, UR5, UR8, 0x2 ;  /* 0x00000008050b7291 */ /* 0x001fc8000f8010ff */
[----:B------:R-:W-:Y:S01]  /*0d20*/  ULEA.HI.X UR6, UR5, UR9, UR6, 0x2, UP0 ;  /* 0x0000000905067291 */ /* 0x000fe200080f1406 */
[C---:B-1----:R-:W-:Y:S01]  /*0d30*/  FADD R4, R12.reuse, R4 ;  /* 0x000000040c047221 */ /* 0x042fe20000000000 */
[C---:B------:R-:W-:Y:S01]  /*0d40*/  FADD R5, R12.reuse, R5 ;  /* 0x000000050c057221 */ /* 0x040fe20000000000 */
[C---:B-----5:R-:W-:Y:S01]  /*0d50*/  FADD R11, R12.reuse, R6 ;  /* 0x000000060c0b7221 */ /* 0x060fe20000000000 */
[----:B------:R-:W-:Y:S01]  /*0d60*/  FADD R7, R12, R7 ;  /* 0x000000070c077221 */ /* 0x000fe20000000000 */
[----:B------:R-:W-:-:S04]  /*0d70*/  IADD3 R12, P0, PT, R34, UR4, RZ ;  /* 0x00000004220c7c10 */ /* 0x000fc8000ff1e0ff */
[----:B------:R-:W-:Y:S01]  /*0d80*/  IADD3.X R19, PT, PT, RZ, R19, RZ, P0, !PT ;  /* 0x00000013ff137210 */ /* 0x000fe200007fe4ff */
[----:B--2---:R-:W-:Y:S01]  /*0d90*/  FADD R4, R4, R3 ;  /* 0x0000000304047221 */ /* 0x004fe20000000000 */
[----:B------:R-:W-:-:S03]  /*0da0*/  IMAD.MOV.U32 R3, RZ, RZ, 0x3bbb989d ;  /* 0x3bbb989dff037424 */ /* 0x000fc600078e00ff */
[----:B------:R-:W-:Y:S01]  /*0db0*/  FADD R10, R4, -UR46 ;  /* 0x8000002e040a7e21 */ /* 0x000fe20008000000 */
[----:B---3--:R-:W-:Y:S01]  /*0dc0*/  FADD R0, R5, R0 ;  /* 0x0000000005007221 */ /* 0x008fe20000000000 */
[----:B------:R-:W-:Y:S02]  /*0dd0*/  MOV R4, 0x437c0000 ;  /* 0x437c000000047802 */ /* 0x000fe40000000f00 */
[-C--:B------:R-:W-:Y:S01]  /*0de0*/  FFMA.SAT R5, R10, R3.reuse, 0.5 ;  /* 0x3f0000000a057423 */ /* 0x080fe20000002003 */
[----:B------:R-:W-:Y:S01]  /*0df0*/  FADD R6, R0, -UR46 ;  /* 0x8000002e00067e21 */ /* 0x000fe20008000000 */
[----:B----4-:R-:W-:Y:S02]  /*0e00*/  FADD R14, R11, R14 ;  /* 0x0000000e0b0e7221 */ /* 0x010fe40000000000 */
[-C--:B------:R-:W-:Y:S01]  /*0e10*/  FFMA.RM R0, R5, R4.reuse, 12582913 ;  /* 0x4b40000105007423 */ /* 0x080fe20000004004 */
[-C--:B------:R-:W-:Y:S01]  /*0e20*/  FFMA.SAT R5, R6, R3.reuse, 0.5 ;  /* 0x3f00000006057423 */ /* 0x080fe20000002003 */
[----:B------:R-:W-:Y:S01]  /*0e30*/  FADD R18, R7, R18 ;  /* 0x0000001207127221 */ /* 0x000fe20000000000 */
[----:B------:R-:W-:Y:S01]  /*0e40*/  FADD R14, R14, -UR46 ;  /* 0x8000002e0e0e7e21 */ /* 0x000fe20008000000 */
[----:B------:R-:W-:Y:S01]  /*0e50*/  FADD R11, R0, -12583039 ;  /* 0xcb40007f000b7421 */ /* 0x000fe20000000000 */
[----:B------:R-:W-:Y:S01]  /*0e60*/  FFMA.RM R5, R5, R4, 12582913 ;  /* 0x4b40000105057423 */ /* 0x000fe20000004004 */
[----:B------:R-:W-:Y:S01]  /*0e70*/  FADD R18, R18, -UR46 ;  /* 0x8000002e12127e21 */ /* 0x000fe20008000000 */
[----:B------:R-:W-:Y:S01]  /*0e80*/  FFMA.SAT R7, R14, R3, 0.5 ;  /* 0x3f0000000e077423 */ /* 0x000fe20000002003 */
[----:B------:R-:W-:Y:S01]  /*0e90*/  FFMA R11, R10, 1.4426950216293334961, -R11 ;  /* 0x3fb8aa3b0a0b7823 */ /* 0x000fe2000000080b */
[----:B------:R-:W-:-:S02]  /*0ea0*/  FADD R13, R5, -12583039 ;  /* 0xcb40007f050d7421 */ /* 0x000fc40000000000 */
[-C--:B------:R-:W-:Y:S01]  /*0eb0*/  FFMA.RM R7, R7, R4.reuse, 12582913 ;  /* 0x4b40000107077423 */ /* 0x080fe20000004004 */
[----:B------:R-:W-:Y:S01]  /*0ec0*/  FFMA R10, R10, 1.925963033500011079e-08, R11 ;  /* 0x32a570600a0a7823 */ /* 0x000fe2000000000b */
[----:B------:R-:W-:Y:S01]  /*0ed0*/  FFMA R13, R6, 1.4426950216293334961, -R13 ;  /* 0x3fb8aa3b060d7823 */ /* 0x000fe2000000080d */
[----:B------:R-:W-:Y:S01]  /*0ee0*/  FFMA.SAT R11, R18, R3, 0.5 ;  /* 0x3f000000120b7423 */ /* 0x000fe20000002003 */
[----:B------:R-:W-:Y:S02]  /*0ef0*/  FADD R3, R7, -12583039 ;  /* 0xcb40007f07037421 */ /* 0x000fe40000000000 */
[----:B------:R-:W-:Y:S01]  /*0f00*/  FFMA R13, R6, 1.925963033500011079e-08, R13 ;  /* 0x32a57060060d7823 */ /* 0x000fe2000000000d */
[----:B------:R-:W-:Y:S01]  /*0f10*/  FFMA.RM R6, R11, R4, 12582913 ;  /* 0x4b4000010b067423 */ /* 0x000fe20000004004 */
[----:B------:R-:W-:Y:S01]  /*0f20*/  FFMA R3, R14, 1.4426950216293334961, -R3 ;  /* 0x3fb8aa3b0e037823 */ /* 0x000fe20000000803 */
[----:B------:R-:W0:Y:S01]  /*0f30*/  MUFU.EX2 R10, R10 ;  /* 0x0000000a000a7308 */ /* 0x000e220000000800 */
[----:B------:R-:W-:Y:S01]  /*0f40*/  LEA R4, P0, R12, UR52, 0x2 ;  /* 0x000000340c047c11 */ /* 0x000fe2000f8010ff */
[----:B------:R-:W-:Y:S01]  /*0f50*/  FADD R11, R6, -12583039 ;  /* 0xcb40007f060b7421 */ /* 0x000fe20000000000 */
[----:B------:R-:W-:-:S03]  /*0f60*/  FFMA R3, R14, 1.925963033500011079e-08, R3 ;  /* 0x32a570600e037823 */ /* 0x000fc60000000003 */
[C---:B------:R-:W-:Y:S02]  /*0f70*/  FFMA R15, R18.reuse, 1.4426950216293334961, -R11 ;  /* 0x3fb8aa3b120f7823 */ /* 0x040fe4000000080b */
[----:B------:R-:W1:Y:S02]  /*0f80*/  MUFU.EX2 R13, R13 ;  /* 0x0000000d000d7308 */ /* 0x000e640000000800 */
[----:B------:R-:W-:-:S06]  /*0f90*/  FFMA R15, R18, 1.925963033500011079e-08, R15 ;  /* 0x32a57060120f7823 */ /* 0x000fcc000000000f */
[----:B------:R2:W3:Y:S08]  /*0fa0*/  MUFU.EX2 R11, R3 ;  /* 0x00000003000b7308 */ /* 0x0004f00000000800 */
[----:B------:R-:W4:Y:S01]  /*0fb0*/  MUFU.EX2 R15, R15 ;  /* 0x0000000f000f7308 */ /* 0x000f220000000800 */
[----:B--2---:R-:W-:Y:S01]  /*0fc0*/  SHF.L.U32 R3, R0, 0x17, RZ ;  /* 0x0000001700037819 */ /* 0x004fe200000006ff */
[----:B------:R-:W-:Y:S01]  /*0fd0*/  IMAD.SHL.U32 R0, R5, 0x800000, RZ ;  /* 0x0080000005007824 */ /* 0x000fe200078e00ff */
[----:B------:R-:W-:-:S02]  /*0fe0*/  LEA.HI.X R5, R12, UR51, R19, 0x2, P0 ;  /* 0x000000330c057c11 */ /* 0x000fc400080f1413 */
[----:B------:R-:W-:Y:S01]  /*0ff0*/  SHF.L.U32 R12, R6, 0x17, RZ ;  /* 0x00000017060c7819 */ /* 0x000fe200000006ff */
[----:B0-----:R-:W-:Y:S01]  /*1000*/  FMUL R3, R3, R10 ;  /* 0x0000000a03037220 */ /* 0x001fe20000400000 */
[----:B------:R-:W-:Y:S01]  /*1010*/  SHF.L.U32 R10, R7, 0x17, RZ ;  /* 0x00000017070a7819 */ /* 0x000fe200000006ff */
[----:B-1----:R-:W-:Y:S01]  /*1020*/  FMUL R0, R0, R13 ;  /* 0x0000000d00007220 */ /* 0x002fe20000400000 */
[----:B------:R-:W-:Y:S01]  /*1030*/  MOV R6, UR11 ;  /* 0x0000000b00067c02 */ /* 0x000fe20008000f00 */
[----:B------:R-:W-:Y:S01]  /*1040*/  FMUL R3, R3, UR45 ;  /* 0x0000002d03037c20 */ /* 0x000fe20008400000 */
[----:B------:R-:W-:Y:S02]  /*1050*/  IMAD.U32 R7, RZ, RZ, UR6 ;  /* 0x00000006ff077e24 */ /* 0x000fe4000f8e00ff */
[----:B---3--:R-:W-:Y:S01]  /*1060*/  FMUL R10, R10, R11 ;  /* 0x0000000b0a0a7220 */ /* 0x008fe20000400000 */
[----:B------:R-:W-:Y:S01]  /*1070*/  FMUL R11, R0, UR45 ;  /* 0x0000002d000b7c20 */ /* 0x000fe20008400000 */
[----:B------:R1:W-:Y:S02]  /*1080*/  REDG.E.ADD.F32.FTZ.RN.STRONG.GPU desc[UR36][R4.64], R3 ;  /* 0x00000003040079a6 */ /* 0x0003e4000c12f324 */
[----:B------:R-:W-:Y:S01]  /*1090*/  FMUL R13, R10, UR45 ;  /* 0x0000002d0a0d7c20 */ /* 0x000fe20008400000 */
[----:B----4-:R-:W-:Y:S01]  /*10a0*/  FMUL R12, R12, R15 ;  /* 0x0000000f0c0c7220 */ /* 0x010fe20000400000 */
[----:B------:R1:W-:Y:S03]  /*10b0*/  REDG.E.ADD.F32.FTZ.RN.STRONG.GPU desc[UR36][R8.64], R3 ;  /* 0x00000003080079a6 */ /* 0x0003e6000c12f324 */
[----:B------:R-:W-:Y:S01]  /*10c0*/  FMUL R15, R12, UR45 ;  /* 0x0000002d0c0f7c20 */ /* 0x000fe20008400000 */
[----:B------:R1:W-:Y:S04]  /*10d0*/  REDG.E.ADD.F32.FTZ.RN.STRONG.GPU desc[UR36][R6.64], R3 ;  /* 0x00000003060079a6 */ /* 0x0003e8000c12f324 */
        /* <DEDUP_REMOVED lines=10> */
[----:B------:R-:W-:-:S09]  /*1180*/  UISETP.NE.AND UP0, UPT, UR4, UR50, UPT ;  /* 0x000000320400728c */ /* 0x000fd2000bf05270 */
[----:B-1----:R-:W-:Y:S05]  /*1190*/  BRA.U UP0, `(.L_x_144) ;  /* 0xfffffff900947547 */ /* 0x002fea000b83ffff */
[----:B------:R-:W-:-:S05]  /*11a0*/  UMOV UR4, UR50 ;  /* 0x0000003200047c82 */ /* 0x000fca0008000000 */
.L_x_143:
[----:B------:R-:W0:Y:S02]  /*11b0*/  LDCU UR5, c[0x0][0x3bc] ;  /* 0x00007780ff0577ac */ /* 0x000e240008000800 */
[----:B0-----:R-:W-:-:S04]  /*11c0*/  ULOP3.LUT UR5, UR5, 0x3, URZ, 0xc0, !UPT ;  /* 0x0000000305057892 */ /* 0x001fc8000f8ec0ff */
[----:B------:R-:W-:-:S09]  /*11d0*/  UISETP.NE.AND UP0, UPT, UR5, URZ, UPT ;  /* 0x000000ff0500728c */ /* 0x000fd2000bf05270 */
[----:B------:R-:W-:Y:S05]  /*11e0*/  BRA.U !UP0, `(.L_x_142) ;  /* 0x0000001908b47547 */ /* 0x000fea000b800000 */
[----:B------:R-:W-:Y:S02]  /*11f0*/  UISETP.NE.AND UP1, UPT, UR5, 0x1, UPT ;  /* 0x000000010500788c */ /* 0x000fe4000bf25270 */
[----:B------:R-:W-:-:S04]  /*1200*/  ULOP3.LUT UR6, UR61, 0x1, URZ, 0xc0, !UPT ;  /* 0x000000013d067892 */ /* 0x000fc8000f8ec0ff */
[----:B------:R-:W-:-:S03]  /*1210*/  UISETP.NE.U32.AND UP0, UPT, UR6, 0x1, UPT ;  /* 0x000000010600788c */ /* 0x000fc6000bf05070 */
[----:B------:R-:W-:Y:S08]  /*1220*/  BRA.U !UP1, `(.L_x_145) ;  /* 0x0000000109e07547 */ /* 0x000ff0000b800000 */
[----:B------:R-:W-:Y:S01]  /*1230*/  HFMA2 R5, -RZ, RZ, 0, 2.384185791015625e-07 ;  /* 0x00000004ff057431 */ /* 0x000fe200000001ff */
[----:B------:R-:W-:Y:S01]  /*1240*/  IADD3 R4, PT, PT, R34, UR4, RZ ;  /* 0x0000000422047c10 */ /* 0x000fe2000fffe0ff */
[----:B------:R-:W0:Y:S01]  /*1250*/  S2UR UR6, SR_CgaCtaId ;  /* 0x00000000000679c3 */ /* 0x000e220000008800 */
[----:B------:R-:W-:Y:S01]  /*1260*/  UMOV UR5, 0x400 ;  /* 0x0000040000057882 */ /* 0x000fe20000000000 */
[----:B------:R-:W-:Y:S02]  /*1270*/  LDS R10, [R33] ;  /* 0x00000000210a7984 */ /* 0x000fe40000000800 */
[----:B------:R-:W-:-:S05]  /*1280*/  IMAD.WIDE R4, R4, R5, UR38 ;  /* 0x0000002604047e25 */ /* 0x000fca000f8e0205 */
[----:B------:R-:W2:Y:S04]  /*1290*/  LDG.E.CONSTANT R3, desc[UR36][R4.64] ;  /* 0x0000002404037981 */ /* 0x000ea8000c1e9900 */
[----:B------:R1:W3:Y:S01]  /*12a0*/  LDG.E.CONSTANT R0, desc[UR36][R4.64+0x4] ;  /* 0x0000042404007981 */ /* 0x0002e2000c1e9900 */
[----:B------:R-:W-:Y:S01]  /*12b0*/  UIADD3 UR5, UPT, UPT, UR5, 0x320, URZ ;  /* 0x0000032005057890 */ /* 0x000fe2000fffe0ff */
[----:B------:R-:W-:-:S03]  /*12c0*/  SHF.R.S32.HI R11, RZ, 0x1f, R34 ;  /* 0x0000001fff0b7819 */ /* 0x000fc60000011422 */
[----:B0-----:R-:W-:Y:S01]  /*12d0*/  ULEA UR5, UR6, UR5, 0x18 ;  /* 0x0000000506057291 */ /* 0x001fe2000f8ec0ff */
[----:B-1----:R-:W-:-:S03]  /*12e0*/  MOV R4, 0x3bbb989d ;  /* 0x3bbb989d00047802 */ /* 0x002fc60000000f00 */
[----:B------:R-:W-:-:S09]  /*12f0*/  ULEA UR5, UR4, UR5, 0x2 ;  /* 0x0000000504057291 */ /* 0x000fd2000f8e10ff */
[----:B------:R-:W0:Y:S01]  /*1300*/  LDS.64 R6, [UR5] ;  /* 0x00000005ff067984 */ /* 0x000e220008000a00 */
[----:B------:R-:W-:-:S04]  /*1310*/  UIADD3 UR5, UP1, UPT, UR4, UR7, URZ ;  /* 0x0000000704057290 */ /* 0x000fc8000ff3e0ff */
[----:B------:R-:W-:Y:S02]  /*1320*/  UIADD3.X UR6, UPT, UPT, URZ, UR10, URZ, UP1, !UPT ;  /* 0x0000000aff067290 */ /* 0x000fe40008ffe4ff */
[----:B------:R-:W-:-:S04]  /*1330*/  ULEA UR8, UP1, UR5, UR40, 0x2 ;  /* 0x0000002805087291 */ /* 0x000fc8000f8210ff */
[----:B------:R-:W-:Y:S01]  /*1340*/  ULEA.HI.X UR6, UR5, UR41, UR6, 0x2, UP1 ;  /* 0x0000002905067291 */ /* 0x000fe200088f1406 */
[C---:B0-----:R-:W-:Y:S01]  /*1350*/  FADD R6, R10.reuse, R6 ;  /* 0x000000060a067221 */ /* 0x041fe20000000000 */
[----:B------:R-:W-:Y:S01]  /*1360*/  FADD R7, R10, R7 ;  /* 0x000000070a077221 */ /* 0x000fe20000000000 */
[----:B------:R-:W-:-:S04]  /*1370*/  IADD3 R10, P0, PT, R34, UR4, RZ ;  /* 0x00000004220a7c10 */ /* 0x000fc8000ff1e0ff */
[----:B------:R-:W-:Y:S01]  /*1380*/  IADD3.X R11, PT, PT, RZ, R11, RZ, P0, !PT ;  /* 0x0000000bff0b7210 */ /* 0x000fe200007fe4ff */
[----:B--2---:R-:W-:Y:S01]  /*1390*/  FADD R3, R6, R3 ;  /* 0x0000000306037221 */ /* 0x004fe20000000000 */
[----:B------:R-:W-:Y:S02]  /*13a0*/  IMAD.MOV.U32 R6, RZ, RZ, 0x437c0000 ;  /* 0x437c0000ff067424 */ /* 0x000fe400078e00ff */
[----:B---3--:R-:W-:Y:S01]  /*13b0*/  FADD R7, R7, R0 ;  /* 0x0000000007077221 */ /* 0x008fe20000000000 */
[----:B------:R-:W-:-:S03]  /*13c0*/  FADD R3, R3, -UR46 ;  /* 0x8000002e03037e21 */ /* 0x000fc60008000000 */
[----:B------:R-:W-:Y:S01]  /*13d0*/  FADD R7, R7, -UR46 ;  /* 0x8000002e07077e21 */ /* 0x000fe20008000000 */
[----:B------:R-:W-:-:S03]  /*13e0*/  FFMA.SAT R0, R3, R4, 0.5 ;  /* 0x3f00000003007423 */ /* 0x000fc60000002004 */
[----:B------:R-:W-:Y:S01]  /*13f0*/  FFMA.SAT R5, R7, R4, 0.5 ;  /* 0x3f00000007057423 */ /* 0x000fe20000002004 */
[----:B------:R-:W-:-:S03]  /*1400*/  FFMA.RM R0, R0, R6, 12582913 ;  /* 0x4b40000100007423 */ /* 0x000fc60000004006 */
[----:B------:R-:W-:Y:S01]  /*1410*/  FFMA.RM R5, R5, R6, 12582913 ;  /* 0x4b40000105057423 */ /* 0x000fe20000004006 */
[C---:B------:R-:W-:Y:S01]  /*1420*/  FADD R4, R0.reuse, -12583039 ;  /* 0xcb40007f00047421 */ /* 0x040fe20000000000 */
[----:B------:R-:W-:Y:S02]  /*1430*/  SHF.L.U32 R0, R0, 0x17, RZ ;  /* 0x0000001700007819 */ /* 0x000fe400000006ff */
[----:B------:R-:W-:Y:S01]  /*1440*/  FADD R6, R5, -12583039 ;  /* 0xcb40007f05067421 */ /* 0x000fe20000000000 */
[----:B------:R-:W-:-:S03]  /*1450*/  FFMA R4, R3, 1.4426950216293334961, -R4 ;  /* 0x3fb8aa3b03047823 */ /* 0x000fc60000000804 */
[----:B------:R-:W-:Y:S01]  /*1460*/  FFMA R6, R7, 1.4426950216293334961, -R6 ;  /* 0x3fb8aa3b07067823 */ /* 0x000fe20000000806 */
[----:B------:R-:W-:Y:S01]  /*1470*/  FFMA R3, R3, 1.925963033500011079e-08, R4 ;  /* 0x32a5706003037823 */ /* 0x000fe20000000004 */
[C---:B------:R-:W-:Y:S02]  /*1480*/  LEA R4, P0, R10.reuse, UR52, 0x2 ;  /* 0x000000340a047c11 */ /* 0x040fe4000f8010ff */
[----:B------:R-:W-:Y:S01]  /*1490*/  FFMA R6, R7, 1.925963033500011079e-08, R6 ;  /* 0x32a5706007067823 */ /* 0x000fe20000000006 */
[----:B------:R-:W-:Y:S02]  /*14a0*/  SHF.L.U32 R7, R5, 0x17, RZ ;  /* 0x0000001705077819 */ /* 0x000fe400000006ff */
[----:B------:R-:W0:Y:S01]  /*14b0*/  MUFU.EX2 R3, R3 ;  /* 0x0000000300037308 */ /* 0x000e220000000800 */
[----:B------:R-:W-:-:S07]  /*14c0*/  LEA.HI.X R5, R10, UR51, R11, 0x2, P0 ;  /* 0x000000330a057c11 */ /* 0x000fce00080f140b */
[----:B------:R-:W1:Y:S01]  /*14d0*/  MUFU.EX2 R6, R6 ;  /* 0x0000000600067308 */ /* 0x000e620000000800 */
[----:B0-----:R-:W-:-:S04]  /*14e0*/  FMUL R0, R0, R3 ;  /* 0x0000000300007220 */ /* 0x001fc80000400000 */
[----:B------:R-:W-:Y:S01]  /*14f0*/  FMUL R3, R0, UR45 ;  /* 0x0000002d00037c20 */ /* 0x000fe20008400000 */
[----:B-1----:R-:W-:Y:S01]  /*1500*/  FMUL R10, R7, R6 ;  /* 0x00000006070a7220 */ /* 0x002fe20000400000 */
[----:B------:R-:W-:Y:S01]  /*1510*/  IMAD.U32 R6, RZ, RZ, UR8 ;  /* 0x00000008ff067e24 */ /* 0x000fe2000f8e00ff */
[----:B------:R-:W-:Y:S02]  /*1520*/  MOV R7, UR6 ;  /* 0x0000000600077c02 */ /* 0x000fe40008000f00 */
[----:B------:R0:W-:Y:S01]  /*1530*/  REDG.E.ADD.F32.FTZ.RN.STRONG.GPU desc[UR36][R4.64], R3 ;  /* 0x00000003040079a6 */ /* 0x0001e2000c12f324 */
[----:B------:R-:W-:-:S03]  /*1540*/  FMUL R11, R10, UR45 ;  /* 0x0000002d0a0b7c20 */ /* 0x000fc60008400000 */
[----:B------:R0:W-:Y:S04]  /*1550*/  REDG.E.ADD.F32.FTZ.RN.STRONG.GPU desc[UR36][R8.64], R3 ;  /* 0x00000003080079a6 */ /* 0x0001e8000c12f324 */
[----:B------:R0:W-:Y:S04]  /*1560*/  REDG.E.ADD.F32.FTZ.RN.STRONG.GPU desc[UR36][R6.64], R3 ;  /* 0x00000003060079a6 */ /* 0x0001e8000c12f324 */
[----:B------:R0:W-:Y:S04]  /*1570*/  REDG.E.ADD.F32.FTZ.RN.STRONG.GPU desc[UR36][R4.64+0x4], R11 ;  /* 0x0000040b040079a6 */ /* 0x0001e8000c12f324 */
[----:B------:R0:W-:Y:S04]  /*1580*/  REDG.E.ADD.F32.FTZ.RN.STRONG.GPU desc[UR36][R8.64], R11 ;  /* 0x0000000b080079a6 */ /* 0x0001e8000c12f324 */
[----:B------:R0:W-:Y:S01]  /*1590*/  REDG.E.ADD.F32.FTZ.RN.STRONG.GPU desc[UR36][R6.64+0x4], R11 ;  /* 0x0000040b060079a6 */ /* 0x0001e2000c12f324 */
[----:B------:R-:W-:-:S12]  /*15a0*/  UIADD3 UR4, UPT, UPT, UR4, 0x2, URZ ;  /* 0x0000000204047890 */ /* 0x000fd8000fffe0ff */
.L_x_145:
[----:B------:R-:W-:Y:S05]  /*15b0*/  BRA.U UP0, `(.L_x_142) ;  /* 0x0000001500c07547 */ /* 0x000fea000b800000 */
[----:B0-----:R-:W-:Y:S01]  /*15c0*/  HFMA2 R5, -RZ, RZ, 0, 2.384185791015625e-07 ;  /* 0x00000004ff057431 */ /* 0x001fe200000001ff */
[----:B------:R-:W-:Y:S01]  /*15d0*/  IADD3 R4, PT, PT, R34, UR4, RZ ;  /* 0x0000000422047c10 */ /* 0x000fe2000fffe0ff */
[----:B------:R-:W0:Y:S01]  /*15e0*/  S2UR UR6, SR_CgaCtaId ;  /* 0x00000000000679c3 */ /* 0x000e220000008800 */
[----:B------:R-:W-:Y:S01]  /*15f0*/  UMOV UR5, 0x400 ;  /* 0x0000040000057882 */ /* 0x000fe20000000000 */
[----:B------:R-:W-:Y:S02]  /*1600*/  LDS R3, [R33] ;  /* 0x0000000021037984 */ /* 0x000fe40000000800 */
[----:B------:R-:W-:-:S06]  /*1610*/  IMAD.WIDE R4, R4, R5, UR38 ;  /* 0x0000002604047e25 */ /* 0x000fcc000f8e0205 */
[----:B------:R1:W2:Y:S01]  /*1620*/  LDG.E.CONSTANT R5, desc[UR36][R4.64] ;  /* 0x0000002404057981 */ /* 0x0002a2000c1e9900 */
[----:B------:R-:W-:Y:S01]  /*1630*/  UIADD3 UR5, UPT, UPT, UR5, 0x320, URZ ;  /* 0x0000032005057890 */ /* 0x000fe2000fffe0ff */
[----:B------:R-:W-:-:S03]  /*1640*/  SHF.R.S32.HI R6, RZ, 0x1f, R34 ;  /* 0x0000001fff067819 */ /* 0x000fc60000011422 */
[----:B0-----:R-:W-:Y:S01]  /*1650*/  ULEA UR5, UR6, UR5, 0x18 ;  /* 0x0000000506057291 */ /* 0x001fe2000f8ec0ff */
[----:B-1----:R-:W-:-:S03]  /*1660*/  MOV R4, 0x437c0000 ;  /* 0x437c000000047802 */ /* 0x002fc60000000f00 */
[----:B------:R-:W-:-:S09]  /*1670*/  ULEA UR5, UR4, UR5, 0x2 ;  /* 0x0000000504057291 */ /* 0x000fd2000f8e10ff */
[----:B------:R-:W0:Y:S01]  /*1680*/  LDS R0, [UR5] ;  /* 0x00000005ff007984 */ /* 0x000e220008000800 */
[----:B------:R-:W-:Y:S01]  /*1690*/  UIADD3 UR5, UP0, UPT, UR4, UR7, URZ ;  /* 0x0000000704057290 */ /* 0x000fe2000ff1e0ff */
[----:B0-----:R-:W-:Y:S01]  /*16a0*/  FADD R0, R3, R0 ;  /* 0x0000000003007221 */ /* 0x001fe20000000000 */
[----:B------:R-:W-:-:S03]  /*16b0*/  IMAD.MOV.U32 R3, RZ, RZ, 0x3bbb989d ;  /* 0x3bbb989dff037424 */ /* 0x000fc600078e00ff */
[----:B--2---:R-:W-:-:S04]  /*16c0*/  FADD R0, R0, R5 ;  /* 0x0000000500007221 */ /* 0x004fc80000000000 */
[----:B------:R-:W-:-:S04]  /*16d0*/  FADD R0, R0, -UR46 ;  /* 0x8000002e00007e21 */ /* 0x000fc80008000000 */
[----:B------:R-:W-:-:S04]  /*16e0*/  FFMA.SAT R3, R0, R3, 0.5 ;  /* 0x3f00000000037423 */ /* 0x000fc80000002003 */
[----:B------:R-:W-:-:S04]  /*16f0*/  FFMA.RM R3, R3, R4, 12582913 ;  /* 0x4b40000103037423 */ /* 0x000fc80000004004 */
[C---:B------:R-:W-:Y:S01]  /*1700*/  FADD R5, R3.reuse, -12583039 ;  /* 0xcb40007f03057421 */ /* 0x040fe20000000000 */
[----:B------:R-:W-:-:S03]  /*1710*/  SHF.L.U32 R3, R3, 0x17, RZ ;  /* 0x0000001703037819 */ /* 0x000fc600000006ff */
[----:B------:R-:W-:-:S04]  /*1720*/  FFMA R5, R0, 1.4426950216293334961, -R5 ;  /* 0x3fb8aa3b00057823 */ /* 0x000fc80000000805 */
[----:B------:R-:W-:Y:S01]  /*1730*/  FFMA R0, R0, 1.925963033500011079e-08, R5 ;  /* 0x32a5706000007823 */ /* 0x000fe20000000005 */
[----:B------:R-:W-:Y:S01]  /*1740*/  IADD3 R5, P0, PT, R34, UR4, RZ ;  /* 0x0000000422057c10 */ /* 0x000fe2000ff1e0ff */
[----:B------:R-:W-:Y:S02]  /*1750*/  UIADD3.X UR4, UPT, UPT, URZ, UR10, URZ, UP0, !UPT ;  /* 0x0000000aff047290 */ /* 0x000fe400087fe4ff */
[----:B------:R-:W-:Y:S01]  /*1760*/  ULEA UR6, UP0, UR5, UR40, 0x2 ;  /* 0x0000002805067291 */ /* 0x000fe2000f8010ff */
[----:B------:R-:W-:Y:S01]  /*1770*/  IADD3.X R6, PT, PT, RZ, R6, RZ, P0, !PT ;  /* 0x00000006ff067210 */ /* 0x000fe200007fe4ff */
[----:B------:R-:W0:Y:S01]  /*1780*/  MUFU.EX2 R0, R0 ;  /* 0x0000000000007308 */ /* 0x000e220000000800 */
[----:B------:R-:W-:Y:S01]  /*1790*/  LEA R4, P0, R5, UR52, 0x2 ;  /* 0x0000003405047c11 */ /* 0x000fe2000f8010ff */
[----:B------:R-:W-:-:S03]  /*17a0*/  ULEA.HI.X UR4, UR5, UR41, UR4, 0x2, UP0 ;  /* 0x0000002905047291 */ /* 0x000fc600080f1404 */
[----:B------:R-:W-:Y:S01]  /*17b0*/  LEA.HI.X R5, R5, UR51, R6, 0x2, P0 ;  /* 0x0000003305057c11 */ /* 0x000fe200080f1406 */
[----:B------:R-:W-:Y:S02]  /*17c0*/  IMAD.U32 R6, RZ, RZ, UR6 ;  /* 0x00000006ff067e24 */ /* 0x000fe4000f8e00ff */
[----:B------:R-:W-:Y:S01]  /*17d0*/  MOV R7, UR4 ;  /* 0x0000000400077c02 */ /* 0x000fe20008000f00 */
[----:B0-----:R-:W-:-:S04]  /*17e0*/  FMUL R3, R3, R0 ;  /* 0x0000000003037220 */ /* 0x001fc80000400000 */
[----:B------:R-:W-:-:S05]  /*17f0*/  FMUL R3, R3, UR45 ;  /* 0x0000002d03037c20 */ /* 0x000fca0008400000 */
[----:B------:R1:W-:Y:S04]  /*1800*/  REDG.E.ADD.F32.FTZ.RN.STRONG.GPU desc[UR36][R4.64], R3 ;  /* 0x00000003040079a6 */ /* 0x0003e8000c12f324 */
[----:B------:R1:W-:Y:S04]  /*1810*/  REDG.E.ADD.F32.FTZ.RN.STRONG.GPU desc[UR36][R8.64], R3 ;  /* 0x00000003080079a6 */ /* 0x0003e8000c12f324 */
[----:B------:R1:W-:Y:S01]  /*1820*/  REDG.E.ADD.F32.FTZ.RN.STRONG.GPU desc[UR36][R6.64], R3 ;  /* 0x00000003060079a6 */ /* 0x0003e2000c12f324 */
[----:B------:R-:W-:Y:S05]  /*1830*/  BRA `(.L_x_142) ;  /* 0x0000001400207947 */ /* 0x000fea0003800000 */
.L_x_138:
[----:B------:R-:W1:Y:S01]  /*1840*/  S2R R5, SR_TID.X ;  /* 0x0000000000057919 */ /* 0x000e620000002100 */
[----:B------:R-:W1:Y:S01]  /*1850*/  LDCU UR62, c[0x0][0x3c0] ;  /* 0x00007800ff3e77ac */ /* 0x000e620008000800 */
[----:B------:R-:W-:Y:S01]  /*1860*/  BSSY.RECONVERGENT B0, `(.L_x_146) ;  /* 0x0000015000007945 */ /* 0x000fe20003800200 */
[----:B------:R-:W2:Y:S01]  /*1870*/  LDCU UR6, c[0x0][0x3c4] ;  /* 0x00007880ff0677ac */ /* 0x000ea20008000800 */
[----:B------:R-:W3:Y:S01]  /*1880*/  LDCU.64 UR4, c[0x0][0x388] ;  /* 0x00007100ff0477ac */ /* 0x000ee20008000a00 */
[----:B-1----:R-:W-:-:S13]  /*1890*/  ISETP.GE.AND P0, PT, R5, UR62, PT ;  /* 0x0000003e05007c0c */ /* 0x002fda000bf06270 */
[----:B--23--:R-:W-:Y:S05]  /*18a0*/  @P0 BRA `(.L_x_147) ;  /* 0x0000000000400947 */ /* 0x00cfea0003800000 */
[----:B0-----:R-:W0:Y:S01]  /*18b0*/  S2R R4, SR_CgaCtaId ;  /* 0x0000000000047919 */ /* 0x001e220000008800 */
[----:B------:R-:W-:-:S04]  /*18c0*/  MOV R0, 0x400 ;  /* 0x0000040000007802 */ /* 0x000fc80000000f00 */
[----:B------:R-:W-:Y:S02]  /*18d0*/  IADD3 R3, PT, PT, R0, 0x320, RZ ;  /* 0x0000032000037810 */ /* 0x000fe40007ffe0ff */
[----:B------:R-:W-:Y:S02]  /*18e0*/  MOV R0, R5 ;  /* 0x0000000500007202 */ /* 0x000fe40000000f00 */
[----:B0-----:R-:W-:-:S07]  /*18f0*/  LEA R7, R4, R3, 0x18 ;  /* 0x0000000304077211 */ /* 0x001fce00078ec0ff */
.L_x_148:
[----:B-1----:R-:W-:-:S05]  /*1900*/  VIADD R3, R0, UR57 ;  /* 0x0000003900037c36 */ /* 0x002fca0008000000 */
[----:B------:R-:W-:-:S04]  /*1910*/  IADD3 R5, P0, PT, R3, UR47, RZ ;  /* 0x0000002f03057c10 */ /* 0x000fc8000ff1e0ff */
[----:B------:R-:W-:Y:S02]  /*1920*/  LEA.HI.X.SX32 R6, R3, UR56, 0x1, P0 ;  /* 0x0000003803067c11 */ /* 0x000fe400080f0eff */
[----:B------:R-:W-:-:S04]  /*1930*/  LEA R4, P0, R5, UR4, 0x2 ;  /* 0x0000000405047c11 */ /* 0x000fc8000f8010ff */
[----:B------:R-:W-:-:S05]  /*1940*/  LEA.HI.X R5, R5, UR5, R6, 0x2, P0 ;  /* 0x0000000505057c11 */ /* 0x000fca00080f1406 */
[----:B------:R-:W2:Y:S01]  /*1950*/  LDG.E.CONSTANT R4, desc[UR36][R4.64] ;  /* 0x0000002404047981 */ /* 0x000ea2000c1e9900 */
[C---:B------:R-:W-:Y:S02]  /*1960*/  LEA R3, R0.reuse, R7, 0x2 ;  /* 0x0000000700037211 */ /* 0x040fe400078e10ff */
[----:B------:R-:W-:-:S04]  /*1970*/  IADD3 R0, PT, PT, R0, UR6, RZ ;  /* 0x0000000600007c10 */ /* 0x000fc8000fffe0ff */
[----:B------:R-:W-:Y:S01]  /*1980*/  ISETP.GE.AND P0, PT, R0, UR62, PT ;  /* 0x0000003e00007c0c */ /* 0x000fe2000bf06270 */
[----:B--2---:R1:W-:-:S12]  /*1990*/  STS [R3], R4 ;  /* 0x0000000403007388 */ /* 0x0043d80000000800 */
[----:B------:R-:W-:Y:S05]  /*19a0*/  @!P0 BRA `(.L_x_148) ;  /* 0xfffffffc00d48947 */ /* 0x000fea000383ffff */
.L_x_147:
[----:B------:R-:W-:Y:S05]  /*19b0*/  BSYNC.RECONVERGENT B0 ;  /* 0x0000000000007941 */ /* 0x000fea0003800200 */
.L_x_146:
[----:B------:R-:W-:Y:S01]  /*19c0*/  BAR.SYNC.DEFER_BLOCKING 0x0 ;  /* 0x0000000000007b1d */ /* 0x000fe20000010000 */
[----:B------:R-:W-:-:S09]  /*19d0*/  UISETP.GE.AND UP0, UPT, UR62, 0x1, UPT ;  /* 0x000000013e00788c */ /* 0x000fd2000bf06270 */
[----:B------:R-:W-:Y:S05]  /*19e0*/  BRA.U !UP0, `(.L_x_142) ;  /* 0x0000001108b47547 */ /* 0x000fea000b800000 */
[----:B------:R-:W-:Y:S01]  /*19f0*/  UISETP.GE.U32.AND UP0, UPT, UR62, 0x4, UPT ;  /* 0x000000043e00788c */ /* 0x000fe2000bf06070 */
[----:B------:R-:W-:-:S08]  /*1a00*/  HFMA2 R25, -RZ, RZ, 0, 0 ;  /* 0x00000000ff197431 */ /* 0x000fd000000001ff */
[----:B------:R-:W-:Y:S05]  /*1a10*/  BRA.U !UP0, `(.L_x_149) ;  /* 0x0000000908687547 */ /* 0x000fea000b800000 */
[----:B------:R-:W-:Y:S01]  /*1a20*/  BSSY B7, `(.L_x_150) ;  /* 0x0000098000077945 */ /* 0x000fe20003800000 */
[----:B------:R-:W-:Y:S01]  /*1a30*/  IMAD.MOV.U32 R41, RZ, RZ, RZ ;  /* 0x000000ffff297224 */ /* 0x000fe200078e00ff */
[----:B------:R-:W2:Y:S01]  /*1a40*/  LDCU UR63, c[0x0][0x3bc] ;  /* 0x00007780ff3f77ac */ /* 0x000ea20008000800 */
[----:B------:R-:W3:Y:S05]  /*1a50*/  LDCU.64 UR54, c[0x0][0x398] ;  /* 0x00007300ff3677ac */ /* 0x000eea0008000a00 */
.L_x_159:
[----:B--2-4-:R-:W-:Y:S02]  /*1a60*/  IADD3 R24, PT, PT, R34, UR63, R41 ;  /* 0x0000003f22187c10 */ /* 0x014fe4000fffe029 */
[----:B------:R-:W-:Y:S01]  /*1a70*/  MOV R19, 0x4 ;  /* 0x0000000400137802 */ /* 0x000fe20000000f00 */
[----:B------:R-:W-:Y:S05]  /*1a80*/  YIELD ;  /* 0x0000000000007946 */ /* 0x000fea0003800000 */
[----:B------:R-:W-:Y:S01]  /*1a90*/  IMAD.WIDE R18, R24, R19, UR38 ;  /* 0x0000002618127e25 */ /* 0x000fe2000f8e0213 */
[----:B------:R-:W-:Y:S04]  /*1aa0*/  LDS R0, [R33] ;  /* 0x0000000021007984 */ /* 0x000fe80000000800 */
[----:B------:R-:W2:Y:S01]  /*1ab0*/  LDG.E.CONSTANT R5, desc[UR36][R18.64] ;  /* 0x0000002412057981 */ /* 0x000ea2000c1e9900 */
[----:B------:R-:W4:Y:S01]  /*1ac0*/  S2UR UR5, SR_CgaCtaId ;  /* 0x00000000000579c3 */ /* 0x000f220000008800 */
[----:B------:R-:W-:Y:S01]  /*1ad0*/  UMOV UR4, 0x400 ;  /* 0x0000040000047882 */ /* 0x000fe20000000000 */
[----:B01----:R-:W-:Y:S01]  /*1ae0*/  MOV R4, 0x437c0000 ;  /* 0x437c000000047802 */ /* 0x003fe20000000f00 */
[----:B------:R-:W-:Y:S01]  /*1af0*/  UIADD3 UR4, UPT, UPT, UR4, 0x320, URZ ;  /* 0x0000032004047890 */ /* 0x000fe2000fffe0ff */
[----:B------:R-:W-:Y:S03]  /*1b00*/  BSSY.RECONVERGENT B6, `(.L_x_151) ;  /* 0x000001a000067945 */ /* 0x000fe60003800200 */
[----:B----4-:R-:W-:-:S06]  /*1b10*/  ULEA UR4, UR5, UR4, 0x18 ;  /* 0x0000000405047291 */ /* 0x010fcc000f8ec0ff */
[----:B------:R-:W-:-:S05]  /*1b20*/  LEA R39, R41, UR4, 0x2 ;  /* 0x0000000429277c11 */ /* 0x000fca000f8e10ff */
[----:B------:R-:W0:Y:S02]  /*1b30*/  LDS R3, [R39] ;  /* 0x0000000027037984 */ /* 0x000e240000000800 */
[----:B0-----:R-:W-:Y:S01]  /*1b40*/  FADD R0, R0, R3 ;  /* 0x0000000300007221 */ /* 0x001fe20000000000 */
[----:B------:R-:W-:-:S03]  /*1b50*/  HFMA2 R3, -RZ, RZ, 0.96630859375, -0.0022525787353515625 ;  /* 0x3bbb989dff037431 */ /* 0x000fc600000001ff */
[----:B--2---:R-:W-:-:S04]  /*1b60*/  FADD R0, R0, R5 ;  /* 0x0000000500007221 */ /* 0x004fc80000000000 */
[----:B------:R-:W-:-:S04]  /*1b70*/  FADD R0, R0, -UR46 ;  /* 0x8000002e00007e21 */ /* 0x000fc80008000000 */
[----:B------:R-:W-:-:S04]  /*1b80*/  FFMA.SAT R3, R0, R3, 0.5 ;  /* 0x3f00000000037423 */ /* 0x000fc80000002003 */
[----:B------:R-:W-:-:S04]  /*1b90*/  FFMA.RM R3, R3, R4, 12582913 ;  /* 0x4b40000103037423 */ /* 0x000fc80000004004 */
[C---:B------:R-:W-:Y:S01]  /*1ba0*/  FADD R5, R3.reuse, -12583039 ;  /* 0xcb40007f03057421 */ /* 0x040fe20000000000 */
[----:B------:R-:W-:-:S03]  /*1bb0*/  IMAD.SHL.U32 R23, R3, 0x800000, RZ ;  /* 0x0080000003177824 */ /* 0x000fc600078e00ff */
[----:B------:R-:W-:-:S04]  /*1bc0*/  FFMA R5, R0, 1.4426950216293334961, -R5 ;  /* 0x3fb8aa3b00057823 */ /* 0x000fc80000000805 */
[----:B------:R-:W-:-:S04]  /*1bd0*/  FFMA R5, R0, 1.925963033500011079e-08, R5 ;  /* 0x32a5706000057823 */ /* 0x000fc80000000005 */
[----:B------:R-:W0:Y:S02]  /*1be0*/  MUFU.EX2 R0, R5 ;  /* 0x0000000500007308 */ /* 0x000e240000000800 */
[----:B0-----:R-:W-:-:S05]  /*1bf0*/  FMUL R23, R23, R0 ;  /* 0x0000000017177220 */ /* 0x001fca0000400000 */
[----:B------:R-:W-:-:S13]  /*1c00*/  FSETP.GT.AND P0, PT, R23, 1, PT ;  /* 0x3f8000001700780b */ /* 0x000fda0003f04000 */
[----:B------:R-:W-:Y:S05]  /*1c10*/  @!P0 BRA `(.L_x_152) ;  /* 0x0000000000208947 */ /* 0x000fea0003800000 */
[----:B------:R-:W-:Y:S01]  /*1c20*/  MOV R8, 0x8 ;  /* 0x0000000800087802 */ /* 0x000fe20000000f00 */
[----:B------:R-:W0:Y:S01]  /*1c30*/  LDCU.64 UR4, c[0x4][URZ] ;  /* 0x01000000ff0477ac */ /* 0x000e220008000a00 */
[----:B------:R-:W-:-:S04]  /*1c40*/  CS2R R6, SRZ ;  /* 0x0000000000067805 */ /* 0x000fc8000001ff00 */
[----:B------:R-:W1:Y:S01]  /*1c50*/  LDC.64 R8, c[0x4][R8] ;  /* 0x0100000008087b82 */ /* 0x000e620000000a00 */
[----:B0-----:R-:W-:Y:S02]  /*1c60*/  MOV R4, UR4 ;  /* 0x0000000400047c02 */ /* 0x001fe40008000f00 */
[----:B------:R-:W-:-:S07]  /*1c70*/  MOV R5, UR5 ;  /* 0x0000000500057c02 */ /* 0x000fce0008000f00 */
[----:B------:R-:W-:-:S07]  /*1c80*/  LEPC R20, `(.L_x_152) ;  /* 0x000000001014794e */ /* 0x000fce0000000000 */
[----:B-1-3--:R-:W-:Y:S05]  /*1c90*/  CALL.ABS.NOINC R8 ;  /* 0x0000000008007343 */ /* 0x00afea0003c00000 */
.L_x_152:
[----:B---3--:R-:W-:Y:S05]  /*1ca0*/  BSYNC.RECONVERGENT B6 ;  /* 0x0000000000067941 */ /* 0x008fea0003800200 */
.L_x_151:
[----:B------:R-:W2:Y:S01]  /*1cb0*/  LDG.E.CONSTANT R7, desc[UR36][R18.64+0x4] ;  /* 0x0000042412077981 */ /* 0x000ea2000c1e9900 */
[----:B------:R-:W-:Y:S01]  /*1cc0*/  UIADD3 UR4, UPT, UPT, UR47, UR57, URZ ;  /* 0x000000392f047290 */ /* 0x000fe2000fffe0ff */
[----:B------:R-:W-:Y:S01]  /*1cd0*/  MOV R4, UR52 ;  /* 0x0000003400047c02 */ /* 0x000fe20008000f00 */
[----:B------:R-:W-:Y:S02]  /*1ce0*/  IMAD.U32 R5, RZ, RZ, UR51 ;  /* 0x00000033ff057e24 */ /* 0x000fe4000f8e00ff */
[----:B------:R-:W-:Y:S02]  /*1cf0*/  FMUL R3, R23, UR45 ;  /* 0x0000002d17037c20 */ /* 0x000fe40008400000 */
[----:B------:R-:W-:Y:S01]  /*1d00*/  IADD3 R0, P0, PT, R41, UR4, RZ ;  /* 0x0000000429007c10 */ /* 0x000fe2000ff1e0ff */
[----:B------:R-:W-:Y:S02]  /*1d10*/  IMAD.WIDE R24, R24, 0x4, R4 ;  /* 0x0000000418187825 */ /* 0x000fe400078e0204 */
[----:B------:R-:W-:Y:S01]  /*1d20*/  LDS R5, [R39+0x4] ;  /* 0x0000040027057984 */ /* 0x000fe20000000800 */
[----:B------:R-:W-:-:S02]  /*1d30*/  IADD3.X R9, PT, PT, RZ, UR58, RZ, P0, !PT ;  /* 0x0000003aff097c10 */ /* 0x000fc400087fe4ff */
[C---:B------:R-:W-:Y:S01]  /*1d40*/  LEA R22, P0, R0.reuse, UR54, 0x2 ;  /* 0x0000003600167c11 */ /* 0x040fe2000f8010ff */
[----:B------:R-:W-:Y:S03]  /*1d50*/  REDG.E.ADD.F32.FTZ.RN.STRONG.GPU desc[UR36][R24.64], R3 ;  /* 0x00000003180079a6 */ /* 0x000fe6000c12f324 */
[----:B------:R-:W-:Y:S01]  /*1d60*/  LEA.HI.X R23, R0, UR55, R9, 0x2, P0 ;  /* 0x0000003700177c11 */ /* 0x000fe200080f1409 */
[----:B------:R-:W-:Y:S04]  /*1d70*/  REDG.E.ADD.F32.FTZ.RN.STRONG.GPU desc[UR36][R16.64], R3 ;  /* 0x00000003100079a6 */ /* 0x000fe8000c12f324 */
[----:B------:R-:W0:Y:S01]  /*1d80*/  LDS R0, [R33] ;  /* 0x0000000021007984 */ /* 0x000e220000000800 */
[----:B------:R-:W-:Y:S03]  /*1d90*/  BSSY.RECONVERGENT B6, `(.L_x_153) ;  /* 0x0000019000067945 */ /* 0x000fe60003800200 */
[----:B------:R1:W-:Y:S01]  /*1da0*/  REDG.E.ADD.F32.FTZ.RN.STRONG.GPU desc[UR36][R22.64], R3 ;  /* 0x00000003160079a6 */ /* 0x0003e2000c12f324 */
[----:B0-----:R-:W-:Y:S01]  /*1db0*/  FADD R0, R0, R5 ;  /* 0x0000000500007221 */ /* 0x001fe20000000000 */
[----:B------:R-:W-:-:S03]  /*1dc0*/  HFMA2 R5, -RZ, RZ, 0.96630859375, -0.0022525787353515625 ;  /* 0x3bbb989dff057431 */ /* 0x000fc600000001ff */
[----:B--2---:R-:W-:Y:S01]  /*1dd0*/  FADD R0, R0, R7 ;  /* 0x0000000700007221 */ /* 0x004fe20000000000 */
[----:B------:R-:W-:-:S03]  /*1de0*/  MOV R7, 0x437c0000 ;  /* 0x437c000000077802 */ /* 0x000fc60000000f00 */
[----:B------:R-:W-:-:S04]  /*1df0*/  FADD R0, R0, -UR46 ;  /* 0x8000002e00007e21 */ /* 0x000fc80008000000 */
[----:B------:R-:W-:-:S04]  /*1e00*/  FFMA.SAT R4, R0, R5, 0.5 ;  /* 0x3f00000000047423 */ /* 0x000fc80000002005 */
[----:B------:R-:W-:-:S04]  /*1e10*/  FFMA.RM R4, R4, R7, 12582913 ;  /* 0x4b40000104047423 */ /* 0x000fc80000004007 */
[----:B------:R-:W-:-:S04]  /*1e20*/  FADD R5, R4, -12583039 ;  /* 0xcb40007f04057421 */ /* 0x000fc80000000000 */
[----:B------:R-:W-:-:S04]  /*1e30*/  FFMA R5, R0, 1.4426950216293334961, -R5 ;  /* 0x3fb8aa3b00057823 */ /* 0x000fc80000000805 */
[----:B------:R-:W-:-:S06]  /*1e40*/  FFMA R5, R0, 1.925963033500011079e-08, R5 ;  /* 0x32a5706000057823 */ /* 0x000fcc0000000005 */
[----:B------:R-:W0:Y:S01]  /*1e50*/  MUFU.EX2 R5, R5 ;  /* 0x0000000500057308 */ /* 0x000e220000000800 */
[----:B------:R-:W-:-:S04]  /*1e60*/  IMAD.SHL.U32 R40, R4, 0x800000, RZ ;  /* 0x0080000004287824 */ /* 0x000fc800078e00ff */
[----:B0-----:R-:W-:-:S05]  /*1e70*/  FMUL R40, R40, R5 ;  /* 0x0000000528287220 */ /* 0x001fca0000400000 */
[----:B------:R-:W-:-:S13]  /*1e80*/  FSETP.GT.AND P0, PT, R40, 1, PT ;  /* 0x3f8000002800780b */ /* 0x000fda0003f04000 */
[----:B-1----:R-:W-:Y:S05]  /*1e90*/  @!P0 BRA `(.L_x_154) ;  /* 0x0000000000208947 */ /* 0x002fea0003800000 */
[----:B------:R-:W-:Y:S01]  /*1ea0*/  MOV R8, 0x8 ;  /* 0x0000000800087802 */ /* 0x000fe20000000f00 */
[----:B------:R-:W0:Y:S01]  /*1eb0*/  LDCU.64 UR4, c[0x4][URZ] ;  /* 0x01000000ff0477ac */ /* 0x000e220008000a00 */
[----:B------:R-:W-:-:S04]  /*1ec0*/  CS2R R6, SRZ ;  /* 0x0000000000067805 */ /* 0x000fc8000001ff00 */
[----:B------:R-:W1:Y:S01]  /*1ed0*/  LDC.64 R8, c[0x4][R8] ;  /* 0x0100000008087b82 */ /* 0x000e620000000a00 */
[----:B0-----:R-:W-:Y:S02]  /*1ee0*/  MOV R4, UR4 ;  /* 0x0000000400047c02 */ /* 0x001fe40008000f00 */
[----:B------:R-:W-:-:S07]  /*1ef0*/  MOV R5, UR5 ;  /* 0x0000000500057c02 */ /* 0x000fce0008000f00 */
[----:B------:R-:W-:-:S07]  /*1f00*/  LEPC R20, `(.L_x_154) ;  /* 0x000000001014794e */ /* 0x000fce0000000000 */
[----:B-1----:R-:W-:Y:S05]  /*1f10*/  CALL.ABS.NOINC R8 ;  /* 0x0000000008007343 */ /* 0x002fea0003c00000 */
.L_x_154:
[----:B------:R-:W-:Y:S05]  /*1f20*/  BSYNC.RECONVERGENT B6 ;  /* 0x0000000000067941 */ /* 0x000fea0003800200 */
.L_x_153:
[----:B------:R-:W2:Y:S01]  /*1f30*/  LDG.E.CONSTANT R7, desc[UR36][R18.64+0x8] ;  /* 0x0000082412077981 */ /* 0x000ea2000c1e9900 */
[----:B------:R-:W-:-:S03]  /*1f40*/  FMUL R3, R40, UR45 ;  /* 0x0000002d28037c20 */ /* 0x000fc60008400000 */
[----:B------:R-:W-:Y:S04]  /*1f50*/  LDS R0, [R33] ;  /* 0x0000000021007984 */ /* 0x000fe80000000800 */
[----:B------:R-:W0:Y:S01]  /*1f60*/  LDS R5, [R39+0x8] ;  /* 0x0000080027057984 */ /* 0x000e220000000800 */
[----:B------:R-:W-:Y:S03]  /*1f70*/  BSSY.RECONVERGENT B6, `(.L_x_155) ;  /* 0x000001b000067945 */ /* 0x000fe60003800200 */
[----:B------:R1:W-:Y:S04]  /*1f80*/  REDG.E.ADD.F32.FTZ.RN.STRONG.GPU desc[UR36][R24.64+0x4], R3 ;  /* 0x00000403180079a6 */ /* 0x0003e8000c12f324 */
[----:B------:R1:W-:Y:S04]  /*1f90*/  REDG.E.ADD.F32.FTZ.RN.STRONG.GPU desc[UR36][R16.64], R3 ;  /* 0x00000003100079a6 */ /* 0x0003e8000c12f324 */
[----:B------:R1:W-:Y:S01]  /*1fa0*/  REDG.E.ADD.F32.FTZ.RN.STRONG.GPU desc[UR36][R22.64+0x4], R3 ;  /* 0x00000403160079a6 */ /* 0x0003e2000c12f324 */
[----:B0-----:R-:W-:Y:S01]  /*1fb0*/  FADD R0, R0, R5 ;  /* 0x0000000500007221 */ /* 0x001fe20000000000 */
[----:B------:R-:W-:-:S03]  /*1fc0*/  HFMA2 R5, -RZ, RZ, 0.96630859375, -0.0022525787353515625 ;  /* 0x3bbb989dff057431 */ /* 0x000fc600000001ff */
[----:B--2---:R-:W-:Y:S01]  /*1fd0*/  FADD R0, R0, R7 ;  /* 0x0000000700007221 */ /* 0x004fe20000000000 */
[----:B------:R-:W-:-:S03]  /*1fe0*/  IMAD.MOV.U32 R7, RZ, RZ, 0x437c0000 ;  /* 0x437c0000ff077424 */ /* 0x000fc600078e00ff */
[----:B------:R-:W-:-:S04]  /*1ff0*/  FADD R0, R0, -UR46 ;  /* 0x8000002e00007e21 */ /* 0x000fc80008000000 */
[----:B------:R-:W-:-:S04]  /*2000*/  FFMA.SAT R4, R0, R5, 0.5 ;  /* 0x3f00000000047423 */ /* 0x000fc80000002005 */
[----:B------:R-:W-:-:S04]  /*2010*/  FFMA.RM R4, R4, R7, 12582913 ;  /* 0x4b40000104047423 */ /* 0x000fc80000004007 */
[C---:B------:R-:W-:Y:S01]  /*2020*/  FADD R5, R4.reuse, -12583039 ;  /* 0xcb40007f04057421 */ /* 0x040fe20000000000 */
[----:B------:R-:W-:-:S03]  /*2030*/  SHF.L.U32 R40, R4, 0x17, RZ ;  /* 0x0000001704287819 */ /* 0x000fc600000006ff */
[----:B------:R-:W-:-:S04]  /*2040*/  FFMA R5, R0, 1.4426950216293334961, -R5 ;  /* 0x3fb8aa3b00057823 */ /* 0x000fc80000000805 */
[----:B------:R-:W-:-:S06]  /*2050*/  FFMA R5, R0, 1.925963033500011079e-08, R5 ;  /* 0x32a5706000057823 */ /* 0x000fcc0000000005 */
[----:B------:R-:W0:Y:S02]  /*2060*/  MUFU.EX2 R5, R5 ;  /* 0x0000000500057308 */ /* 0x000e240000000800 */
        /* <DEDUP_REMOVED lines=11> */
.L_x_156:
[----:B------:R-:W-:Y:S05]  /*2120*/  BSYNC.RECONVERGENT B6 ;  /* 0x0000000000067941 */ /* 0x000fea0003800200 */
.L_x_155:
[----:B------:R-:W2:Y:S01]  /*2130*/  LDG.E.CONSTANT R19, desc[UR36][R18.64+0xc] ;  /* 0x00000c2412137981 */ /* 0x000ea2000c1e9900 */
[----:B------:R-:W-:-:S03]  /*2140*/  FMUL R3, R40, UR45 ;  /* 0x0000002d28037c20 */ /* 0x000fc60008400000 */
[----:B------:R-:W-:Y:S04]  /*2150*/  LDS R39, [R39+0xc] ;  /* 0x00000c0027277984 */ /* 0x000fe80000000800 */
[----:B------:R-:W0:Y:S01]  /*2160*/  LDS R0, [R33] ;  /* 0x0000000021007984 */ /* 0x000e220000000800 */
[----:B------:R-:W-:Y:S01]  /*2170*/  IMAD.MOV.U32 R5, RZ, RZ, 0x3bbb989d ;  /* 0x3bbb989dff057424 */ /* 0x000fe200078e00ff */
[----:B------:R-:W-:Y:S02]  /*2180*/  MOV R7, 0x437c0000 ;  /* 0x437c000000077802 */ /* 0x000fe40000000f00 */
[----:B------:R1:W-:Y:S01]  /*2190*/  REDG.E.ADD.F32.FTZ.RN.STRONG.GPU desc[UR36][R24.64+0x8], R3 ;  /* 0x00000803180079a6 */ /* 0x0003e2000c12f324 */
[----:B------:R-:W-:Y:S03]  /*21a0*/  BSSY.RECONVERGENT B6, `(.L_x_157) ;  /* 0x0000018000067945 */ /* 0x000fe60003800200 */
[----:B------:R1:W-:Y:S04]  /*21b0*/  REDG.E.ADD.F32.FTZ.RN.STRONG.GPU desc[UR36][R16.64], R3 ;  /* 0x00000003100079a6 */ /* 0x0003e8000c12f324 */
[----:B------:R1:W-:Y:S01]  /*21c0*/  REDG.E.ADD.F32.FTZ.RN.STRONG.GPU desc[UR36][R22.64+0x8], R3 ;  /* 0x00000803160079a6 */ /* 0x0003e2000c12f324 */
[----:B0-----:R-:W-:-:S04]  /*21d0*/  FADD R0, R0, R39 ;  /* 0x0000002700007221 */ /* 0x001fc80000000000 */
[----:B--2---:R-:W-:-:S04]  /*21e0*/  FADD R0, R0, R19 ;  /* 0x0000001300007221 */ /* 0x004fc80000000000 */
        /* <DEDUP_REMOVED lines=15> */
[----:B0-----:R-:W-:Y:S01]  /*22e0*/  MOV R4, UR4 ;  /* 0x0000000400047c02 */ /* 0x001fe20008000f00 */
[----:B------:R-:W-:-:S07]  /*22f0*/  IMAD.U32 R5, RZ, RZ, UR5 ;  /* 0x00000005ff057e24 */ /* 0x000fce000f8e00ff */
[----:B------:R-:W-:-:S07]  /*2300*/  LEPC R20, `(.L_x_158) ;  /* 0x000000001014794e */ /* 0x000fce0000000000 */
[----:B-1----:R-:W-:Y:S05]  /*2310*/  CALL.ABS.NOINC R8 ;  /* 0x0000000008007343 */ /* 0x002fea0003c00000 */
.L_x_158:
[----:B------:R-:W-:Y:S05]  /*2320*/  BSYNC.RECONVERGENT B6 ;  /* 0x0000000000067941 */ /* 0x000fea0003800200 */
.L_x_157:
[----:B------:R-:W-:Y:S01]  /*2330*/  IADD3 R41, PT, PT, R41, 0x4, RZ ;  /* 0x0000000429297810 */ /* 0x000fe20007ffe0ff */
[----:B------:R-:W-:-:S03]  /*2340*/  FMUL R3, R18, UR45 ;  /* 0x0000002d12037c20 */ /* 0x000fc60008400000 */
[----:B------:R-:W-:Y:S02]  /*2350*/  ISETP.NE.AND P0, PT, R41, UR44, PT ;  /* 0x0000002c29007c0c */ /* 0x000fe4000bf05270 */
[----:B------:R4:W-:Y:S04]  /*2360*/  REDG.E.ADD.F32.FTZ.RN.STRONG.GPU desc[UR36][R24.64+0xc], R3 ;  /* 0x00000c03180079a6 */ /* 0x0009e8000c12f324 */
[----:B------:R4:W-:Y:S04]  /*2370*/  REDG.E.ADD.F32.FTZ.RN.STRONG.GPU desc[UR36][R16.64], R3 ;  /* 0x00000003100079a6 */ /* 0x0009e8000c12f324 */
[----:B------:R4:W-:Y:S03]  /*2380*/  REDG.E.ADD.F32.FTZ.RN.STRONG.GPU desc[UR36][R22.64+0xc], R3 ;  /* 0x00000c03160079a6 */ /* 0x0009e6000c12f324 */
[----:B------:R-:W-:Y:S05]  /*2390*/  @P0 BRA `(.L_x_159) ;  /* 0xfffffff400b00947 */ /* 0x000fea000383ffff */
[----:B------:R-:W-:Y:S05]  /*23a0*/  BSYNC B7 ;  /* 0x0000000000077941 */ /* 0x000fea0003800000 */
.L_x_150:
[----:B----4-:R-:W-:-:S07]  /*23b0*/  MOV R25, UR44 ;  /* 0x0000002c00197c02 */ /* 0x010fce0008000f00 */
.L_x_149:
[----:B------:R-:W2:Y:S02]  /*23c0*/  LDCU UR4, c[0x0][0x3c0] ;  /* 0x00007800ff0477ac */ /* 0x000ea40008000800 */
[----:B--2---:R-:W-:-:S09]  /*23d0*/  ULOP3.LUT UP0, UR4, UR4, 0x3, URZ, 0xc0, !UPT ;  /* 0x0000000304047892 */ /* 0x004fd2000f80c0ff */
[----:B------:R-:W-:Y:S05]  /*23e0*/  BRA.U !UP0, `(.L_x_142) ;  /* 0x0000000908347547 */ /* 0x000fea000b800000 */
[----:B------:R-:W-:-:S09]  /*23f0*/  UISETP.NE.AND UP0, UPT, UR4, 0x1, UPT ;  /* 0x000000010400788c */ /* 0x000fd2000bf05270 */
[----:B------:R-:W-:Y:S05]  /*2400*/  BRA.U !UP0, `(.L_x_160) ;  /* 0x0000000508547547 */ /* 0x000fea000b800000 */
[----:B------:R-:W2:Y:S01]  /*2410*/  LDCU UR4, c[0x0][0x3bc] ;  /* 0x00007780ff0477ac */ /* 0x000ea20008000800 */
[----:B------:R-:W-:Y:S01]  /*2420*/  HFMA2 R5, -RZ, RZ, 0, 2.384185791015625e-07 ;  /* 0x00000004ff057431 */ /* 0x000fe200000001ff */
[----:B------:R-:W3:Y:S01]  /*2430*/  S2UR UR5, SR_CgaCtaId ;  /* 0x00000000000579c3 */ /* 0x000ee20000008800 */
[----:B------:R-:W-:Y:S01]  /*2440*/  LDS R0, [R33] ;  /* 0x0000000021007984 */ /* 0x000fe20000000800 */
[----:B--2---:R-:W-:-:S05]  /*2450*/  IADD3 R22, PT, PT, R34, UR4, R25 ;  /* 0x0000000422167c10 */ /* 0x004fca000fffe019 */
[----:B01----:R-:W-:-:S06]  /*2460*/  IMAD.WIDE R4, R22, R5, UR38 ;  /* 0x0000002616047e25 */ /* 0x003fcc000f8e0205 */
[----:B------:R0:W2:Y:S01]  /*2470*/  LDG.E.CONSTANT R5, desc[UR36][R4.64] ;  /* 0x0000002404057981 */ /* 0x0000a2000c1e9900 */
[----:B------:R-:W-:Y:S01]  /*2480*/  UMOV UR4, 0x400 ;  /* 0x0000040000047882 */ /* 0x000fe20000000000 */
[----:B------:R-:W-:Y:S01]  /*2490*/  BSSY.RECONVERGENT B6, `(.L_x_161) ;  /* 0x000001c000067945 */ /* 0x000fe20003800200 */
[----:B------:R-:W-:-:S04]  /*24a0*/  UIADD3 UR4, UPT, UPT, UR4, 0x320, URZ ;  /* 0x0000032004047890 */ /* 0x000fc8000fffe0ff */
[----:B---3--:R-:W-:Y:S01]  /*24b0*/  ULEA UR4, UR5, UR4, 0x18 ;  /* 0x0000000405047291 */ /* 0x008fe2000f8ec0ff */
[----:B0-----:R-:W-:-:S05]  /*24c0*/  MOV R4, 0x437c0000 ;  /* 0x437c000000047802 */ /* 0x001fca0000000f00 */
[----:B------:R-:W-:-:S05]  /*24d0*/  LEA R24, R25, UR4, 0x2 ;  /* 0x0000000419187c11 */ /* 0x000fca000f8e10ff */
[----:B------:R-:W0:Y:S02]  /*24e0*/  LDS R3, [R24] ;  /* 0x0000000018037984 */ /* 0x000e240000000800 */
        /* <DEDUP_REMOVED lines=22> */
.L_x_162:
[----:B------:R-:W-:Y:S05]  /*2650*/  BSYNC.RECONVERGENT B6 ;  /* 0x0000000000067941 */ /* 0x000fea0003800200 */
.L_x_161:
[----:B------:R-:W-:Y:S01]  /*2660*/  HFMA2 R7, -RZ, RZ, 0, 2.384185791015625e-07 ;  /* 0x00000004ff077431 */ /* 0x000fe200000001ff */
[----:B------:R-:W0:Y:S04]  /*2670*/  LDCU.64 UR4, c[0x0][0x398] ;  /* 0x00007300ff0477ac */ /* 0x000e280008000a00 */
[----:B------:R-:W-:-:S06]  /*2680*/  IMAD.WIDE R6, R22, R7, UR38 ;  /* 0x0000002616067e25 */ /* 0x000fcc000f8e0207 */
[----:B------:R-:W2:Y:S01]  /*2690*/  LDG.E.CONSTANT R7, desc[UR36][R6.64+0x4] ;  /* 0x0000042406077981 */ /* 0x000ea2000c1e9900 */
[----:B------:R-:W-:Y:S01]  /*26a0*/  UIADD3 UR6, UPT, UPT, UR47, UR57, URZ ;  /* 0x000000392f067290 */ /* 0x000fe2000fffe0ff */
[----:B------:R-:W-:Y:S01]  /*26b0*/  MOV R4, UR52 ;  /* 0x0000003400047c02 */ /* 0x000fe20008000f00 */
[----:B------:R-:W-:Y:S01]  /*26c0*/  FMUL R3, R19, UR45 ;  /* 0x0000002d13037c20 */ /* 0x000fe20008400000 */
[----:B------:R-:W-:-:S03]  /*26d0*/  MOV R5, UR51 ;  /* 0x0000003300057c02 */ /* 0x000fc60008000f00 */
[----:B------:R-:W-:Y:S01]  /*26e0*/  IADD3 R0, P0, PT, R25, UR6, RZ ;  /* 0x0000000619007c10 */ /* 0x000fe2000ff1e0ff */
[----:B------:R-:W-:Y:S02]  /*26f0*/  IMAD.WIDE R22, R22, 0x4, R4 ;  /* 0x0000000416167825 */ /* 0x000fe400078e0204 */
[----:B------:R-:W-:Y:S02]  /*2700*/  LDS R5, [R24+0x4] ;  /* 0x0000040018057984 */ /* 0x000fe40000000800 */
[----:B------:R-:W-:Y:S01]  /*2710*/  IMAD.X R9, RZ, RZ, UR58, P0 ;  /* 0x0000003aff097e24 */ /* 0x000fe200080e06ff */
[C---:B0-----:R-:W-:Y:S01]  /*2720*/  LEA R18, P0, R0.reuse, UR4, 0x2 ;  /* 0x0000000400127c11 */ /* 0x041fe2000f8010ff */
[----:B------:R-:W-:Y:S03]  /*2730*/  REDG.E.ADD.F32.FTZ.RN.STRONG.GPU desc[UR36][R22.64], R3 ;  /* 0x00000003160079a6 */ /* 0x000fe6000c12f324 */
[----:B------:R-:W-:Y:S01]  /*2740*/  LEA.HI.X R19, R0, UR5, R9, 0x2, P0 ;  /* 0x0000000500137c11 */ /* 0x000fe200080f1409 */
[----:B------:R-:W-:Y:S04]  /*2750*/  REDG.E.ADD.F32.FTZ.RN.STRONG.GPU desc[UR36][R16.64], R3 ;  /* 0x00000003100079a6 */ /* 0x000fe8000c12f324 */
[----:B------:R-:W0:Y:S01]  /*2760*/  LDS R0, [R33] ;  /* 0x0000000021007984 */ /* 0x000e220000000800 */
[----:B------:R-:W-:Y:S03]  /*2770*/  BSSY.RECONVERGENT B6, `(.L_x_163) ;  /* 0x0000019000067945 */ /* 0x000fe60003800200 */
[----:B------:R1:W-:Y:S01]  /*2780*/  REDG.E.ADD.F32.FTZ.RN.STRONG.GPU desc[UR36][R18.64], R3 ;  /* 0x00000003120079a6 */ /* 0x0003e2000c12f324 */
[----:B0-----:R-:W-:Y:S01]  /*2790*/  FADD R0, R0, R5 ;  /* 0x0000000500007221 */ /* 0x001fe20000000000 */
[----:B------:R-:W-:-:S03]  /*27a0*/  MOV R5, 0x3bbb989d ;  /* 0x3bbb989d00057802 */ /* 0x000fc60000000f00 */
[----:B--2---:R-:W-:Y:S01]  /*27b0*/  FADD R0, R0, R7 ;  /* 0x0000000700007221 */ /* 0x004fe20000000000 */
[----:B------:R-:W-:-:S03]  /*27c0*/  HFMA2 R7, -RZ, RZ, 3.7421875, 0 ;  /* 0x437c0000ff077431 */ /* 0x000fc600000001ff */
[----:B------:R-:W-:-:S04]  /*27d0*/  FADD R0, R0, -UR46 ;  /* 0x8000002e00007e21 */ /* 0x000fc80008000000 */
[----:B------:R-:W-:-:S04]  /*27e0*/  FFMA.SAT R4, R0, R5, 0.5 ;  /* 0x3f00000000047423 */ /* 0x000fc80000002005 */
[----:B------:R-:W-:-:S04]  /*27f0*/  FFMA.RM R4, R4, R7, 12582913 ;  /* 0x4b40000104047423 */ /* 0x000fc80000004007 */
[----:B------:R-:W-:-:S04]  /*2800*/  FADD R5, R4, -12583039 ;  /* 0xcb40007f04057421 */ /* 0x000fc80000000000 */
[----:B------:R-:W-:-:S04]  /*2810*/  FFMA R5, R0, 1.4426950216293334961, -R5 ;  /* 0x3fb8aa3b00057823 */ /* 0x000fc80000000805 */
[----:B------:R-:W-:-:S06]  /*2820*/  FFMA R5, R0, 1.925963033500011079e-08, R5 ;  /* 0x32a5706000057823 */ /* 0x000fcc0000000005 */
[----:B------:R-:W0:Y:S01]  /*2830*/  MUFU.EX2 R5, R5 ;  /* 0x0000000500057308 */ /* 0x000e220000000800 */
[----:B------:R-:W-:-:S05]  /*2840*/  SHF.L.U32 R4, R4, 0x17, RZ ;  /* 0x0000001704047819 */ /* 0x000fca00000006ff */
[----:B0-----:R-:W-:-:S05]  /*2850*/  FMUL R24, R4, R5 ;  /* 0x0000000504187220 */ /* 0x001fca0000400000 */
[----:B------:R-:W-:-:S13]  /*2860*/  FSETP.GT.AND P0, PT, R24, 1, PT ;  /* 0x3f8000001800780b */ /* 0x000fda0003f04000 */
[----:B-1----:R-:W-:Y:S05]  /*2870*/  @!P0 BRA `(.L_x_164) ;  /* 0x0000000000208947 */ /* 0x002fea0003800000 */
[----:B------:R-:W-:Y:S01]  /*2880*/  MOV R8, 0x8 ;  /* 0x0000000800087802 */ /* 0x000fe20000000f00 */
[----:B------:R-:W0:Y:S01]  /*2890*/  LDCU.64 UR4, c[0x4][URZ] ;  /* 0x01000000ff0477ac */ /* 0x000e220008000a00 */
[----:B------:R-:W-:-:S04]  /*28a0*/  CS2R R6, SRZ ;  /* 0x0000000000067805 */ /* 0x000fc8000001ff00 */
[----:B------:R-:W1:Y:S01]  /*28b0*/  LDC.64 R8, c[0x4][R8] ;  /* 0x0100000008087b82 */ /* 0x000e620000000a00 */
[----:B0-----:R-:W-:Y:S01]  /*28c0*/  IMAD.U32 R4, RZ, RZ, UR4 ;  /* 0x00000004ff047e24 */ /* 0x001fe2000f8e00ff */
[----:B------:R-:W-:-:S07]  /*28d0*/  MOV R5, UR5 ;  /* 0x0000000500057c02 */ /* 0x000fce0008000f00 */
[----:B------:R-:W-:-:S07]  /*28e0*/  LEPC R20, `(.L_x_164) ;  /* 0x000000001014794e */ /* 0x000fce0000000000 */
[----:B-1----:R-:W-:Y:S05]  /*28f0*/  CALL.ABS.NOINC R8 ;  /* 0x0000000008007343 */ /* 0x002fea0003c00000 */
.L_x_164:
[----:B------:R-:W-:Y:S05]  /*2900*/  BSYNC.RECONVERGENT B6 ;  /* 0x0000000000067941 */ /* 0x000fea0003800200 */
.L_x_163:
[----:B------:R-:W-:-:S05]  /*2910*/  FMUL R3, R24, UR45 ;  /* 0x0000002d18037c20 */ /* 0x000fca0008400000 */
[----:B------:R2:W-:Y:S04]  /*2920*/  REDG.E.ADD.F32.FTZ.RN.STRONG.GPU desc[UR36][R22.64+0x4], R3 ;  /* 0x00000403160079a6 */ /* 0x0005e8000c12f324 */
[----:B------:R2:W-:Y:S04]  /*2930*/  REDG.E.ADD.F32.FTZ.RN.STRONG.GPU desc[UR36][R16.64], R3 ;  /* 0x00000003100079a6 */ /* 0x0005e8000c12f324 */
[----:B------:R2:W-:Y:S01]  /*2940*/  REDG.E.ADD.F32.FTZ.RN.STRONG.GPU desc[UR36][R18.64+0x4], R3 ;  /* 0x00000403120079a6 */ /* 0x0005e2000c12f324 */
[----:B------:R-:W-:-:S07]  /*2950*/  IADD3 R25, PT, PT, R25, 0x2, RZ ;  /* 0x0000000219197810 */ /* 0x000fce0007ffe0ff */
.L_x_160:
[----:B------:R-:W3:Y:S02]  /*2960*/  LDCU UR4, c[0x0][0x3c0] ;  /* 0x00007800ff0477ac */ /* 0x000ee40008000800 */
[----:B---3--:R-:W-:-:S04]  /*2970*/  ULOP3.LUT UR4, UR4, 0x1, URZ, 0xc0, !UPT ;  /* 0x0000000104047892 */ /* 0x008fc8000f8ec0ff */
[----:B------:R-:W-:-:S09]  /*2980*/  UISETP.NE.U32.AND UP0, UPT, UR4, 0x1, UPT ;  /* 0x000000010400788c */ /* 0x000fd2000bf05070 */
[----:B------:R-:W-:Y:S05]  /*2990*/  BRA.U UP0, `(.L_x_142) ;  /* 0x0000000100c87547 */ /* 0x000fea000b800000 */
[----:B------:R-:W2:Y:S01]  /*29a0*/  LDCU UR4, c[0x0][0x3bc] ;  /* 0x00007780ff0477ac */ /* 0x000ea20008000800 */
[----:B------:R-:W-:Y:S01]  /*29b0*/  MOV R5, 0x4 ;  /* 0x0000000400057802 */ /* 0x000fe20000000f00 */
[----:B------:R-:W3:Y:S01]  /*29c0*/  S2UR UR5, SR_CgaCtaId ;  /* 0x00000000000579c3 */ /* 0x000ee20000008800 */
[----:B------:R-:W-:Y:S01]  /*29d0*/  LDS R0, [R33] ;  /* 0x0000000021007984 */ /* 0x000fe20000000800 */
[----:B--2---:R-:W-:-:S05]  /*29e0*/  IADD3 R18, PT, PT, R34, UR4, R25 ;  /* 0x0000000422127c10 */ /* 0x004fca000fffe019 */
[----:B01----:R-:W-:-:S06]  /*29f0*/  IMAD.WIDE R4, R18, R5, UR38 ;  /* 0x0000002612047e25 */ /* 0x003fcc000f8e0205 */
[----:B------:R-:W2:Y:S01]  /*2a00*/  LDG.E.CONSTANT R5, desc[UR36][R4.64] ;  /* 0x0000002404057981 */ /* 0x000ea2000c1e9900 */
[----:B------:R-:W-:Y:S01]  /*2a10*/  UMOV UR4, 0x400 ;  /* 0x0000040000047882 */ /* 0x000fe20000000000 */
[----:B------:R-:W-:Y:S01]  /*2a20*/  IMAD.MOV.U32 R7, RZ, RZ, 0x3bbb989d ;  /* 0x3bbb989dff077424 */ /* 0x000fe200078e00ff */
[----:B------:R-:W-:Y:S01]  /*2a30*/  UIADD3 UR4, UPT, UPT, UR4, 0x320, URZ ;  /* 0x0000032004047890 */ /* 0x000fe2000fffe0ff */
[----:B------:R-:W-:Y:S03]  /*2a40*/  BSSY.RECONVERGENT B6, `(.L_x_165) ;  /* 0x000001a000067945 */ /* 0x000fe60003800200 */
[----:B---3--:R-:W-:-:S06]  /*2a50*/  ULEA UR4, UR5, UR4, 0x18 ;  /* 0x0000000405047291 */ /* 0x008fcc000f8ec0ff */
[----:B------:R-:W-:-:S06]  /*2a60*/  LEA R3, R25, UR4, 0x2 ;  /* 0x0000000419037c11 */ /* 0x000fcc000f8e10ff */
[----:B------:R-:W0:Y:S02]  /*2a70*/  LDS R3, [R3] ;  /* 0x0000000003037984 */ /* 0x000e240000000800 */
[----:B0-----:R-:W-:-:S04]  /*2a80*/  FADD R0, R0, R3 ;  /* 0x0000000300007221 */ /* 0x001fc80000000000 */
[----:B--2---:R-:W-:Y:S01]  /*2a90*/  FADD R0, R0, R5 ;  /* 0x0000000500007221 */ /* 0x004fe20000000000 */
[----:B------:R-:W-:-:S03]  /*2aa0*/  HFMA2 R5, -RZ, RZ, 3.7421875, 0 ;  /* 0x437c0000ff057431 */ /* 0x000fc600000001ff */
        /* <DEDUP_REMOVED lines=19> */
.L_x_166:
[----:B------:R-:W-:Y:S05]  /*2be0*/  BSYNC.RECONVERGENT B6 ;  /* 0x0000000000067941 */ /* 0x000fea0003800200 */
.L_x_165:
[----:B------:R-:W0:Y:S01]  /*2bf0*/  LDCU.64 UR4, c[0x0][0x398] ;  /* 0x00007300ff0477ac */ /* 0x000e220008000a00 */
[----:B------:R-:W-:Y:S01]  /*2c00*/  MOV R6, UR52 ;  /* 0x0000003400067c02 */ /* 0x000fe20008000f00 */
[----:B------:R-:W-:Y:S01]  /*2c10*/  FMUL R19, R19, UR45 ;  /* 0x0000002d13137c20 */ /* 0x000fe20008400000 */
[----:B------:R-:W-:Y:S01]  /*2c20*/  MOV R7, UR51 ;  /* 0x0000003300077c02 */ /* 0x000fe20008000f00 */
[----:B------:R-:W-:Y:S02]  /*2c30*/  UIADD3 UR6, UPT, UPT, UR47, UR57, URZ ;  /* 0x000000392f067290 */ /* 0x000fe4000fffe0ff */
[----:B------:R-:W-:-:S04]  /*2c40*/  IMAD.WIDE R6, R18, 0x4, R6 ;  /* 0x0000000412067825 */ /* 0x000fc800078e0206 */
[----:B------:R-:W-:Y:S01]  /*2c50*/  IADD3 R25, P0, PT, R25, UR6, RZ ;  /* 0x0000000619197c10 */ /* 0x000fe2000ff1e0ff */
[----:B------:R3:W-:Y:S03]  /*2c60*/  REDG.E.ADD.F32.FTZ.RN.STRONG.GPU desc[UR36][R6.64], R19 ;  /* 0x00000013060079a6 */ /* 0x0007e6000c12f324 */
[----:B------:R-:W-:Y:S01]  /*2c70*/  IADD3.X R0, PT, PT, RZ, UR58, RZ, P0, !PT ;  /* 0x0000003aff007c10 */ /* 0x000fe200087fe4ff */
[----:B------:R3:W-:Y:S01]  /*2c80*/  REDG.E.ADD.F32.FTZ.RN.STRONG.GPU desc[UR36][R16.64], R19 ;  /* 0x00000013100079a6 */ /* 0x0007e2000c12f324 */
[----:B0-----:R-:W-:-:S04]  /*2c90*/  LEA R4, P0, R25, UR4, 0x2 ;  /* 0x0000000419047c11 */ /* 0x001fc8000f8010ff */
[----:B------:R-:W-:-:S05]  /*2ca0*/  LEA.HI.X R5, R25, UR5, R0, 0x2, P0 ;  /* 0x0000000519057c11 */ /* 0x000fca00080f1400 */
[----:B------:R3:W-:Y:S04]  /*2cb0*/  REDG.E.ADD.F32.FTZ.RN.STRONG.GPU desc[UR36][R4.64], R19 ;  /* 0x00000013040079a6 */ /* 0x0007e8000c12f324 */
.L_x_142:
[----:B------:R-:W-:Y:S05]  /*2cc0*/  WARPSYNC.ALL ;  /* 0x0000000000007948 */ /* 0x000fea0003800000 */
[----:B------:R-:W-:Y:S01]  /*2cd0*/  R2UR UR4, R38 ;  /* 0x00000000260472ca */ /* 0x000fe200000e0000 */
[----:B------:R-:W-:Y:S01]  /*2ce0*/  BAR.SYNC.DEFER_BLOCKING 0x0 ;  /* 0x0000000000007b1d */ /* 0x000fe20000010000 */
[----:B------:R-:W-:-:S11]  /*2cf0*/  UIADD3 UR59, UPT, UPT, UR59, 0x1, URZ ;  /* 0x000000013b3b7890 */ /* 0x000fd6000fffe0ff */
[----:B------:R-:W-:-:S09]  /*2d00*/  UISETP.NE.AND UP0, UPT, UR59, UR4, UPT ;  /* 0x000000043b00728c */ /* 0x000fd2000bf05270 */
[----:B------:R-:W-:Y:S05]  /*2d10*/  BRA.U UP0, `(.L_x_167) ;  /* 0xffffffd900d47547 */ /* 0x000fea000b83ffff */
.L_x_137:
[----:B------:R-:W-:Y:S02]  /*2d20*/  R2UR UR4, R38 ;  /* 0x00000000260472ca */ /* 0x000fe400000e0000 */
[----:B------:R-:W-:-:S11]  /*2d30*/  R2UR UR5, R37 ;  /* 0x00000000250572ca */ /* 0x000fd600000e0000 */
[----:B------:R-:W-:Y:S02]  /*2d40*/  UIADD3 UR4, UPT, UPT, UR4, -0x1, URZ ;  /* 0xffffffff04047890 */ /* 0x000fe4000fffe0ff */
[----:B------:R-:W-:-:S04]  /*2d50*/  UIADD3 UR10, UPT, UPT, UR5, 0x1, URZ ;  /* 0x00000001050a7890 */ /* 0x000fc8000fffe0ff */
[----:B------:R-:W-:-:S06]  /*2d60*/  UISETP.NE.AND UP0, UPT, UR10, UR4, UPT ;  /* 0x000000040a00728c */ /* 0x000fcc000bf05270 */
[----:B------:R-:W-:-:S13]  /*2d70*/  PLOP3.LUT P0, PT, PT, PT, UP0, 0x80, 0x8 ;  /* 0x000000000008781c */ /* 0x000fda0003f0f008 */
[----:B------:R-:W-:Y:S05]  /*2d80*/  @!P0 EXIT ;  /* 0x000000000000894d */ /* 0x000fea0003800000 */
[----:B------:R-:W-:Y:S05]  /*2d90*/  BRA `(.L_x_168) ;  /* 0xffffffd800047947 */ /* 0x000fea000383ffff */
.L_x_169:
        /* <DEDUP_REMOVED lines=14> */
.L_x_349:


//--------------------- .text._Z15kernel_backwardIfEvPKT_S2_PS0_S3_S3_iiiii --------------------------
	.section	.text._Z15kernel_backwardIfEvPKT_S2_PS0_S3_S3_iiiii,"ax",@progbits
	.align	128
        .global         _Z15kernel_backwardIfEvPKT_S2_PS0_S3_S3_iiiii
        .type           _Z15kernel_backwardIfEvPKT_S2_PS0_S3_S3_iiiii,@function
        .size           _Z15kernel_backwardIfEvPKT_S2_PS0_S3_S3_iiiii,(.L_x_350 - _Z15kernel_backwardIfEvPKT_S2_PS0_S3_S3_iiiii)
        .other          _Z15kernel_backwardIfEvPKT_S2_PS0_S3_S3_iiiii,@"STO_CUDA_ENTRY STV_DEFAULT"
_Z15kernel_backwardIfEvPKT_S2_PS0_S3_S3_iiiii:
.text._Z15kernel_backwardIfEvPKT_S2_PS0_S3_S3_iiiii:
        /* <DEDUP_REMOVED lines=11> */
[----:B------:R-:W-:Y:S01]  /*00b0*/  HFMA2 R5, -RZ, RZ, 0, 2.384185791015625e-07 ;  /* 0x00000004ff057431 */ /* 0x000fe200000001ff */
[----:B------:R-:W-:Y:S02]  /*00c0*/  UIMAD UR29, UR19, UR12, URZ ;  /* 0x0000000c131d72a4 */ /* 0x000fe4000f8e02ff */
[----:B------:R-:W-:Y:S02]  /*00d0*/  UIMAD UR15, UR15, UR5, URZ ;  /* 0x000000050f0f72a4 */ /* 0x000fe4000f8e02ff */
[----:B------:R-:W3:Y:S01]  /*00e0*/  S2UR UR16, SR_CTAID.Z ;  /* 0x00000000001079c3 */ /* 0x000ee20000002700 */
[----:B------:R-:W-:Y:S01]  /*00f0*/  UIADD3 UR6, UPT, UPT, UR29, UR12, URZ ;  /* 0x0000000c1d067290 */ /* 0x000fe2000fffe0ff */
[----:B------:R-:W4:Y:S05]  /*0100*/  LDCU.64 UR26, c[0x0][0x358] ;  /* 0x00006b00ff1a77ac */ /* 0x000f2a0008000a00 */
[----:B------:R-:W-:Y:S01]  /*0110*/  MOV R3, UR6 ;  /* 0x0000000600037c02 */ /* 0x000fe20008000f00 */
[----:B------:R-:W-:Y:S01]  /*0120*/  UIMAD UR30, UR19, UR5, URZ ;  /* 0x00000005131e72a4 */ /* 0x000fe2000f8e02ff */
[----:B------:R-:W3:Y:S01]  /*0130*/  LDCU UR20, c[0x0][0x3b8] ;  /* 0x00007700ff1477ac */ /* 0x000ee20008000800 */
[----:B0-----:R-:W-:-:S04]  /*0140*/  UIMAD UR14, UR13, UR12, URZ ;  /* 0x0000000c0d0e72a4 */ /* 0x001fc8000f8e02ff */
[----:B------:R-:W-:-:S04]  /*0150*/  UIMAD UR4, UR14, UR12, URZ ;  /* 0x0000000c0e0472a4 */ /* 0x000fc8000f8e02ff */
[----:B------:R-:W-:Y:S01]  /*0160*/  UIMAD UR4, UR4, UR5, URZ ;  /* 0x00000005040472a4 */ /* 0x000fe2000f8e02ff */
[----:B-1----:R-:W-:-:S03]  /*0170*/  IADD3 R0, PT, PT, R9, UR15, RZ ;  /* 0x0000000f09007c10 */ /* 0x002fc6000fffe0ff */
[----:B--2---:R-:W-:Y:S02]  /*0180*/  UIMAD.WIDE UR10, UR4, 0x4, UR10 ;  /* 0x00000004040a78a5 */ /* 0x004fe4000f8e020a */
[----:B------:R-:W-:-:S04]  /*0190*/  IMAD R0, R3, UR5, R0 ;  /* 0x0000000503007c24 */ /* 0x000fc8000f8e0200 */
[----:B------:R-:W-:-:S06]  /*01a0*/  IMAD.WIDE R2, R0, R5, UR10 ;  /* 0x0000000a00027e25 */ /* 0x000fcc000f8e0205 */
[----:B----4-:R-:W2:Y:S01]  /*01b0*/  LDG.E R3, desc[UR26][R2.64] ;  /* 0x0000001a02037981 */ /* 0x010ea2000c1e1900 */
[----:B---3--:R-:W-:Y:S02]  /*01c0*/  UIADD3 UR4, UPT, UPT, UR15, UR16, URZ ;  /* 0x000000100f047290 */ /* 0x008fe4000fffe0ff */
[----:B------:R-:W-:Y:S02]  /*01d0*/  UIMAD UR24, UR15, UR12, URZ ;  /* 0x0000000c0f1872a4 */ /* 0x000fe4000f8e02ff */
[----:B------:R-:W-:Y:S02]  /*01e0*/  UIMAD UR4, UR29, UR5, UR4 ;  /* 0x000000051d0472a4 */ /* 0x000fe4000f8e0204 */
[----:B------:R-:W-:Y:S02]  /*01f0*/  UIADD3 UR8, UPT, UPT, UR24, UR30, UR16 ;  /* 0x0000001e18087290 */ /* 0x000fe4000fffe010 */
[----:B------:R-:W-:Y:S02]  /*0200*/  UIMAD.WIDE UR6, UR4, 0x4, UR10 ;  /* 0x00000004040678a5 */ /* 0x000fe4000f8e020a */
[----:B------:R-:W-:-:S04]  /*0210*/  UIMAD.WIDE UR8, UR8, 0x4, UR10 ;  /* 0x00000004080878a5 */ /* 0x000fc8000f8e020a */
[----:B------:R-:W-:Y:S01]  /*0220*/  MOV R4, UR6 ;  /* 0x0000000600047c02 */ /* 0x000fe20008000f00 */
[----:B------:R-:W-:Y:S01]  /*0230*/  UMOV UR4, 0x400 ;  /* 0x0000040000047882 */ /* 0x000fe20000000000 */
[----:B------:R-:W-:Y:S02]  /*0240*/  MOV R5, UR7 ;  /* 0x0000000700057c02 */ /* 0x000fe40008000f00 */
[----:B------:R-:W-:Y:S01]  /*0250*/  MOV R6, UR8 ;  /* 0x0000000800067c02 */ /* 0x000fe20008000f00 */
[----:B------:R-:W0:Y:S01]  /*0260*/  S2UR UR6, SR_CgaCtaId ;  /* 0x00000000000679c3 */ /* 0x000e220000008800 */
[----:B------:R-:W-:Y:S01]  /*0270*/  UIADD3 UR4, UPT, UPT, UR4, 0x320, URZ ;  /* 0x0000032004047890 */ /* 0x000fe2000fffe0ff */
[----:B------:R-:W-:Y:S01]  /*0280*/  MOV R7, UR9 ;  /* 0x0000000900077c02 */ /* 0x000fe20008000f00 */
[----:B------:R1:W5:Y:S01]  /*0290*/  LDG.E R0, desc[UR26][R4.64] ;  /* 0x0000001a04007981 */ /* 0x000362000c1e1900 */
[----:B------:R-:W3:Y:S03]  /*02a0*/  LDCU.64 UR8, c[0x0][0x390] ;  /* 0x00007200ff0877ac */ /* 0x000ee60008000a00 */
[----:B------:R1:W5:Y:S01]  /*02b0*/  LDG.E R8, desc[UR26][R6.64] ;  /* 0x0000001a06087981 */ /* 0x000362000c1e1900 */
[----:B------:R-:W-:-:S02]  /*02c0*/  UISETP.GE.AND UP0, UPT, UR20, 0x1, UPT ;  /* 0x000000011400788c */ /* 0x000fc4000bf06270 */
[----:B------:R-:W-:Y:S02]  /*02d0*/  UIADD3 UR18, UPT, UPT, UR20, UR5, URZ ;  /* 0x0000000514127290 */ /* 0x000fe4000fffe0ff */
[----:B0-----:R-:W-:Y:S01]  /*02e0*/  ULEA UR4, UR6, UR4, 0x18 ;  /* 0x0000000406047291 */ /* 0x001fe2000f8ec0ff */
[----:B------:R-:W0:Y:S05]  /*02f0*/  LDCU.64 UR6, c[0x0][0x380] ;  /* 0x00007000ff0677ac */ /* 0x000e2a0008000a00 */
[----:B------:R-:W-:Y:S01]  /*0300*/  LEA R12, R9, UR4, 0x2 ;  /* 0x00000004090c7c11 */ /* 0x000fe2000f8e10ff */
[----:B------:R-:W-:-:S04]  /*0310*/  UIMAD UR4, UR13, UR5, URZ ;  /* 0x000000050d0472a4 */ /* 0x000fc8000f8e02ff */
[----:B------:R-:W-:-:S04]  /*0320*/  UIMAD UR4, UR18, UR4, URZ ;  /* 0x00000004120472a4 */ /* 0x000fc8000f8e02ff */
[----:B------:R-:W-:-:S04]  /*0330*/  UIMAD UR17, UR18, UR4, URZ ;  /* 0x00000004121172a4 */ /* 0x000fc8000f8e02ff */
[----:B---3--:R-:W-:Y:S02]  /*0340*/  UIMAD.WIDE UR8, UR17, 0x4, UR8 ;  /* 0x00000004110878a5 */ /* 0x008fe4000f8e0208 */
[----:B0-----:R-:W-:Y:S01]  /*0350*/  UIMAD.WIDE UR6, UR17, 0x4, UR6 ;  /* 0x00000004110678a5 */ /* 0x001fe2000f8e0206 */
[----:B--2---:R1:W-:Y:S01]  /*0360*/  STS [R12], R3 ;  /* 0x000000030c007388 */ /* 0x0043e20000000800 */
[----:B------:R-:W-:Y:S06]  /*0370*/  BAR.SYNC.DEFER_BLOCKING 0x0 ;  /* 0x0000000000007b1d */ /* 0x000fec0000010000 */
[----:B------:R-:W-:Y:S05]  /*0380*/  BRA.U !UP0, `(.L_x_170) ;  /* 0x00000011088c7547 */ /* 0x000fea000b800000 */
[----:B------:R-:W-:Y:S02]  /*0390*/  UIADD3 UR23, UPT, UPT, UR30, UR5, URZ ;  /* 0x000000051e177290 */ /* 0x000fe4000fffe0ff */
[----:B------:R-:W-:Y:S02]  /*03a0*/  UIMAD UR21, UR18, UR16, URZ ;  /* 0x00000010121572a4 */ /* 0x000fe4000f8e02ff */
[----:B------:R-:W-:Y:S02]  /*03b0*/  USHF.R.S32.HI UR28, URZ, 0x1f, UR23 ;  /* 0x0000001fff1c7899 */ /* 0x000fe40008011417 */
[----:B------:R-:W-:Y:S01]  /*03c0*/  MOV R2, UR23 ;  /* 0x0000001700027c02 */ /* 0x000fe20008000f00 */
[----:B------:R-:W-:Y:S02]  /*03d0*/  USHF.R.S32.HI UR25, URZ, 0x1f, UR24 ;  /* 0x0000001fff197899 */ /* 0x000fe40008011418 */
[----:B------:R-:W-:Y:S01]  /*03e0*/  UISETP.GE.U32.AND UP0, UPT, UR20, 0x4, UPT ;  /* 0x000000041400788c */ /* 0x000fe2000bf06070 */
[----:B-1----:R-:W-:Y:S01]  /*03f0*/  IADD3 R3, P0, P1, R2, UR24, R9 ;  /* 0x0000001802037c10 */ /* 0x002fe2000f91e009 */
[----:B------:R-:W-:Y:S01]  /*0400*/  UIADD3 UR4, UPT, UPT, UR14, -UR13, URZ ;  /* 0x8000000d0e047290 */ /* 0x000fe2000fffe0ff */
[----:B------:R-:W-:Y:S01]  /*0410*/  MOV R4, UR28 ;  /* 0x0000001c00047c02 */ /* 0x000fe20008000f00 */
[----:B------:R-:W-:-:S02]  /*0420*/  UIMAD UR23, UR18, UR21, URZ ;  /* 0x00000015121772a4 */ /* 0x000fc4000f8e02ff */
[----:B------:R-:W-:Y:S01]  /*0430*/  UIMAD UR22, UR19, UR20, URZ ;  /* 0x00000014131672a4 */ /* 0x000fe2000f8e02ff */
[----:B------:R-:W-:Y:S01]  /*0440*/  IADD3.X R4, PT, PT, R4, UR25, RZ, P0, P1 ;  /* 0x0000001904047c10 */ /* 0x000fe200087e24ff */
[----:B------:R-:W-:Y:S01]  /*0450*/  UIMAD UR4, UR4, UR20, URZ ;  /* 0x00000014040472a4 */ /* 0x000fe2000f8e02ff */
[----:B------:R-:W-:Y:S02]  /*0460*/  LEA R2, P0, R3, UR10, 0x2 ;  /* 0x0000000a03027c11 */ /* 0x000fe4000f8010ff */
[----:B------:R-:W-:Y:S01]  /*0470*/  IADD3 RZ, P1, PT, R9, UR23, RZ ;  /* 0x0000001709ff7c10 */ /* 0x000fe2000ff3e0ff */
[----:B------:R-:W-:Y:S01]  /*0480*/  UIADD3 UR22, UP1, UPT, UR22, UR4, URZ ;  /* 0x0000000416167290 */ /* 0x000fe2000ff3e0ff */
[----:B------:R-:W-:Y:S02]  /*0490*/  MOV R13, UR23 ;  /* 0x00000017000d7c02 */ /* 0x000fe40008000f00 */
[----:B------:R-:W-:Y:S01]  /*04a0*/  LEA.HI.X R3, R3, UR11, R4, 0x2, P0 ;  /* 0x0000000b03037c11 */ /* 0x000fe200080f1404 */
[----:B------:R-:W-:Y:S01]  /*04b0*/  ULEA.HI.X.SX32 UR21, UR4, URZ, 0x1, UP1 ;  /* 0x000000ff04157291 */ /* 0x000fe200088f0eff */
[----:B------:R-:W-:-:S02]  /*04c0*/  LEA.HI.X.SX32 R13, R13, RZ, 0x1, P1 ;  /* 0x000000ff0d0d7211 */ /* 0x000fc400008f0eff */
[----:B------:R-:W-:Y:S01]  /*04d0*/  UMOV UR4, URZ ;  /* 0x000000ff00047c82 */ /* 0x000fe20008000000 */
[----:B------:R-:W-:Y:S08]  /*04e0*/  BRA.U !UP0, `(.L_x_171) ;  /* 0x0000000908287547 */ /* 0x000ff0000b800000 */
[----:B------:R-:W0:Y:S01]  /*04f0*/  LDCU.64 UR32, c[0x0][0x388] ;  /* 0x00007100ff2077ac */ /* 0x000e220008000a00 */
[----:B------:R-:W1:Y:S01]  /*0500*/  LDCU.64 UR34, c[0x0][0x398] ;  /* 0x00007300ff2277ac */ /* 0x000e620008000a00 */
[----:B------:R-:W-:-:S05]  /*0510*/  UMOV UR4, URZ ;  /* 0x000000ff00047c82 */ /* 0x000fca0008000000 */
.L_x_172:
[----:B------:R-:W-:Y:S01]  /*0520*/  UIADD3 UR23, UPT, UPT, UR14, -UR13, URZ ;  /* 0x8000000d0e177290 */ /* 0x000fe2000fffe0ff */
[----:B------:R-:W-:Y:S01]  /*0530*/  MOV R4, UR18 ;  /* 0x0000001200047c02 */ /* 0x000fe20008000f00 */
[----:B------:R-:W-:Y:S01]  /*0540*/  UIMAD UR31, UR18, UR16, URZ ;  /* 0x00000010121f72a4 */ /* 0x000fe2000f8e02ff */
[----:B------:R-:W-:Y:S01]  /*0550*/  HFMA2 R5, -RZ, RZ, 0, 2.384185791015625e-07 ;  /* 0x00000004ff057431 */ /* 0x000fe200000001ff */
[----:B------:R-:W-:Y:S02]  /*0560*/  UIADD3 UR24, UPT, UPT, UR23, UR19, URZ ;  /* 0x0000001317187290 */ /* 0x000fe4000fffe0ff */
[----:B------:R-:W-:Y:S02]  /*0570*/  UIADD3 UR23, UPT, UPT, UR4, UR5, URZ ;  /* 0x0000000504177290 */ /* 0x000fe4000fffe0ff */
[----:B------:R-:W-:Y:S01]  /*0580*/  UIMAD UR24, UR24, UR20, UR4 ;  /* 0x00000014181872a4 */ /* 0x000fe2000f8e0204 */
[----:B------:R-:W-:Y:S01]  /*0590*/  IMAD R4, R4, UR31, R9 ;  /* 0x0000001f04047c24 */ /* 0x000fe2000f8e0209 */
[----:B------:R-:W-:-:S02]  /*05a0*/  UIMAD UR28, UR18, UR23, URZ ;  /* 0x00000017121c72a4 */ /* 0x000fc4000f8e02ff */
[----:B0-----:R-:W-:-:S04]  /*05b0*/  UIMAD.WIDE UR24, UR24, 0x4, UR32 ;  /* 0x00000004181878a5 */ /* 0x001fc8000f8e0220 */
[----:B------:R-:W-:Y:S02]  /*05c0*/  IADD3 R4, PT, PT, R4, UR28, RZ ;  /* 0x0000001c04047c10 */ /* 0x000fe4000fffe0ff */
[----:B------:R-:W-:Y:S02]  /*05d0*/  MOV R11, UR25 ;  /* 0x00000019000b7c02 */ /* 0x000fe40008000f00 */
[----:B------:R-:W-:Y:S01]  /*05e0*/  MOV R10, UR24 ;  /* 0x00000018000a7c02 */ /* 0x000fe20008000f00 */
[----:B------:R-:W-:-:S04]  /*05f0*/  IMAD.WIDE R4, R4, R5, UR6 ;  /* 0x0000000604047e25 */ /* 0x000fc8000f8e0205 */
[----:B------:R-:W2:Y:S04]  /*0600*/  LDG.E.CONSTANT R11, desc[UR26][R10.64] ;  /* 0x0000001a0a0b7981 */ /* 0x000ea8000c1e9900 */
[----:B------:R0:W3:Y:S01]  /*0610*/  LDG.E.CONSTANT R17, desc[UR26][R4.64] ;  /* 0x0000001a04117981 */ /* 0x0000e2000c1e9900 */
[----:B------:R-:W-:Y:S02]  /*0620*/  MOV R19, UR18 ;  /* 0x0000001200137c02 */ /* 0x000fe40008000f00 */
[----:B------:R-:W-:Y:S02]  /*0630*/  MOV R21, UR25 ;  /* 0x0000001900157c02 */ /* 0x000fe40008000f00 */
[----:B------:R-:W-:Y:S01]  /*0640*/  MOV R20, UR24 ;  /* 0x0000001800147c02 */ /* 0x000fe20008000f00 */
[----:B------:R-:W-:Y:S01]  /*0650*/  IMAD.WIDE R18, R19, 0x4, R4 ;  /* 0x0000000413127825 */ /* 0x000fe200078e0204 */
[----:B------:R-:W-:-:S03]  /*0660*/  MOV R23, UR18 ;  /* 0x0000001200177c02 */ /* 0x000fc60008000f00 */
[----:B------:R4:W3:Y:S01]  /*0670*/  LDG.E.CONSTANT R21, desc[UR26][R20.64+0x4] ;  /* 0x0000041a14157981 */ /* 0x0008e2000c1e9900 */
[----:B------:R-:W-:Y:S02]  /*0680*/  MOV R24, UR24 ;  /* 0x0000001800187c02 */ /* 0x000fe40008000f00 */
[----:B------:R-:W-:Y:S01]  /*0690*/  MOV R25, UR25 ;  /* 0x0000001900197c02 */ /* 0x000fe20008000f00 */
[----:B------:R1:W3:Y:S01]  /*06a0*/  LDG.E.CONSTANT R6, desc[UR26][R18.64] ;  /* 0x0000001a12067981 */ /* 0x0002e2000c1e9900 */
[----:B------:R-:W-:-:S03]  /*06b0*/  IMAD.WIDE R22, R23, 0x4, R18 ;  /* 0x0000000417167825 */ /* 0x000fc600078e0212 */
[----:B------:R-:W3:Y:S01]  /*06c0*/  LDG.E.CONSTANT R7, desc[UR26][R24.64+0x8] ;  /* 0x0000081a18077981 */ /* 0x000ee2000c1e9900 */
[----:B0-----:R-:W-:Y:S02]  /*06d0*/  MOV R5, UR18 ;  /* 0x0000001200057c02 */ /* 0x001fe40008000f00 */
[----:B------:R-:W-:Y:S01]  /*06e0*/  MOV R14, UR24 ;  /* 0x00000018000e7c02 */ /* 0x000fe20008000f00 */
[----:B------:R-:W3:Y:S01]  /*06f0*/  LDG.E.CONSTANT R10, desc[UR26][R22.64] ;  /* 0x0000001a160a7981 */ /* 0x000ee2000c1e9900 */
[----:B------:R-:W-:Y:S01]  /*0700*/  MOV R15, UR25 ;  /* 0x00000019000f7c02 */ /* 0x000fe20008000f00 */
[----:B------:R-:W-:Y:S02]  /*0710*/  IMAD.WIDE R4, R5, 0x4, R22 ;  /* 0x0000000405047825 */ /* 0x000fe400078e0216 */
[----:B----4-:R-:W2:Y:S04]  /*0720*/  LDS R20, [R12] ;  /* 0x000000000c147984 */ /* 0x010ea80000000800 */
[----:B------:R-:W4:Y:S04]  /*0730*/  LDG.E.CONSTANT R14, desc[UR26][R14.64+0xc] ;  /* 0x00000c1a0e0e7981 */ /* 0x000f28000c1e9900 */
[----:B------:R0:W4:Y:S01]  /*0740*/  LDG.E.CONSTANT R16, desc[UR26][R4.64] ;  /* 0x0000001a04107981 */ /* 0x000122000c1e9900 */
[----:B------:R-:W-:Y:S01]  /*0750*/  UIMAD UR31, UR18, UR31, URZ ;  /* 0x0000001f121f72a4 */ /* 0x000fe2000f8e02ff */
[----:B-1----:R-:W-:Y:S01]  /*0760*/  MOV R19, 0x3bbb989d ;  /* 0x3bbb989d00137802 */ /* 0x002fe20000000f00 */
[----:B------:R-:W-:-:S02]  /*0770*/  UIADD3 UR24, UPT, UPT, UR23, 0x2, URZ ;  /* 0x0000000217187890 */ /* 0x000fc4000fffe0ff */
[----:B------:R-:W-:Y:S02]  /*0780*/  UIADD3 UR23, UPT, UPT, UR23, 0x3, URZ ;  /* 0x0000000317177890 */ /* 0x000fe4000fffe0ff */
[----:B------:R-:W-:Y:S01]  /*0790*/  IADD3 R18, PT, PT, R9, UR31, RZ ;  /* 0x0000001f09127c10 */ /* 0x000fe2000fffe0ff */
[----:B------:R-:W-:Y:S02]  /*07a0*/  UIMAD UR24, UR18, UR24, URZ ;  /* 0x00000018121872a4 */ /* 0x000fe4000f8e02ff */
[----:B------:R-:W-:Y:S01]  /*07b0*/  UIMAD UR23, UR18, UR23, URZ ;  /* 0x00000017121772a4 */ /* 0x000fe2000f8e02ff */
[----:B0-----:R-:W-:-:S03]  /*07c0*/  IADD3 R5, P0, PT, R18, UR28, RZ ;  /* 0x0000001c12057c10 */ /* 0x001fc6000ff1e0ff */
[----:B------:R-:W-:Y:S01]  /*07d0*/  MOV R28, UR24 ;  /* 0x00000018001c7c02 */ /* 0x000fe20008000f00 */
[----:B--2---:R-:W-:-:S04]  /*07e0*/  FADD R26, R11, R20 ;  /* 0x000000140b1a7221 */ /* 0x004fc80000000000 */
[----:B---3--:R-:W-:Y:S01]  /*07f0*/  FADD R17, R26, R17 ;  /* 0x000000111a117221 */ /* 0x008fe20000000000 */
[----:B------:R-:W-:Y:S01]  /*0800*/  MOV R26, UR28 ;  /* 0x0000001c001a7c02 */ /* 0x000fe20008000f00 */
[----:B------:R-:W-:Y:S02]  /*0810*/  UIADD3 UR28, UPT, UPT, UR18, UR28, URZ ;  /* 0x0000001c121c7290 */ /* 0x000fe4000fffe0ff */
[----:B-----5:R-:W-:Y:S01]  /*0820*/  FADD R22, -R0, R17 ;  /* 0x0000001100167221 */ /* 0x020fe20000000100 */
[----:B------:R-:W-:-:S03]  /*0830*/  HFMA2 R17, -RZ, RZ, 3.7421875, 0 ;  /* 0x437c0000ff117431 */ /* 0x000fc600000001ff */
[----:B------:R-:W-:Y:S01]  /*0840*/  FFMA.SAT R24, R22, R19, 0.5 ;  /* 0x3f00000016187423 */ /* 0x000fe20000002013 */
[----:B------:R-:W-:-:S04]  /*0850*/  FADD R21, R20, R21 ;  /* 0x0000001514157221 */ /* 0x000fc80000000000 */
[----:B------:R-:W-:Y:S01]  /*0860*/  FADD R25, R21, R6 ;  /* 0x0000000615197221 */ /* 0x000fe20000000000 */
[----:B------:R-:W-:Y:S01]  /*0870*/  FFMA.RM R11, R24, R17, 12582913 ;  /* 0x4b400001180b7423 */ /* 0x000fe20000004011 */
[-C--:B------:R-:W-:Y:S02]  /*0880*/  LEA.HI.X.SX32 R24, R26, R13.reuse, 0x1, P0 ;  /* 0x0000000d1a187211 */ /* 0x080fe400000f0eff */
[----:B------:R-:W-:Y:S01]  /*0890*/  LEA R4, P0, R5, UR8, 0x2 ;  /* 0x0000000805047c11 */ /* 0x000fe2000f8010ff */
[C---:B------:R-:W-:Y:S01]  /*08a0*/  FADD R15, R11.reuse, -12583039 ;  /* 0xcb40007f0b0f7421 */ /* 0x040fe20000000000 */
[----:B------:R-:W-:Y:S01]  /*08b0*/  FADD R27, R20, R7 ;  /* 0x00000007141b7221 */ /* 0x000fe20000000000 */
[----:B------:R-:W-:Y:S02]  /*08c0*/  SHF.L.U32 R26, R11, 0x17, RZ ;  /* 0x000000170b1a7819 */ /* 0x000fe400000006ff */
[----:B------:R-:W-:Y:S01]  /*08d0*/  LEA.HI.X R5, R5, UR9, R24, 0x2, P0 ;  /* 0x0000000905057c11 */ /* 0x000fe200080f1418 */
[----:B------:R-:W-:Y:S01]  /*08e0*/  FFMA R23, R22, 1.4426950216293334961, -R15 ;  /* 0x3fb8aa3b16177823 */ /* 0x000fe2000000080f */
[----:B------:R-:W-:Y:S01]  /*08f0*/  IADD3 R15, P1, PT, R18, UR28, RZ ;  /* 0x0000001c120f7c10 */ /* 0x000fe2000ff3e0ff */
[----:B------:R-:W-:Y:S01]  /*0900*/  FADD R27, R27, R10 ;  /* 0x0000000a1b1b7221 */ /* 0x000fe20000000000 */
[----:B------:R-:W-:Y:S01]  /*0910*/  MOV R24, UR28 ;  /* 0x0000001c00187c02 */ /* 0x000fe20008000f00 */
[----:B------:R-:W-:Y:S01]  /*0920*/  FFMA R23, R22, 1.925963033500011079e-08, R23 ;  /* 0x32a5706016177823 */ /* 0x000fe20000000017 */
[----:B------:R-:W-:Y:S01]  /*0930*/  FADD R22, -R0, R25 ;  /* 0x0000001900167221 */ /* 0x000fe20000000100 */
[----:B------:R-:W-:Y:S01]  /*0940*/  IADD3 R21, P0, PT, R18, UR24, RZ ;  /* 0x0000001812157c10 */ /* 0x000fe2000ff1e0ff */
[----:B------:R-:W-:Y:S01]  /*0950*/  UIADD3 UR24, UP0, UPT, UR4, UR22, URZ ;  /* 0x0000001604187290 */ /* 0x000fe2000ff1e0ff */
[----:B------:R-:W-:-:S02]  /*0960*/  LEA.HI.X.SX32 R24, R24, R13, 0x1, P1 ;  /* 0x0000000d18187211 */ /* 0x000fc400008f0eff */
[C---:B------:R-:W-:Y:S01]  /*0970*/  LEA R6, P1, R15.reuse, UR8, 0x2 ;  /* 0x000000080f067c11 */ /* 0x040fe2000f8210ff */
[----:B------:R-:W0:Y:S01]  /*0980*/  MUFU.EX2 R23, R23 ;  /* 0x0000001700177308 */ /* 0x000e220000000800 */
[----:B------:R-:W-:Y:S01]  /*0990*/  LEA.HI.X.SX32 R28, R28, R13, 0x1, P0 ;  /* 0x0000000d1c1c7211 */ /* 0x000fe200000f0eff */
[----:B------:R-:W-:Y:S01]  /*09a0*/  UIADD3.X UR25, UPT, UPT, URZ, UR21, URZ, UP0, !UPT ;  /* 0x00000015ff197290 */ /* 0x000fe200087fe4ff */
[----:B------:R-:W-:Y:S01]  /*09b0*/  LEA.HI.X R7, R15, UR9, R24, 0x2, P1 ;  /* 0x000000090f077c11 */ /* 0x000fe200088f1418 */
[----:B------:R-:W-:Y:S01]  /*09c0*/  FFMA.SAT R24, R22, R19, 0.5 ;  /* 0x3f00000016187423 */ /* 0x000fe20000002013 */
[----:B------:R-:W-:-:S03]  /*09d0*/  LEA R10, P0, R21, UR8, 0x2 ;  /* 0x00000008150a7c11 */ /* 0x000fc6000f8010ff */
[----:B------:R-:W-:Y:S01]  /*09e0*/  FFMA.RM R15, R24, R17, 12582913 ;  /* 0x4b400001180f7423 */ /* 0x000fe20000004011 */
[----:B------:R-:W-:Y:S01]  /*09f0*/  FADD R24, -R0, R27 ;  /* 0x0000001b00187221 */ /* 0x000fe20000000100 */
[----:B----4-:R-:W-:Y:S01]  /*0a00*/  FADD R27, R20, R14 ;  /* 0x0000000e141b7221 */ /* 0x010fe20000000000 */
[----:B------:R-:W-:Y:S01]  /*0a10*/  LEA.HI.X R11, R21, UR9, R28, 0x2, P0 ;  /* 0x00000009150b7c11 */ /* 0x000fe200080f141c */
[----:B------:R-:W-:Y:S01]  /*0a20*/  FADD R25, R15, -12583039 ;  /* 0xcb40007f0f197421 */ /* 0x000fe20000000000 */
[----:B------:R-:W-:Y:S01]  /*0a30*/  FFMA.SAT R14, R24, R19, 0.5 ;  /* 0x3f000000180e7423 */ /* 0x000fe20000002013 */
[----:B------:R-:W-:Y:S01]  /*0a40*/  FADD R27, R27, R16 ;  /* 0x000000101b1b7221 */ /* 0x000fe20000000000 */
[----:B------:R-:W-:Y:S01]  /*0a50*/  IADD3 R18, P0, PT, R18, UR23, RZ ;  /* 0x0000001712127c10 */ /* 0x000fe2000ff1e0ff */
[----:B------:R-:W-:Y:S01]  /*0a60*/  FFMA R25, R22, 1.4426950216293334961, -R25 ;  /* 0x3fb8aa3b16197823 */ /* 0x000fe20000000819 */
[----:B------:R-:W-:Y:S01]  /*0a70*/  FFMA.RM R16, R14, R17, 12582913 ;  /* 0x4b4000010e107423 */ /* 0x000fe20000004011 */
[----:B------:R-:W-:Y:S01]  /*0a80*/  FADD R20, -R0, R27 ;  /* 0x0000001b00147221 */ /* 0x000fe20000000100 */
[----:B0-----:R-:W-:Y:S01]  /*0a90*/  FMUL R21, R26, R23 ;  /* 0x000000171a157220 */ /* 0x001fe20000400000 */
[----:B------:R-:W-:Y:S01]  /*0aa0*/  FFMA R25, R22, 1.925963033500011079e-08, R25 ;  /* 0x32a5706016197823 */ /* 0x000fe20000000019 */
[----:B------:R-:W-:Y:S01]  /*0ab0*/  FADD R23, R16, -12583039 ;  /* 0xcb40007f10177421 */ /* 0x000fe20000000000 */
[----:B------:R-:W-:Y:S01]  /*0ac0*/  FFMA.SAT R14, R20, R19, 0.5 ;  /* 0x3f000000140e7423 */ /* 0x000fe20000002013 */
[----:B------:R-:W-:Y:S01]  /*0ad0*/  FMUL R21, R8, R21 ;  /* 0x0000001508157220 */ /* 0x000fe20000400000 */
[----:B------:R0:W1:Y:S01]  /*0ae0*/  MUFU.EX2 R19, R25 ;  /* 0x0000001900137308 */ /* 0x0000620000000800 */
[----:B------:R-:W-:Y:S01]  /*0af0*/  FFMA R23, R24, 1.4426950216293334961, -R23 ;  /* 0x3fb8aa3b18177823 */ /* 0x000fe20000000817 */
[----:B------:R-:W-:Y:S01]  /*0b00*/  FFMA.RM R17, R14, R17, 12582913 ;  /* 0x4b4000010e117423 */ /* 0x000fe20000004011 */
[----:B------:R-:W-:Y:S01]  /*0b10*/  MOV R14, UR23 ;  /* 0x00000017000e7c02 */ /* 0x000fe20008000f00 */
[----:B------:R-:W-:Y:S01]  /*0b20*/  ULEA UR23, UP0, UR24, UR34, 0x2 ;  /* 0x0000002218177291 */ /* 0x000fe2000f8010ff */
[----:B------:R-:W-:Y:S01]  /*0b30*/  FFMA R22, R24, 1.925963033500011079e-08, R23 ;  /* 0x32a5706018167823 */ /* 0x000fe20000000017 */
[----:B------:R-:W-:Y:S01]  /*0b40*/  FADD R23, R17, -12583039 ;  /* 0xcb40007f11177421 */ /* 0x000fe20000000000 */
[----:B------:R-:W-:Y:S01]  /*0b50*/  SHF.L.U32 R24, R15, 0x17, RZ ;  /* 0x000000170f187819 */ /* 0x000fe200000006ff */
[----:B------:R-:W-:Y:S01]  /*0b60*/  ULEA.HI.X UR25, UR24, UR35, UR25, 0x2, UP0 ;  /* 0x0000002318197291 */ /* 0x000fe200080f1419 */
[----:B------:R-:W-:Y:S01]  /*0b70*/  LEA.HI.X.SX32 R27, R14, R13, 0x1, P0 ;  /* 0x0000000d0e1b7211 */ /* 0x000fe200000f0eff */
[----:B------:R-:W-:Y:S01]  /*0b80*/  FFMA R23, R20, 1.4426950216293334961, -R23 ;  /* 0x3fb8aa3b14177823 */ /* 0x000fe20000000817 */
[----:B------:R-:W2:Y:S01]  /*0b90*/  MUFU.EX2 R22, R22 ;  /* 0x0000001600167308 */ /* 0x000ea20000000800 */
[----:B------:R-:W-:Y:S01]  /*0ba0*/  LEA R14, P0, R18, UR8, 0x2 ;  /* 0x00000008120e7c11 */ /* 0x000fe2000f8010ff */
[----:B------:R3:W-:Y:S01]  /*0bb0*/  REDG.E.ADD.F32.FTZ.RN.STRONG.GPU desc[UR26][R2.64], R21 ;  /* 0x00000015020079a6 */ /* 0x0007e2000c12f31a */
[----:B------:R-:W-:Y:S01]  /*0bc0*/  FFMA R20, R20, 1.925963033500011079e-08, R23 ;  /* 0x32a5706014147823 */ /* 0x000fe20000000017 */
[----:B0-----:R-:W-:Y:S01]  /*0bd0*/  SHF.L.U32 R25, R16, 0x17, RZ ;  /* 0x0000001710197819 */ /* 0x001fe200000006ff */
[----:B-1----:R-:W-:Y:S01]  /*0be0*/  FMUL R23, R24, R19 ;  /* 0x0000001318177220 */ /* 0x002fe20000400000 */
[----:B------:R-:W-:Y:S01]  /*0bf0*/  SHF.L.U32 R17, R17, 0x17, RZ ;  /* 0x0000001711117819 */ /* 0x000fe200000006ff */
[----:B------:R3:W-:Y:S02]  /*0c00*/  REDG.E.ADD.F32.FTZ.RN.STRONG.GPU desc[UR26][R4.64], R21 ;  /* 0x00000015040079a6 */ /* 0x0007e4000c12f31a */
[----:B------:R-:W0:Y:S01]  /*0c10*/  MUFU.EX2 R20, R20 ;  /* 0x0000001400147308 */ /* 0x000e220000000800 */
[----:B------:R-:W-:Y:S01]  /*0c20*/  LEA.HI.X R15, R18, UR9, R27, 0x2, P0 ;  /* 0x00000009120f7c11 */ /* 0x000fe200080f141b */
[----:B------:R-:W-:Y:S01]  /*0c30*/  FMUL R23, R8, R23 ;  /* 0x0000001708177220 */ /* 0x000fe20000400000 */
[----:B------:R-:W-:-:S02]  /*0c40*/  MOV R18, UR23 ;  /* 0x0000001700127c02 */ /* 0x000fc40008000f00 */
[----:B------:R-:W-:Y:S01]  /*0c50*/  MOV R19, UR25 ;  /* 0x0000001900137c02 */ /* 0x000fe20008000f00 */
[----:B--2---:R-:W-:-:S04]  /*0c60*/  FMUL R25, R25, R22 ;  /* 0x0000001619197220 */ /* 0x004fc80000400000 */
[----:B------:R3:W-:Y:S01]  /*0c70*/  REDG.E.ADD.F32.FTZ.RN.STRONG.GPU desc[UR26][R18.64], R21 ;  /* 0x00000015120079a6 */ /* 0x0007e2000c12f31a */
[----:B------:R-:W-:-:S03]  /*0c80*/  FMUL R25, R8, R25 ;  /* 0x0000001908197220 */ /* 0x000fc60000400000 */
[----:B------:R3:W-:Y:S01]  /*0c90*/  REDG.E.ADD.F32.FTZ.RN.STRONG.GPU desc[UR26][R2.64], R23 ;  /* 0x00000017020079a6 */ /* 0x0007e2000c12f31a */
[----:B0-----:R-:W-:-:S03]  /*0ca0*/  FMUL R17, R17, R20 ;  /* 0x0000001411117220 */ /* 0x001fc60000400000 */
[----:B------:R3:W-:Y:S01]  /*0cb0*/  REDG.E.ADD.F32.FTZ.RN.STRONG.GPU desc[UR26][R6.64], R23 ;  /* 0x00000017060079a6 */ /* 0x0007e2000c12f31a */
[----:B------:R-:W-:-:S03]  /*0cc0*/  FMUL R17, R8, R17 ;  /* 0x0000001108117220 */ /* 0x000fc60000400000 */
[----:B------:R3:W-:Y:S04]  /*0cd0*/  REDG.E.ADD.F32.FTZ.RN.STRONG.GPU desc[UR26][R18.64+0x4], R23 ;  /* 0x00000417120079a6 */ /* 0x0007e8000c12f31a */
[----:B------:R3:W-:Y:S04]  /*0ce0*/  REDG.E.ADD.F32.FTZ.RN.STRONG.GPU desc[UR26][R2.64], R25 ;  /* 0x00000019020079a6 */ /* 0x0007e8000c12f31a */
[----:B------:R3:W-:Y:S04]  /*0cf0*/  REDG.E.ADD.F32.FTZ.RN.STRONG.GPU desc[UR26][R10.64], R25 ;  /* 0x000000190a0079a6 */ /* 0x0007e8000c12f31a */
[----:B------:R3:W-:Y:S04]  /*0d00*/  REDG.E.ADD.F32.FTZ.RN.STRONG.GPU desc[UR26][R18.64+0x8], R25 ;  /* 0x00000819120079a6 */ /* 0x0007e8000c12f31a */
[----:B------:R3:W-:Y:S04]  /*0d10*/  REDG.E.ADD.F32.FTZ.RN.STRONG.GPU desc[UR26][R2.64], R17 ;  /* 0x00000011020079a6 */ /* 0x0007e8000c12f31a */
[----:B------:R3:W-:Y:S04]  /*0d20*/  REDG.E.ADD.F32.FTZ.RN.STRONG.GPU desc[UR26][R14.64], R17 ;  /* 0x000000110e0079a6 */ /* 0x0007e8000c12f31a */
[----:B------:R3:W-:Y:S01]  /*0d30*/  REDG.E.ADD.F32.FTZ.RN.STRONG.GPU desc[UR26][R18.64+0xc], R17 ;  /* 0x00000c11120079a6 */ /* 0x0007e2000c12f31a */
[----:B------:R-:W-:-:S02]  /*0d40*/  ULOP3.LUT UR23, UR20, 0x7ffffffc, URZ, 0xc0, !UPT ;  /* 0x7ffffffc14177892 */ /* 0x000fc4000f8ec0ff */
[----:B------:R-:W-:-:S04]  /*0d50*/  UIADD3 UR4, UPT, UPT, UR4, 0x4, URZ ;  /* 0x0000000404047890 */ /* 0x000fc8000fffe0ff */
[----:B------:R-:W-:-:S09]  /*0d60*/  UISETP.NE.AND UP0, UPT, UR4, UR23, UPT ;  /* 0x000000170400728c */ /* 0x000fd2000bf05270 */
[----:B---3--:R-:W-:Y:S05]  /*0d70*/  BRA.U UP0, `(.L_x_172) ;  /* 0xfffffff500e87547 */ /* 0x008fea000b83ffff */
[----:B------:R-:W-:-:S05]  /*0d80*/  UMOV UR4, UR23 ;  /* 0x0000001700047c82 */ /* 0x000fca0008000000 */
.L_x_171:
[----:B------:R-:W-:-:S09]  /*0d90*/  ULOP3.LUT UP0, UR23, UR20, 0x3, URZ, 0xc0, !UPT ;  /* 0x0000000314177892 */ /* 0x000fd2000f80c0ff */
[----:B------:R-:W-:Y:S05]  /*0da0*/  BRA.U !UP0, `(.L_x_170) ;  /* 0x0000000908047547 */ /* 0x000fea000b800000 */
[----:B------:R-:W-:Y:S01]  /*0db0*/  UISETP.NE.AND UP0, UPT, UR23, 0x1, UPT ;  /* 0x000000011700788c */ /* 0x000fe2000bf05270 */
[----:B------:R-:W-:Y:S01]  /*0dc0*/  MOV R4, UR18 ;  /* 0x0000001200047c02 */ /* 0x000fe20008000f00 */
[----:B------:R-:W-:Y:S02]  /*0dd0*/  UIMAD UR31, UR18, UR16, URZ ;  /* 0x00000010121f72a4 */ /* 0x000fe4000f8e02ff */
[----:B------:R-:W-:-:S04]  /*0de0*/  ULOP3.LUT UR24, UR20, 0x1, URZ, 0xc0, !UPT ;  /* 0x0000000114187892 */ /* 0x000fc8000f8ec0ff */
[----:B------:R-:W-:Y:S01]  /*0df0*/  IMAD R4, R4, UR31, R9 ;  /* 0x0000001f04047c24 */ /* 0x000fe2000f8e0209 */
[----:B------:R-:W-:Y:S01]  /*0e00*/  UISETP.NE.U32.AND UP1, UPT, UR24, 0x1, UPT ;  /* 0x000000011800788c */ /* 0x000fe2000bf25070 */
[----:B------:R-:W-:Y:S10]  /*0e10*/  BRA.U !UP0, `(.L_x_173) ;  /* 0x0000000508287547 */ /* 0x000ff4000b800000 */
[----:B------:R-:W0:Y:S01]  /*0e20*/  LDCU.64 UR24, c[0x0][0x388] ;  /* 0x00007100ff1877ac */ /* 0x000e220008000a00 */
[----:B------:R-:W-:Y:S01]  /*0e30*/  MOV R7, 0x4 ;  /* 0x0000000400077802 */ /* 0x000fe20000000f00 */
[----:B------:R-:W1:Y:S01]  /*0e40*/  LDS R19, [R12] ;  /* 0x000000000c137984 */ /* 0x000e620000000800 */
[----:B------:R-:W-:Y:S01]  /*0e50*/  MOV R11, UR18 ;  /* 0x00000012000b7c02 */ /* 0x000fe20008000f00 */
[----:B------:R-:W-:Y:S02]  /*0e60*/  UIADD3 UR23, UPT, UPT, UR14, -UR13, URZ ;  /* 0x8000000d0e177290 */ /* 0x000fe4000fffe0ff */
[----:B------:R-:W-:Y:S02]  /*0e70*/  UIADD3 UR28, UPT, UPT, UR4, UR5, URZ ;  /* 0x00000005041c7290 */ /* 0x000fe4000fffe0ff */
[----:B------:R-:W-:Y:S02]  /*0e80*/  UIADD3 UR23, UPT, UPT, UR23, UR19, URZ ;  /* 0x0000001317177290 */ /* 0x000fe4000fffe0ff */
[----:B------:R-:W-:-:S02]  /*0e90*/  UIMAD UR28, UR18, UR28, URZ ;  /* 0x0000001c121c72a4 */ /* 0x000fc4000f8e02ff */
[----:B------:R-:W-:Y:S01]  /*0ea0*/  UIMAD UR23, UR23, UR20, UR4 ;  /* 0x00000014171772a4 */ /* 0x000fe2000f8e0204 */
[----:B------:R-:W2:Y:S03]  /*0eb0*/  LDCU.64 UR32, c[0x0][0x398] ;  /* 0x00007300ff2077ac */ /* 0x000ea60008000a00 */
[----:B------:R-:W-:Y:S01]  /*0ec0*/  IADD3 R6, PT, PT, R4, UR28, RZ ;  /* 0x0000001c04067c10 */ /* 0x000fe2000fffe0ff */
[----:B0-----:R-:W-:-:S04]  /*0ed0*/  UIMAD.WIDE UR24, UR23, 0x4, UR24 ;  /* 0x00000004171878a5 */ /* 0x001fc8000f8e0218 */
[----:B------:R-:W-:Y:S02]  /*0ee0*/  IMAD.WIDE R6, R6, R7, UR6 ;  /* 0x0000000606067e25 */ /* 0x000fe4000f8e0207 */
[----:B------:R-:W-:Y:S02]  /*0ef0*/  MOV R14, UR24 ;  /* 0x00000018000e7c02 */ /* 0x000fe40008000f00 */
[----:B------:R-:W-:Y:S01]  /*0f00*/  MOV R15, UR25 ;  /* 0x00000019000f7c02 */ /* 0x000fe20008000f00 */
[----:B------:R-:W3:Y:S01]  /*0f10*/  LDG.E.CONSTANT R18, desc[UR26][R6.64] ;  /* 0x0000001a06127981 */ /* 0x000ee2000c1e9900 */
[----:B------:R-:W-:Y:S02]  /*0f20*/  MOV R16, UR24 ;  /* 0x0000001800107c02 */ /* 0x000fe40008000f00 */
[----:B------:R-:W-:Y:S01]  /*0f30*/  MOV R17, UR25 ;  /* 0x0000001900117c02 */ /* 0x000fe20008000f00 */
[----:B------:R-:W1:Y:S01]  /*0f40*/  LDG.E.CONSTANT R14, desc[UR26][R14.64] ;  /* 0x0000001a0e0e7981 */ /* 0x000e62000c1e9900 */
[----:B------:R-:W-:-:S03]  /*0f50*/  IMAD.WIDE R10, R11, 0x4, R6 ;  /* 0x000000040b0a7825 */ /* 0x000fc600078e0206 */
[----:B------:R-:W4:Y:S04]  /*0f60*/  LDG.E.CONSTANT R16, desc[UR26][R16.64+0x4] ;  /* 0x0000041a10107981 */ /* 0x000f28000c1e9900 */
[----:B------:R-:W4:Y:S01]  /*0f70*/  LDG.E.CONSTANT R11, desc[UR26][R10.64] ;  /* 0x0000001a0a0b7981 */ /* 0x000f22000c1e9900 */
[----:B------:R-:W-:Y:S02]  /*0f80*/  UIMAD UR31, UR18, UR31, URZ ;  /* 0x0000001f121f72a4 */ /* 0x000fe4000f8e02ff */
[----:B------:R-:W-:Y:S01]  /*0f90*/  UIADD3 UR23, UP0, UPT, UR4, UR22, URZ ;  /* 0x0000001604177290 */ /* 0x000fe2000ff1e0ff */
[----:B------:R-:W-:-:S03]  /*0fa0*/  MOV R20, UR28 ;  /* 0x0000001c00147c02 */ /* 0x000fc60008000f00 */
[----:B------:R-:W-:Y:S02]  /*0fb0*/  UIADD3.X UR24, UPT, UPT, URZ, UR21, URZ, UP0, !UPT ;  /* 0x00000015ff187290 */ /* 0x000fe400087fe4ff */
[----:B--2---:R-:W-:-:S04]  /*0fc0*/  ULEA UR25, UP0, UR23, UR32, 0x2 ;  /* 0x0000002017197291 */ /* 0x004fc8000f8010ff */
[----:B------:R-:W-:Y:S01]  /*0fd0*/  ULEA.HI.X UR24, UR23, UR33, UR24, 0x2, UP0 ;  /* 0x0000002117187291 */ /* 0x000fe200080f1418 */
[----:B-1----:R-:W-:-:S04]  /*0fe0*/  FADD R5, R19, R14 ;  /* 0x0000000e13057221 */ /* 0x002fc80000000000 */
[----:B---3--:R-:W-:Y:S01]  /*0ff0*/  FADD R5, R5, R18 ;  /* 0x0000001205057221 */ /* 0x008fe20000000000 */
[----:B----4-:R-:W-:Y:S01]  /*1000*/  FADD R18, R19, R16 ;  /* 0x0000001013127221 */ /* 0x010fe20000000000 */
[----:B------:R-:W-:Y:S02]  /*1010*/  HFMA2 R19, -RZ, RZ, 0.96630859375, -0.0022525787353515625 ;  /* 0x3bbb989dff137431 */ /* 0x000fe400000001ff */
[----:B-----5:R-:W-:Y:S01]  /*1020*/  FADD R14, -R0, R5 ;  /* 0x00000005000e7221 */ /* 0x020fe20000000100 */
[----:B------:R-:W-:Y:S01]  /*1030*/  FADD R15, R18, R11 ;  /* 0x0000000b120f7221 */ /* 0x000fe20000000000 */
[----:B------:R-:W-:-:S03]  /*1040*/  MOV R18, 0x437c0000 ;  /* 0x437c000000127802 */ /* 0x000fc60000000f00 */
[----:B------:R-:W-:Y:S01]  /*1050*/  FADD R15, -R0, R15 ;  /* 0x0000000f000f7221 */ /* 0x000fe20000000100 */
[----:B------:R-:W-:-:S04]  /*1060*/  FFMA.SAT R5, R14, R19, 0.5 ;  /* 0x3f0000000e057423 */ /* 0x000fc80000002013 */
[----:B------:R-:W-:Y:S01]  /*1070*/  FFMA.RM R6, R5, R18, 12582913 ;  /* 0x4b40000105067423 */ /* 0x000fe20000004012 */
[----:B------:R-:W-:-:S03]  /*1080*/  FFMA.SAT R5, R15, R19, 0.5 ;  /* 0x3f0000000f057423 */ /* 0x000fc60000002013 */
[----:B------:R-:W-:Y:S01]  /*1090*/  FADD R7, R6, -12583039 ;  /* 0xcb40007f06077421 */ /* 0x000fe20000000000 */
[----:B------:R-:W-:-:S03]  /*10a0*/  FFMA.RM R5, R5, R18, 12582913 ;  /* 0x4b40000105057423 */ /* 0x000fc60000004012 */
[----:B------:R-:W-:Y:S01]  /*10b0*/  FFMA R7, R14, 1.4426950216293334961, -R7 ;  /* 0x3fb8aa3b0e077823 */ /* 0x000fe20000000807 */
[----:B------:R-:W-:-:S03]  /*10c0*/  FADD R10, R5, -12583039 ;  /* 0xcb40007f050a7421 */ /* 0x000fc60000000000 */
[----:B------:R-:W-:Y:S01]  /*10d0*/  FFMA R7, R14, 1.925963033500011079e-08, R7 ;  /* 0x32a570600e077823 */ /* 0x000fe20000000007 */
[----:B------:R-:W-:-:S03]  /*10e0*/  FFMA R10, R15, 1.4426950216293334961, -R10 ;  /* 0x3fb8aa3b0f0a7823 */ /* 0x000fc6000000080a */
[----:B------:R0:W1:Y:S01]  /*10f0*/  MUFU.EX2 R14, R7 ;  /* 0x00000007000e7308 */ /* 0x0000620000000800 */
[----:B------:R-:W-:Y:S01]  /*1100*/  FFMA R10, R15, 1.925963033500011079e-08, R10 ;  /* 0x32a570600f0a7823 */ /* 0x000fe2000000000a */
[----:B------:R-:W-:-:S06]  /*1110*/  IADD3 R11, PT, PT, R9, UR31, RZ ;  /* 0x0000001f090b7c10 */ /* 0x000fcc000fffe0ff */
[----:B------:R-:W2:Y:S01]  /*1120*/  MUFU.EX2 R16, R10 ;  /* 0x0000000a00107308 */ /* 0x000ea20000000800 */
[----:B------:R-:W-:Y:S02]  /*1130*/  UIADD3 UR31, UPT, UPT, UR18, UR28, URZ ;  /* 0x0000001c121f7290 */ /* 0x000fe4000fffe0ff */
[----:B------:R-:W-:Y:S02]  /*1140*/  IADD3 R17, P1, PT, R11, UR28, RZ ;  /* 0x0000001c0b117c10 */ /* 0x000fe4000ff3e0ff */
[----:B0-----:R-:W-:Y:S02]  /*1150*/  SHF.L.U32 R7, R6, 0x17, RZ ;  /* 0x0000001706077819 */ /* 0x001fe400000006ff */
[----:B------:R-:W-:Y:S02]  /*1160*/  LEA.HI.X.SX32 R20, R20, R13, 0x1, P1 ;  /* 0x0000000d14147211 */ /* 0x000fe400008f0eff */
[----:B------:R-:W-:Y:S02]  /*1170*/  LEA R6, P1, R17, UR8, 0x2 ;  /* 0x0000000811067c11 */ /* 0x000fe4000f8210ff */
[----:B------:R-:W-:Y:S01]  /*1180*/  SHF.L.U32 R15, R5, 0x17, RZ ;  /* 0x00000017050f7819 */ /* 0x000fe200000006ff */
[----:B-1----:R-:W-:Y:S01]  /*1190*/  FMUL R5, R7, R14 ;  /* 0x0000000e07057220 */ /* 0x002fe20000400000 */
[----:B------:R-:W-:-:S02]  /*11a0*/  IADD3 R11, P0, PT, R11, UR31, RZ ;  /* 0x0000001f0b0b7c10 */ /* 0x000fc4000ff1e0ff */
[----:B------:R-:W-:Y:S02]  /*11b0*/  MOV R18, UR31 ;  /* 0x0000001f00127c02 */ /* 0x000fe40008000f00 */
[----:B------:R-:W-:Y:S01]  /*11c0*/  LEA.HI.X R7, R17, UR9, R20, 0x2, P1 ;  /* 0x0000000911077c11 */ /* 0x000fe200088f1414 */
[----:B--2---:R-:W-:Y:S01]  /*11d0*/  FMUL R17, R15, R16 ;  /* 0x000000100f117220 */ /* 0x004fe20000400000 */
[----:B------:R-:W-:Y:S01]  /*11e0*/  LEA.HI.X.SX32 R18, R18, R13, 0x1, P0 ;  /* 0x0000000d12127211 */ /* 0x000fe200000f0eff */
[C---:B------:R-:W-:Y:S01]  /*11f0*/  FMUL R5, R8.reuse, R5 ;  /* 0x0000000508057220 */ /* 0x040fe20000400000 */
[C---:B------:R-:W-:Y:S01]  /*1200*/  LEA R10, P0, R11.reuse, UR8, 0x2 ;  /* 0x000000080b0a7c11 */ /* 0x040fe2000f8010ff */
[----:B------:R-:W-:Y:S01]  /*1210*/  FMUL R17, R8, R17 ;  /* 0x0000001108117220 */ /* 0x000fe20000400000 */
[----:B------:R-:W-:Y:S02]  /*1220*/  MOV R14, UR25 ;  /* 0x00000019000e7c02 */ /* 0x000fe40008000f00 */
[----:B------:R-:W-:Y:S01]  /*1230*/  MOV R15, UR24 ;  /* 0x00000018000f7c02 */ /* 0x000fe20008000f00 */
[----:B------:R0:W-:Y:S01]  /*1240*/  REDG.E.ADD.F32.FTZ.RN.STRONG.GPU desc[UR26][R2.64], R5 ;  /* 0x00000005020079a6 */ /* 0x0001e2000c12f31a */
[----:B------:R-:W-:-:S03]  /*1250*/  LEA.HI.X R11, R11, UR9, R18, 0x2, P0 ;  /* 0x000000090b0b7c11 */ /* 0x000fc600080f1412 */
[----:B------:R0:W-:Y:S04]  /*1260*/  REDG.E.ADD.F32.FTZ.RN.STRONG.GPU desc[UR26][R6.64], R5 ;  /* 0x00000005060079a6 */ /* 0x0001e8000c12f31a */
[----:B------:R0:W-:Y:S04]  /*1270*/  REDG.E.ADD.F32.FTZ.RN.STRONG.GPU desc[UR26][R14.64], R5 ;  /* 0x000000050e0079a6 */ /* 0x0001e8000c12f31a */
[----:B------:R0:W-:Y:S04]  /*1280*/  REDG.E.ADD.F32.FTZ.RN.STRONG.GPU desc[UR26][R2.64], R17 ;  /* 0x00000011020079a6 */ /* 0x0001e8000c12f31a */
[----:B------:R0:W-:Y:S04]  /*1290*/  REDG.E.ADD.F32.FTZ.RN.STRONG.GPU desc[UR26][R10.64], R17 ;  /* 0x000000110a0079a6 */ /* 0x0001e8000c12f31a */
[----:B------:R0:W-:Y:S01]  /*12a0*/  REDG.E.ADD.F32.FTZ.RN.STRONG.GPU desc[UR26][R14.64+0x4], R17 ;  /* 0x000004110e0079a6 */ /* 0x0001e2000c12f31a */
[----:B------:R-:W-:-:S12]  /*12b0*/  UIADD3 UR4, UPT, UPT, UR4, 0x2, URZ ;  /* 0x0000000204047890 */ /* 0x000fd8000fffe0ff */
.L_x_173:
[----:B------:R-:W-:Y:S05]  /*12c0*/  BRA.U UP1, `(.L_x_170) ;  /* 0x0000000101bc7547 */ /* 0x000fea000b800000 */
[----:B------:R-:W1:Y:S01]  /*12d0*/  LDCU.64 UR24, c[0x0][0x388] ;  /* 0x00007100ff1877ac */ /* 0x000e620008000a00 */
[----:B0-----:R-:W-:Y:S01]  /*12e0*/  HFMA2 R5, -RZ, RZ, 0, 2.384185791015625e-07 ;  /* 0x00000004ff057431 */ /* 0x001fe200000001ff */
[----:B------:R-:W0:Y:S01]  /*12f0*/  LDS R11, [R12] ;  /* 0x000000000c0b7984 */ /* 0x000e220000000800 */
[----:B------:R-:W-:-:S04]  /*1300*/  UIADD3 UR23, UPT, UPT, UR14, -UR13, URZ ;  /* 0x8000000d0e177290 */ /* 0x000fc8000fffe0ff */
[----:B------:R-:W-:Y:S02]  /*1310*/  UIADD3 UR28, UPT, UPT, UR23, UR19, URZ ;  /* 0x00000013171c7290 */ /* 0x000fe4000fffe0ff */
[----:B------:R-:W-:Y:S02]  /*1320*/  UIADD3 UR23, UPT, UPT, UR4, UR5, URZ ;  /* 0x0000000504177290 */ /* 0x000fe4000fffe0ff */
[----:B------:R-:W-:Y:S02]  /*1330*/  UIMAD UR20, UR28, UR20, UR4 ;  /* 0x000000141c1472a4 */ /* 0x000fe4000f8e0204 */
[----:B------:R-:W-:Y:S02]  /*1340*/  UIMAD UR23, UR18, UR23, URZ ;  /* 0x00000017121772a4 */ /* 0x000fe4000f8e02ff */
[----:B-1----:R-:W-:-:S04]  /*1350*/  UIMAD.WIDE UR24, UR20, 0x4, UR24 ;  /* 0x00000004141878a5 */ /* 0x002fc8000f8e0218 */
[----:B------:R-:W-:Y:S02]  /*1360*/  IADD3 R4, PT, PT, R4, UR23, RZ ;  /* 0x0000001704047c10 */ /* 0x000fe4000fffe0ff */
[----:B------:R-:W-:-:S03]  /*1370*/  MOV R6, UR24 ;  /* 0x0000001800067c02 */ /* 0x000fc60008000f00 */
[----:B------:R-:W-:Y:S01]  /*1380*/  IMAD.WIDE R4, R4, R5, UR6 ;  /* 0x0000000604047e25 */ /* 0x000fe2000f8e0205 */
[----:B------:R-:W-:-:S03]  /*1390*/  MOV R7, UR25 ;  /* 0x0000001900077c02 */ /* 0x000fc60008000f00 */
[----:B------:R-:W-:Y:S01]  /*13a0*/  HFMA2 R15, -RZ, RZ, 3.7421875, 0 ;  /* 0x437c0000ff0f7431 */ /* 0x000fe200000001ff */
[----:B------:R-:W1:Y:S01]  /*13b0*/  LDCU.64 UR24, c[0x0][0x398] ;  /* 0x00007300ff1877ac */ /* 0x000e620008000a00 */
[----:B------:R2:W0:Y:S04]  /*13c0*/  LDG.E.CONSTANT R6, desc[UR26][R6.64] ;  /* 0x0000001a06067981 */ /* 0x000428000c1e9900 */
[----:B------:R-:W3:Y:S01]  /*13d0*/  LDG.E.CONSTANT R5, desc[UR26][R4.64] ;  /* 0x0000001a04057981 */ /* 0x000ee2000c1e9900 */
[----:B------:R-:W-:Y:S01]  /*13e0*/  UIMAD UR20, UR18, UR16, URZ ;  /* 0x00000010121472a4 */ /* 0x000fe2000f8e02ff */
[----:B------:R-:W-:-:S03]  /*13f0*/  MOV R16, UR23 ;  /* 0x0000001700107c02 */ /* 0x000fc60008000f00 */
[----:B------:R-:W-:Y:S02]  /*1400*/  UIMAD UR28, UR18, UR20, URZ ;  /* 0x00000014121c72a4 */ /* 0x000fe4000f8e02ff */
[----:B------:R-:W-:-:S04]  /*1410*/  UIADD3 UR20, UP0, UPT, UR4, UR22, URZ ;  /* 0x0000001604147290 */ /* 0x000fc8000ff1e0ff */
[----:B------:R-:W-:Y:S02]  /*1420*/  UIADD3.X UR21, UPT, UPT, URZ, UR21, URZ, UP0, !UPT ;  /* 0x00000015ff157290 */ /* 0x000fe400087fe4ff */
[----:B-1----:R-:W-:-:S04]  /*1430*/  ULEA UR4, UP0, UR20, UR24, 0x2 ;  /* 0x0000001814047291 */ /* 0x002fc8000f8010ff */
[----:B------:R-:W-:-:S06]  /*1440*/  ULEA.HI.X UR20, UR20, UR25, UR21, 0x2, UP0 ;  /* 0x0000001914147291 */ /* 0x000fcc00080f1415 */
[----:B--2---:R-:W-:Y:S01]  /*1450*/  MOV R7, UR20 ;  /* 0x0000001400077c02 */ /* 0x004fe20008000f00 */
[----:B0-----:R-:W-:Y:S01]  /*1460*/  FADD R10, R11, R6 ;  /* 0x000000060b0a7221 */ /* 0x001fe20000000000 */
[----:B------:R-:W-:-:S03]  /*1470*/  MOV R6, UR4 ;  /* 0x0000000400067c02 */ /* 0x000fc60008000f00 */
[----:B---3--:R-:W-:Y:S01]  /*1480*/  FADD R11, R10, R5 ;  /* 0x000000050a0b7221 */ /* 0x008fe20000000000 */
[----:B------:R-:W-:-:S03]  /*1490*/  MOV R10, 0x3bbb989d ;  /* 0x3bbb989d000a7802 */ /* 0x000fc60000000f00 */
[----:B-----5:R-:W-:-:S04]  /*14a0*/  FADD R11, -R0, R11 ;  /* 0x0000000b000b7221 */ /* 0x020fc80000000100 */
[----:B------:R-:W-:-:S04]  /*14b0*/  FFMA.SAT R10, R11, R10, 0.5 ;  /* 0x3f0000000b0a7423 */ /* 0x000fc8000000200a */
[----:B------:R-:W-:Y:S01]  /*14c0*/  FFMA.RM R10, R10, R15, 12582913 ;  /* 0x4b4000010a0a7423 */ /* 0x000fe2000000400f */
[----:B------:R-:W-:-:S03]  /*14d0*/  IADD3 R15, PT, PT, R9, UR28, RZ ;  /* 0x0000001c090f7c10 */ /* 0x000fc6000fffe0ff */
[C---:B------:R-:W-:Y:S01]  /*14e0*/  FADD R14, R10.reuse, -12583039 ;  /* 0xcb40007f0a0e7421 */ /* 0x040fe20000000000 */
[----:B------:R-:W-:Y:S02]  /*14f0*/  SHF.L.U32 R10, R10, 0x17, RZ ;  /* 0x000000170a0a7819 */ /* 0x000fe400000006ff */
[----:B------:R-:W-:Y:S01]  /*1500*/  IADD3 R15, P0, PT, R15, UR23, RZ ;  /* 0x000000170f0f7c10 */ /* 0x000fe2000ff1e0ff */
[----:B------:R-:W-:-:S03]  /*1510*/  FFMA R14, R11, 1.4426950216293334961, -R14 ;  /* 0x3fb8aa3b0b0e7823 */ /* 0x000fc6000000080e */
[----:B------:R-:W-:Y:S01]  /*1520*/  LEA.HI.X.SX32 R16, R16, R13, 0x1, P0 ;  /* 0x0000000d10107211 */ /* 0x000fe200000f0eff */
[----:B------:R-:W-:Y:S01]  /*1530*/  FFMA R14, R11, 1.925963033500011079e-08, R14 ;  /* 0x32a570600b0e7823 */ /* 0x000fe2000000000e */
[----:B------:R-:W-:-:S03]  /*1540*/  LEA R4, P0, R15, UR8, 0x2 ;  /* 0x000000080f047c11 */ /* 0x000fc6000f8010ff */
[----:B------:R-:W0:Y:S02]  /*1550*/  MUFU.EX2 R5, R14 ;  /* 0x0000000e00057308 */ /* 0x000e240000000800 */
[----:B0-----:R-:W-:Y:S01]  /*1560*/  FMUL R11, R10, R5 ;  /* 0x000000050a0b7220 */ /* 0x001fe20000400000 */
[----:B------:R-:W-:-:S03]  /*1570*/  LEA.HI.X R5, R15, UR9, R16, 0x2, P0 ;  /* 0x000000090f057c11 */ /* 0x000fc600080f1410 */
[----:B------:R-:W-:-:S05]  /*1580*/  FMUL R11, R8, R11 ;  /* 0x0000000b080b7220 */ /* 0x000fca0000400000 */
[----:B------:R2:W-:Y:S04]  /*1590*/  REDG.E.ADD.F32.FTZ.RN.STRONG.GPU desc[UR26][R2.64], R11 ;  /* 0x0000000b020079a6 */ /* 0x0005e8000c12f31a */
[----:B------:R2:W-:Y:S04]  /*15a0*/  REDG.E.ADD.F32.FTZ.RN.STRONG.GPU desc[UR26][R4.64], R11 ;  /* 0x0000000b040079a6 */ /* 0x0005e8000c12f31a */
[----:B------:R2:W-:Y:S02]  /*15b0*/  REDG.E.ADD.F32.FTZ.RN.STRONG.GPU desc[UR26][R6.64], R11 ;  /* 0x0000000b060079a6 */ /* 0x0005e4000c12f31a */
.L_x_170:
[----:B------:R-:W3:Y:S01]  /*15c0*/  LDCU UR4, c[0x0][0x3b0] ;  /* 0x00007600ff0477ac */ /* 0x000ee20008000800 */
[----:B------:R-:W4:Y:S01]  /*15d0*/  S2UR UR21, SR_CgaCtaId ;  /* 0x00000000001579c3 */ /* 0x000f220000008800 */
[----:B------:R-:W-:Y:S01]  /*15e0*/  UMOV UR22, 0x400 ;  /* 0x0000040000167882 */ /* 0x000fe20000000000 */
[----:B---3--:R-:W-:Y:S02]  /*15f0*/  UIADD3 UR20, UPT, UPT, UR19, UR4, URZ ;  /* 0x0000000413147290 */ /* 0x008fe4000fffe0ff */
[----:B------:R-:W-:Y:S02]  /*1600*/  UIADD3 UR4, UPT, UPT, UR19, 0x2, URZ ;  /* 0x0000000213047890 */ /* 0x000fe4000fffe0ff */
[----:B------:R-:W-:Y:S02]  /*1610*/  UIADD3 UR19, UPT, UPT, UR20, -0x1, URZ ;  /* 0xffffffff14137890 */ /* 0x000fe4000fffe0ff */
[----:B----4-:R-:W-:Y:S02]  /*1620*/  ULEA UR20, UR21, UR22, 0x18 ;  /* 0x0000001615147291 */ /* 0x010fe4000f8ec0ff */
[----:B------:R-:W-:-:S04]  /*1630*/  UISETP.GE.AND UP0, UPT, UR4, UR19, UPT ;  /* 0x000000130400728c */ /* 0x000fc8000bf06270 */
[----:B-12---:R-:W-:-:S05]  /*1640*/  LEA R4, R9, UR20, 0x2 ;  /* 0x0000001409047c11 */ /* 0x006fca000f8e10ff */
[----:B------:R-:W-:Y:S05]  /*1650*/  BRA.U UP0, `(.L_x_174) ;  /* 0x0000000d00d47547 */ /* 0x000fea000b800000 */
[----:B------:R-:W-:-:S05]  /*1660*/  UMOV UR22, UR4 ;  /* 0x0000000400167c82 */ /* 0x000fca0008000000 */
.L_x_179:
[----:B-1----:R-:W1:Y:S01]  /*1670*/  LDCU UR5, c[0x0][0x3b4] ;  /* 0x00007680ff0577ac */ /* 0x002e620008000800 */
[----:B0-----:R-:W-:Y:S01]  /*1680*/  MOV R2, UR29 ;  /* 0x0000001d00027c02 */ /* 0x001fe20008000f00 */
[----:B------:R-:W-:Y:S01]  /*1690*/  HFMA2 R3, -RZ, RZ, 0, 2.384185791015625e-07 ;  /* 0x00000004ff037431 */ /* 0x000fe200000001ff */
[----:B------:R-:W-:Y:S01]  /*16a0*/  IADD3 R6, PT, PT, R9, UR15, RZ ;  /* 0x0000000f09067c10 */ /* 0x000fe2000fffe0ff */
[----:B------:R-:W0:Y:S01]  /*16b0*/  LDCU UR12, c[0x0][0x3ac] ;  /* 0x00007580ff0c77ac */ /* 0x000e220008000800 */
[----:B------:R-:W-:Y:S01]  /*16c0*/  MOV R7, 0x4 ;  /* 0x0000000400077802 */ /* 0x000fe20000000f00 */
[----:B-1----:R-:W-:Y:S02]  /*16d0*/  UIMAD UR4, UR22, UR5, URZ ;  /* 0x00000005160472a4 */ /* 0x002fe4000f8e02ff */
[----:B------:R-:W-:Y:S02]  /*16e0*/  IMAD R2, R2, UR5, R9 ;  /* 0x0000000502027c24 */ /* 0x000fe4000f8e0209 */
[----:B0-----:R-:W-:-:S03]  /*16f0*/  UIMAD UR20, UR4, UR12, URZ ;  /* 0x0000000c041472a4 */ /* 0x001fc6000f8e02ff */
[----:B------:R-:W-:-:S03]  /*1700*/  IADD3 R2, PT, PT, R2, UR4, RZ ;  /* 0x0000000402027c10 */ /* 0x000fc6000fffe0ff */
[----:B------:R-:W-:Y:S02]  /*1710*/  IADD3 R6, PT, PT, R6, UR20, RZ ;  /* 0x0000001406067c10 */ /* 0x000fe4000fffe0ff */
[----:B------:R-:W-:-:S04]  /*1720*/  IMAD.WIDE R2, R2, R3, UR10 ;  /* 0x0000000a02027e25 */ /* 0x000fc8000f8e0203 */
[----:B------:R-:W-:Y:S02]  /*1730*/  IMAD.WIDE R6, R6, R7, UR10 ;  /* 0x0000000a06067e25 */ /* 0x000fe4000f8e0207 */
[----:B------:R-:W2:Y:S04]  /*1740*/  LDG.E R3, desc[UR26][R2.64] ;  /* 0x0000001a02037981 */ /* 0x000ea8000c1e1900 */
[----:B------:R-:W3:Y:S01]  /*1750*/  LDG.E R7, desc[UR26][R6.64] ;  /* 0x0000001a06077981 */ /* 0x000ee2000c1e1900 */
[----:B------:R-:W-:Y:S02]  /*1760*/  UISETP.GE.AND UP1, UPT, UR5, 0x1, UPT ;  /* 0x000000010500788c */ /* 0x000fe4000bf26270 */
[----:B------:R-:W-:-:S04]  /*1770*/  UIADD3 UR22, UPT, UPT, UR22, 0x1, URZ ;  /* 0x0000000116167890 */ /* 0x000fc8000fffe0ff */
[----:B------:R-:W-:Y:S01]  /*1780*/  UISETP.NE.AND UP0, UPT, UR22, UR19, UPT ;  /* 0x000000131600728c */ /* 0x000fe2000bf05270 */
[----:B--2---:R0:W-:Y:S04]  /*1790*/  STS [R4], R3 ;  /* 0x0000000304007388 */ /* 0x0041e80000000800 */
[----:B---3--:R0:W-:Y:S01]  /*17a0*/  STS [R12], R7 ;  /* 0x000000070c007388 */ /* 0x0081e20000000800 */
[----:B------:R-:W-:Y:S06]  /*17b0*/  BAR.SYNC.DEFER_BLOCKING 0x0 ;  /* 0x0000000000007b1d */ /* 0x000fec0000010000 */
[----:B------:R-:W-:Y:S05]  /*17c0*/  BRA.U !UP1, `(.L_x_175) ;  /* 0x0000000d09707547 */ /* 0x000fea000b800000 */
[----:B------:R-:W-:Y:S01]  /*17d0*/  IADD3 R2, PT, PT, R9, UR30, RZ ;  /* 0x0000001e09027c10 */ /* 0x000fe2000fffe0ff */
[----:B------:R-:W-:Y:S01]  /*17e0*/  UISETP.GE.U32.AND UP2, UPT, UR5, 0x4, UPT ;  /* 0x000000040500788c */ /* 0x000fe2000bf46070 */
[----:B------:R-:W-:Y:S01]  /*17f0*/  MOV R6, UR20 ;  /* 0x0000001400067c02 */ /* 0x000fe20008000f00 */
[----:B------:R-:W-:Y:S01]  /*1800*/  UIMAD UR25, UR15, UR12, URZ ;  /* 0x0000000c0f1972a4 */ /* 0x000fe2000f8e02ff */
[----:B0-----:R-:W-:Y:S01]  /*1810*/  IADD3 R3, P0, PT, R2, UR20, RZ ;  /* 0x0000001402037c10 */ /* 0x001fe2000ff1e0ff */
[----:B------:R-:W-:Y:S02]  /*1820*/  ULOP3.LUT UP1, UR36, UR5, 0x3, URZ, 0xc0, !UPT ;  /* 0x0000000305247892 */ /* 0x000fe4000f82c0ff */
[----:B------:R-:W-:Y:S01]  /*1830*/  UIADD3 UR24, UP3, UPT, UR25, UR4, URZ ;  /* 0x0000000419187290 */ /* 0x000fe2000ff7e0ff */
[----:B------:R-:W-:Y:S02]  /*1840*/  LEA.HI.X.SX32 R6, R6, RZ, 0x1, P0 ;  /* 0x000000ff06067211 */ /* 0x000fe400000f0eff */
[----:B------:R-:W-:Y:S01]  /*1850*/  LEA R2, P0, R3, UR10, 0x2 ;  /* 0x0000000a03027c11 */ /* 0x000fe2000f8010ff */
[----:B------:R-:W-:Y:S01]  /*1860*/  UMOV UR4, URZ ;  /* 0x000000ff00047c82 */ /* 0x000fe20008000000 */
[----:B------:R-:W-:-:S02]  /*1870*/  ULEA.HI.X.SX32 UR25, UR25, URZ, 0x1, UP3 ;  /* 0x000000ff19197291 */ /* 0x000fc400098f0eff */
[----:B------:R-:W-:Y:S01]  /*1880*/  LEA.HI.X R3, R3, UR11, R6, 0x2, P0 ;  /* 0x0000000b03037c11 */ /* 0x000fe200080f1406 */
[----:B------:R-:W-:Y:S09]  /*1890*/  BRA.U !UP2, `(.L_x_176) ;  /* 0x000000050ab47547 */ /* 0x000ff2000b800000 */
[----:B------:R-:W0:Y:S01]  /*18a0*/  S2R R6, SR_CTAID.Z ;  /* 0x0000000000067919 */ /* 0x000e220000002700 */
[----:B------:R-:W1:Y:S01]  /*18b0*/  S2UR UR23, SR_CgaCtaId ;  /* 0x00000000001779c3 */ /* 0x000e620000008800 */
[----:B------:R-:W-:Y:S01]  /*18c0*/  UIADD3 UR28, UP2, UPT, UR10, 0x8, URZ ;  /* 0x000000080a1c7890 */ /* 0x000fe2000ff5e0ff */
[----:B------:R-:W-:Y:S01]  /*18d0*/  UMOV UR20, 0x400 ;  /* 0x0000040000147882 */ /* 0x000fe20000000000 */
[----:B------:R-:W-:Y:S02]  /*18e0*/  ULOP3.LUT UR4, UR5, 0x7ffffffc, URZ, 0xc0, !UPT ;  /* 0x7ffffffc05047892 */ /* 0x000fe4000f8ec0ff */
[----:B------:R-:W-:Y:S02]  /*18f0*/  UIADD3.X UR31, UPT, UPT, URZ, UR11, URZ, UP2, !UPT ;  /* 0x0000000bff1f7290 */ /* 0x000fe400097fe4ff */
[----:B------:R-:W-:Y:S02]  /*1900*/  UIADD3 UR21, UPT, UPT, UR20, 0x320, URZ ;  /* 0x0000032014157890 */ /* 0x000fe4000fffe0ff */
[----:B------:R-:W-:Y:S01]  /*1910*/  ULEA UR20, UP2, UR24, UR28, 0x2 ;  /* 0x0000001c18147291 */ /* 0x000fe2000f8410ff */
[----:B------:R-:W2:Y:S05]  /*1920*/  LDCU.64 UR32, c[0x0][0x380] ;  /* 0x00007000ff2077ac */ /* 0x000eaa0008000a00 */
[----:B------:R-:W-:Y:S01]  /*1930*/  MOV R10, UR20 ;  /* 0x00000014000a7c02 */ /* 0x000fe20008000f00 */
[----:B------:R-:W3:Y:S01]  /*1940*/  LDCU.64 UR34, c[0x0][0x390] ;  /* 0x00007200ff2277ac */ /* 0x000ee20008000a00 */
[----:B------:R-:W-:-:S02]  /*1950*/  UIADD3 UR28, UPT, UPT, -UR4, URZ, URZ ;  /* 0x000000ff041c7290 */ /* 0x000fc4000fffe1ff */
[----:B-1----:R-:W-:Y:S02]  /*1960*/  ULEA UR23, UR23, UR21, 0x18 ;  /* 0x0000001517177291 */ /* 0x002fe4000f8ec0ff */
[----:B------:R-:W-:Y:S02]  /*1970*/  ULEA.HI.X UR21, UR24, UR31, UR25, 0x2, UP2 ;  /* 0x0000001f18157291 */ /* 0x000fe400090f1419 */
[----:B------:R-:W-:Y:S01]  /*1980*/  UIADD3 UR23, UPT, UPT, UR23, 0x8, URZ ;  /* 0x0000000817177890 */ /* 0x000fe2000fffe0ff */
[----:B0-----:R-:W-:-:S03]  /*1990*/  IMAD R5, R6, UR18, R9 ;  /* 0x0000001206057c24 */ /* 0x001fc6000f8e0209 */
[----:B------:R-:W-:Y:S01]  /*19a0*/  MOV R11, UR21 ;  /* 0x00000015000b7c02 */ /* 0x000fe20008000f00 */
[----:B--23--:R-:W-:-:S07]  /*19b0*/  IMAD R5, R5, UR18, RZ ;  /* 0x0000001205057c24 */ /* 0x00cfce000f8e02ff */
.L_x_177:
[----:B------:R-:W-:Y:S01]  /*19c0*/  UMOV UR20, 0x8 ;  /* 0x0000000800147882 */ /* 0x000fe20000000000 */
[----:B------:R-:W-:Y:S01]  /*19d0*/  UMOV UR21, 0x0 ;  /* 0x0000000000157882 */ /* 0x000fe20000000000 */
[----:B------:R-:W-:Y:S01]  /*19e0*/  LDS R17, [R4] ;  /* 0x0000000004117984 */ /* 0x000fe20000000800 */
[----:B------:R-:W-:-:S03]  /*19f0*/  UIMAD.WIDE UR20, UR17, 0x4, UR20 ;  /* 0x00000004111478a5 */ /* 0x000fc6000f8e0214 */
[----:B------:R-:W0:Y:S01]  /*1a00*/  LDS.64 R14, [UR23+-0x8] ;  /* 0xfffff817ff0e7984 */ /* 0x000e220008000a00 */
[----:B------:R-:W-:-:S03]  /*1a10*/  UIADD3 UR31, UP2, UPT, UR20, UR32, URZ ;  /* 0x00000020141f7290 */ /* 0x000fc6000ff5e0ff */
[----:B------:R-:W1:Y:S01]  /*1a20*/  LDS.64 R6, [UR23] ;  /* 0x00000017ff067984 */ /* 0x000e620008000a00 */
[----:B------:R-:W-:Y:S02]  /*1a30*/  UIADD3.X UR37, UPT, UPT, UR21, UR33, URZ, UP2, !UPT ;  /* 0x0000002115257290 */ /* 0x000fe400097fe4ff */
[----:B------:R-:W-:-:S04]  /*1a40*/  MOV R18, UR31 ;  /* 0x0000001f00127c02 */ /* 0x000fc80008000f00 */
[----:B------:R-:W-:-:S03]  /*1a50*/  MOV R19, UR37 ;  /* 0x0000002500137c02 */ /* 0x000fc60008000f00 */
[----:B------:R-:W-:-:S05]  /*1a60*/  IMAD.WIDE R18, R5, 0x4, R18 ;  /* 0x0000000405127825 */ /* 0x000fca00078e0212 */
[----:B------:R-:W2:Y:S04]  /*1a70*/  LDG.E.CONSTANT R21, desc[UR26][R18.64+-0x8] ;  /* 0xfffff81a12157981 */ /* 0x000ea8000c1e9900 */
[----:B------:R-:W3:Y:S04]  /*1a80*/  LDG.E.CONSTANT R20, desc[UR26][R18.64+-0x4] ;  /* 0xfffffc1a12147981 */ /* 0x000ee8000c1e9900 */
[----:B------:R-:W4:Y:S04]  /*1a90*/  LDG.E.CONSTANT R16, desc[UR26][R18.64] ;  /* 0x0000001a12107981 */ /* 0x000f28000c1e9900 */
[----:B------:R4:W4:Y:S01]  /*1aa0*/  LDG.E.CONSTANT R13, desc[UR26][R18.64+0x4] ;  /* 0x0000041a120d7981 */ /* 0x000922000c1e9900 */
[----:B------:R-:W-:-:S04]  /*1ab0*/  UIADD3 UR31, UP2, UPT, UR20, UR34, URZ ;  /* 0x00000022141f7290 */ /* 0x000fc8000ff5e0ff */
[----:B------:R-:W-:Y:S01]  /*1ac0*/  UIADD3.X UR20, UPT, UPT, UR21, UR35, URZ, UP2, !UPT ;  /* 0x0000002315147290 */ /* 0x000fe200097fe4ff */
[C---:B0-----:R-:W-:Y:S01]  /*1ad0*/  FADD R14, R17.reuse, R14 ;  /* 0x0000000e110e7221 */ /* 0x041fe20000000000 */
[C---:B------:R-:W-:Y:S01]  /*1ae0*/  FADD R15, R17.reuse, R15 ;  /* 0x0000000f110f7221 */ /* 0x040fe20000000000 */
[----:B-1----:R-:W-:Y:S02]  /*1af0*/  FADD R25, R17, R6 ;  /* 0x0000000611197221 */ /* 0x002fe40000000000 */
[----:B--2---:R-:W-:Y:S01]  /*1b00*/  FADD R21, R14, R21 ;  /* 0x000000150e157221 */ /* 0x004fe20000000000 */
[----:B------:R-:W-:-:S03]  /*1b10*/  HFMA2 R14, -RZ, RZ, 0.96630859375, -0.0022525787353515625 ;  /* 0x3bbb989dff0e7431 */ /* 0x000fc600000001ff */
[C---:B-----5:R-:W-:Y:S01]  /*1b20*/  FADD R21, -R0.reuse, R21 ;  /* 0x0000001500157221 */ /* 0x060fe20000000100 */
[----:B---3--:R-:W-:Y:S01]  /*1b30*/  FADD R23, R15, R20 ;  /* 0x000000140f177221 */ /* 0x008fe20000000000 */
[----:B------:R-:W-:Y:S01]  /*1b40*/  MOV R15, 0x437c0000 ;  /* 0x437c0000000f7802 */ /* 0x000fe20000000f00 */
[----:B------:R-:W-:Y:S01]  /*1b50*/  FADD R20, R17, R7 ;  /* 0x0000000711147221 */ /* 0x000fe20000000000 */
[----:B----4-:R-:W-:Y:S01]  /*1b60*/  FADD R25, R25, R16 ;  /* 0x0000001019197221 */ /* 0x010fe20000000000 */
[----:B------:R-:W-:Y:S01]  /*1b70*/  FADD R19, -R0, R23 ;  /* 0x0000001700137221 */ /* 0x000fe20000000100 */
[-C--:B------:R-:W-:Y:S01]  /*1b80*/  FFMA.SAT R18, R21, R14.reuse, 0.5 ;  /* 0x3f00000015127423 */ /* 0x080fe2000000200e */
[----:B------:R-:W-:Y:S01]  /*1b90*/  FADD R13, R20, R13 ;  /* 0x0000000d140d7221 */ /* 0x000fe20000000000 */
[----:B------:R-:W-:Y:S02]  /*1ba0*/  FADD R17, -R0, R25 ;  /* 0x0000001900117221 */ /* 0x000fe40000000100 */
[----:B------:R-:W-:Y:S01]  /*1bb0*/  FFMA.RM R6, R18, R15, 12582913 ;  /* 0x4b40000112067423 */ /* 0x000fe2000000400f */
[-C--:B------:R-:W-:Y:S01]  /*1bc0*/  FFMA.SAT R18, R19, R14.reuse, 0.5 ;  /* 0x3f00000013127423 */ /* 0x080fe2000000200e */
[----:B------:R-:W-:-:S02]  /*1bd0*/  FFMA.SAT R20, R17, R14, 0.5 ;  /* 0x3f00000011147423 */ /* 0x000fc4000000200e */
[----:B------:R-:W-:Y:S01]  /*1be0*/  FADD R16, R6, -12583039 ;  /* 0xcb40007f06107421 */ /* 0x000fe20000000000 */
[----:B------:R-:W-:-:S03]  /*1bf0*/  FFMA.RM R7, R18, R15, 12582913 ;  /* 0x4b40000112077423 */ /* 0x000fc6000000400f */
[----:B------:R-:W-:Y:S01]  /*1c00*/  FFMA R16, R21, 1.4426950216293334961, -R16 ;  /* 0x3fb8aa3b15107823 */ /* 0x000fe20000000810 */
[----:B------:R-:W-:-:S03]  /*1c10*/  FADD R18, R7, -12583039 ;  /* 0xcb40007f07127421 */ /* 0x000fc60000000000 */
[----:B------:R-:W-:Y:S01]  /*1c20*/  FFMA R16, R21, 1.925963033500011079e-08, R16 ;  /* 0x32a5706015107823 */ /* 0x000fe20000000010 */
[----:B------:R-:W-:Y:S01]  /*1c30*/  FADD R21, -R0, R13 ;  /* 0x0000000d00157221 */ /* 0x000fe20000000100 */
[-C--:B------:R-:W-:Y:S01]  /*1c40*/  FFMA.RM R13, R20, R15.reuse, 12582913 ;  /* 0x4b400001140d7423 */ /* 0x080fe2000000400f */
[----:B------:R-:W-:Y:S02]  /*1c50*/  FFMA R18, R19, 1.4426950216293334961, -R18 ;  /* 0x3fb8aa3b13127823 */ /* 0x000fe40000000812 */
[----:B------:R-:W-:Y:S01]  /*1c60*/  FFMA.SAT R22, R21, R14, 0.5 ;  /* 0x3f00000015167423 */ /* 0x000fe2000000200e */
[----:B------:R-:W-:Y:S01]  /*1c70*/  FADD R20, R13, -12583039 ;  /* 0xcb40007f0d147421 */ /* 0x000fe20000000000 */
[----:B------:R-:W-:Y:S01]  /*1c80*/  FFMA R14, R19, 1.925963033500011079e-08, R18 ;  /* 0x32a57060130e7823 */ /* 0x000fe20000000012 */
[----:B------:R-:W0:Y:S01]  /*1c90*/  MUFU.EX2 R16, R16 ;  /* 0x0000001000107308 */ /* 0x000e220000000800 */
[----:B------:R-:W-:Y:S01]  /*1ca0*/  FFMA.RM R15, R22, R15, 12582913 ;  /* 0x4b400001160f7423 */ /* 0x000fe2000000400f */
[----:B------:R-:W-:Y:S01]  /*1cb0*/  FFMA R20, R17, 1.4426950216293334961, -R20 ;  /* 0x3fb8aa3b11147823 */ /* 0x000fe20000000814 */
[----:B------:R-:W-:-:S02]  /*1cc0*/  SHF.L.U32 R19, R7, 0x17, RZ ;  /* 0x0000001707137819 */ /* 0x000fc400000006ff */
[----:B------:R-:W-:Y:S01]  /*1cd0*/  FADD R18, R15, -12583039 ;  /* 0xcb40007f0f127421 */ /* 0x000fe20000000000 */
[----:B------:R-:W-:Y:S01]  /*1ce0*/  FFMA R20, R17, 1.925963033500011079e-08, R20 ;  /* 0x32a5706011147823 */ /* 0x000fe20000000014 */
[----:B------:R-:W-:Y:S01]  /*1cf0*/  SHF.L.U32 R17, R6, 0x17, RZ ;  /* 0x0000001706117819 */ /* 0x000fe200000006ff */
[----:B------:R-:W1:Y:S01]  /*1d00*/  MUFU.EX2 R14, R14 ;  /* 0x0000000e000e7308 */ /* 0x000e620000000800 */
[----:B------:R-:W-:Y:S01]  /*1d10*/  FFMA R18, R21, 1.4426950216293334961, -R18 ;  /* 0x3fb8aa3b15127823 */ /* 0x000fe20000000812 */
[----:B------:R-:W-:Y:S02]  /*1d20*/  SHF.L.U32 R15, R15, 0x17, RZ ;  /* 0x000000170f0f7819 */ /* 0x000fe400000006ff */
[----:B------:R-:W-:Y:S01]  /*1d30*/  SHF.L.U32 R13, R13, 0x17, RZ ;  /* 0x000000170d0d7819 */ /* 0x000fe200000006ff */
[----:B------:R-:W-:Y:S01]  /*1d40*/  FFMA R18, R21, 1.925963033500011079e-08, R18 ;  /* 0x32a5706015127823 */ /* 0x000fe20000000012 */
[----:B------:R-:W-:Y:S02]  /*1d50*/  MOV R6, UR31 ;  /* 0x0000001f00067c02 */ /* 0x000fe40008000f00 */
[----:B------:R-:W2:Y:S01]  /*1d60*/  MUFU.EX2 R20, R20 ;  /* 0x0000001400147308 */ /* 0x000ea20000000800 */
[----:B0-----:R-:W-:Y:S01]  /*1d70*/  FMUL R17, R17, R16 ;  /* 0x0000001011117220 */ /* 0x001fe20000400000 */
[----:B------:R-:W-:-:S03]  /*1d80*/  MOV R7, UR20 ;  /* 0x0000001400077c02 */ /* 0x000fc60008000f00 */
[C---:B------:R-:W-:Y:S01]  /*1d90*/  FMUL R17, R8.reuse, R17 ;  /* 0x0000001108117220 */ /* 0x040fe20000400000 */
[----:B------:R-:W-:Y:S02]  /*1da0*/  IMAD.WIDE R6, R5, 0x4, R6 ;  /* 0x0000000405067825 */ /* 0x000fe400078e0206 */
[----:B------:R-:W0:Y:S02]  /*1db0*/  MUFU.EX2 R18, R18 ;  /* 0x0000001200127308 */ /* 0x000e240000000800 */
[----:B-1----:R-:W-:Y:S01]  /*1dc0*/  FMUL R19, R19, R14 ;  /* 0x0000000e13137220 */ /* 0x002fe20000400000 */
[----:B------:R-:W-:Y:S01]  /*1dd0*/  MOV R14, R10 ;  /* 0x0000000a000e7202 */ /* 0x000fe20000000f00 */
[----:B------:R1:W-:Y:S02]  /*1de0*/  REDG.E.ADD.F32.FTZ.RN.STRONG.GPU desc[UR26][R2.64], R17 ;  /* 0x00000011020079a6 */ /* 0x0003e4000c12f31a */
[----:B------:R-:W-:Y:S01]  /*1df0*/  FMUL R19, R8, R19 ;  /* 0x0000001308137220 */ /* 0x000fe20000400000 */
[----:B--2---:R-:W-:Y:S01]  /*1e00*/  FMUL R13, R13, R20 ;  /* 0x000000140d0d7220 */ /* 0x004fe20000400000 */
[----:B0-----:R-:W-:Y:S01]  /*1e10*/  FMUL R21, R15, R18 ;  /* 0x000000120f157220 */ /* 0x001fe20000400000 */
[----:B------:R-:W-:-:S02]  /*1e20*/  MOV R15, R11 ;  /* 0x0000000b000f7202 */ /* 0x000fc40000000f00 */
[----:B------:R-:W-:-:S03]  /*1e30*/  FMUL R13, R8, R13 ;  /* 0x0000000d080d7220 */ /* 0x000fc60000400000 */
        /* <DEDUP_REMOVED lines=14> */
[----:B------:R-:W-:Y:S02]  /*1f20*/  IADD3 R10, P0, PT, R14, 0x10, RZ ;  /* 0x000000100e0a7810 */ /* 0x000fe40007f1e0ff */
[----:B------:R-:W-:Y:S02]  /*1f30*/  IADD3 R5, PT, PT, R5, 0x4, RZ ;  /* 0x0000000405057810 */ /* 0x000fe40007ffe0ff */
[----:B------:R-:W-:Y:S01]  /*1f40*/  IADD3.X R11, PT, PT, RZ, R15, RZ, P0, !PT ;  /* 0x0000000fff0b7210 */ /* 0x000fe200007fe4ff */
[----:B------:R-:W-:-:S03]  /*1f50*/  UIADD3 UR23, UPT, UPT, UR23, 0x10, URZ ;  /* 0x0000001017177890 */ /* 0x000fc6000fffe0ff */
[----:B-1----:R-:W-:Y:S09]  /*1f60*/  BRA.U UP2, `(.L_x_177) ;  /* 0xfffffff902947547 */ /* 0x002ff2000b83ffff */
.L_x_176:
[----:B------:R-:W-:Y:S05]  /*1f70*/  BRA.U !UP1, `(.L_x_175) ;  /* 0x0000000509847547 */ /* 0x000fea000b800000 */
[----:B------:R-:W0:Y:S01]  /*1f80*/  S2R R6, SR_CTAID.Z ;  /* 0x0000000000067919 */ /* 0x000e220000002700 */
[----:B------:R-:W-:Y:S02]  /*1f90*/  UISETP.NE.AND UP2, UPT, UR36, 0x1, UPT ;  /* 0x000000012400788c */ /* 0x000fe4000bf45270 */
[----:B------:R-:W-:-:S04]  /*1fa0*/  ULOP3.LUT UR20, UR5, 0x1, URZ, 0xc0, !UPT ;  /* 0x0000000105147892 */ /* 0x000fc8000f8ec0ff */
[----:B------:R-:W-:Y:S01]  /*1fb0*/  UISETP.NE.U32.AND UP1, UPT, UR20, 0x1, UPT ;  /* 0x000000011400788c */ /* 0x000fe2000bf25070 */
[----:B0-----:R-:W-:-:S04]  /*1fc0*/  IMAD R5, R6, UR18, R9 ;  /* 0x0000001206057c24 */ /* 0x001fc8000f8e0209 */
[----:B------:R-:W-:Y:S01]  /*1fd0*/  IMAD R5, R5, UR18, RZ ;  /* 0x0000001205057c24 */ /* 0x000fe2000f8e02ff */
[----:B------:R-:W-:Y:S06]  /*1fe0*/  BRA.U !UP2, `(.L_x_178) ;  /* 0x000000010ad47547 */ /* 0x000fec000b800000 */
[----:B------:R-:W-:Y:S01]  /*1ff0*/  HFMA2 R11, -RZ, RZ, 0, 2.384185791015625e-07 ;  /* 0x00000004ff0b7431 */ /* 0x000fe200000001ff */
[----:B------:R-:W-:Y:S01]  /*2000*/  IADD3 R6, PT, PT, R5, UR4, RZ ;  /* 0x0000000405067c10 */ /* 0x000fe2000fffe0ff */
[----:B------:R-:W0:Y:S01]  /*2010*/  S2UR UR21, SR_CgaCtaId ;  /* 0x00000000001579c3 */ /* 0x000e220000008800 */
[----:B------:R-:W-:Y:S01]  /*2020*/  UMOV UR20, 0x400 ;  /* 0x0000040000147882 */ /* 0x000fe20000000000 */
[----:B------:R-:W-:Y:S02]  /*2030*/  LDS R13, [R4] ;  /* 0x00000000040d7984 */ /* 0x000fe40000000800 */
[----:B------:R-:W-:-:S05]  /*2040*/  IMAD.WIDE R10, R6, R11, UR6 ;  /* 0x00000006060a7e25 */ /* 0x000fca000f8e020b */
[----:B------:R-:W2:Y:S04]  /*2050*/  LDG.E.CONSTANT R7, desc[UR26][R10.64] ;  /* 0x0000001a0a077981 */ /* 0x000ea8000c1e9900 */
[----:B------:R-:W3:Y:S01]  /*2060*/  LDG.E.CONSTANT R16, desc[UR26][R10.64+0x4] ;  /* 0x0000041a0a107981 */ /* 0x000ee2000c1e9900 */
[----:B------:R-:W-:Y:S01]  /*2070*/  UIADD3 UR20, UPT, UPT, UR20, 0x320, URZ ;  /* 0x0000032014147890 */ /* 0x000fe2000fffe0ff */
[----:B------:R-:W-:-:S03]  /*2080*/  MOV R17, 0x4 ;  /* 0x0000000400117802 */ /* 0x000fc60000000f00 */
[----:B0-----:R-:W-:-:S04]  /*2090*/  ULEA UR20, UR21, UR20, 0x18 ;  /* 0x0000001415147291 */ /* 0x001fc8000f8ec0ff */
        /* <DEDUP_REMOVED lines=8> */
[----:B------:R-:W-:Y:S02]  /*2120*/  HFMA2 R13, -RZ, RZ, 3.7421875, 0 ;  /* 0x437c0000ff0d7431 */ /* 0x000fe400000001ff */
[----:B--2---:R-:W-:Y:S01]  /*2130*/  FADD R7, R14, R7 ;  /* 0x000000070e077221 */ /* 0x004fe20000000000 */
[----:B------:R-:W-:Y:S01]  /*2140*/  MOV R14, 0x3bbb989d ;  /* 0x3bbb989d000e7802 */ /* 0x000fe20000000f00 */
[----:B---3--:R-:W-:Y:S02]  /*2150*/  FADD R15, R15, R16 ;  /* 0x000000100f0f7221 */ /* 0x008fe40000000000 */
[C---:B-----5:R-:W-:Y:S02]  /*2160*/  FADD R7, -R0.reuse, R7 ;  /* 0x0000000700077221 */ /* 0x060fe40000000100 */
[----:B------:R-:W-:-:S02]  /*2170*/  FADD R15, -R0, R15 ;  /* 0x0000000f000f7221 */ /* 0x000fc40000000100 */
[-C--:B------:R-:W-:Y:S02]  /*2180*/  FFMA.SAT R10, R7, R14.reuse, 0.5 ;  /* 0x3f000000070a7423 */ /* 0x080fe4000000200e */
[----:B------:R-:W-:Y:S02]  /*2190*/  FFMA.SAT R11, R15, R14, 0.5 ;  /* 0x3f0000000f0b7423 */ /* 0x000fe4000000200e */
[-C--:B------:R-:W-:Y:S02]  /*21a0*/  FFMA.RM R10, R10, R13.reuse, 12582913 ;  /* 0x4b4000010a0a7423 */ /* 0x080fe4000000400d */
[----:B------:R-:W-:Y:S02]  /*21b0*/  FFMA.RM R11, R11, R13, 12582913 ;  /* 0x4b4000010b0b7423 */ /* 0x000fe4000000400d */
[C---:B------:R-:W-:Y:S01]  /*21c0*/  FADD R14, R10.reuse, -12583039 ;  /* 0xcb40007f0a0e7421 */ /* 0x040fe20000000000 */
[----:B------:R-:W-:Y:S01]  /*21d0*/  SHF.L.U32 R10, R10, 0x17, RZ ;  /* 0x000000170a0a7819 */ /* 0x000fe200000006ff */
[----:B------:R-:W-:-:S02]  /*21e0*/  FADD R16, R11, -12583039 ;  /* 0xcb40007f0b107421 */ /* 0x000fc40000000000 */
[----:B------:R-:W-:Y:S01]  /*21f0*/  FFMA R14, R7, 1.4426950216293334961, -R14 ;  /* 0x3fb8aa3b070e7823 */ /* 0x000fe2000000080e */
[----:B------:R-:W-:Y:S01]  /*2200*/  SHF.L.U32 R11, R11, 0x17, RZ ;  /* 0x000000170b0b7819 */ /* 0x000fe200000006ff */
[----:B------:R-:W-:Y:S02]  /*2210*/  FFMA R16, R15, 1.4426950216293334961, -R16 ;  /* 0x3fb8aa3b0f107823 */ /* 0x000fe40000000810 */
[----:B------:R-:W-:Y:S02]  /*2220*/  FFMA R14, R7, 1.925963033500011079e-08, R14 ;  /* 0x32a57060070e7823 */ /* 0x000fe4000000000e */
[----:B------:R-:W-:Y:S02]  /*2230*/  FFMA R16, R15, 1.925963033500011079e-08, R16 ;  /* 0x32a570600f107823 */ /* 0x000fe40000000010 */
[----:B------:R-:W0:Y:S08]  /*2240*/  MUFU.EX2 R7, R14 ;  /* 0x0000000e00077308 */ /* 0x000e300000000800 */
[----:B------:R-:W1:Y:S01]  /*2250*/  MUFU.EX2 R16, R16 ;  /* 0x0000001000107308 */ /* 0x000e620000000800 */
[----:B0-----:R-:W-:Y:S01]  /*2260*/  FMUL R7, R10, R7 ;  /* 0x000000070a077220 */ /* 0x001fe20000400000 */
[----:B------:R-:W-:-:S03]  /*2270*/  MOV R10, UR23 ;  /* 0x00000017000a7c02 */ /* 0x000fc60008000f00 */
[----:B------:R-:W-:Y:S01]  /*2280*/  FMUL R13, R8, R7 ;  /* 0x00000007080d7220 */ /* 0x000fe20000400000 */
[----:B------:R-:W-:-:S04]  /*2290*/  IMAD.WIDE R6, R6, R17, UR8 ;  /* 0x0000000806067e25 */ /* 0x000fc8000f8e0211 */
[----:B-1----:R-:W-:Y:S01]  /*22a0*/  FMUL R15, R11, R16 ;  /* 0x000000100b0f7220 */ /* 0x002fe20000400000 */
[----:B------:R-:W-:Y:S01]  /*22b0*/  MOV R11, UR21 ;  /* 0x00000015000b7c02 */ /* 0x000fe20008000f00 */
[----:B------:R0:W-:Y:S02]  /*22c0*/  REDG.E.ADD.F32.FTZ.RN.STRONG.GPU desc[UR26][R2.64], R13 ;  /* 0x0000000d020079a6 */ /* 0x0001e4000c12f31a */
[----:B------:R-:W-:Y:S02]  /*22d0*/  FMUL R15, R8, R15 ;  /* 0x0000000f080f7220 */ /* 0x000fe40000400000 */
[----:B------:R0:W-:Y:S04]  /*22e0*/  REDG.E.ADD.F32.FTZ.RN.STRONG.GPU desc[UR26][R10.64], R13 ;  /* 0x0000000d0a0079a6 */ /* 0x0001e8000c12f31a */
[----:B------:R0:W-:Y:S04]  /*22f0*/  REDG.E.ADD.F32.FTZ.RN.STRONG.GPU desc[UR26][R6.64], R13 ;  /* 0x0000000d060079a6 */ /* 0x0001e8000c12f31a */
[----:B------:R0:W-:Y:S04]  /*2300*/  REDG.E.ADD.F32.FTZ.RN.STRONG.GPU desc[UR26][R2.64], R15 ;  /* 0x0000000f020079a6 */ /* 0x0001e8000c12f31a */
[----:B------:R0:W-:Y:S04]  /*2310*/  REDG.E.ADD.F32.FTZ.RN.STRONG.GPU desc[UR26][R10.64+0x4], R15 ;  /* 0x0000040f0a0079a6 */ /* 0x0001e8000c12f31a */
[----:B------:R0:W-:Y:S01]  /*2320*/  REDG.E.ADD.F32.FTZ.RN.STRONG.GPU desc[UR26][R6.64+0x4], R15 ;  /* 0x0000040f060079a6 */ /* 0x0001e2000c12f31a */
[----:B------:R-:W-:-:S12]  /*2330*/  UIADD3 UR4, UPT, UPT, UR4, 0x2, URZ ;  /* 0x0000000204047890 */ /* 0x000fd8000fffe0ff */
.L_x_178:
[----:B------:R-:W-:Y:S05]  /*2340*/  BRA.U UP1, `(.L_x_175) ;  /* 0x0000000101907547 */ /* 0x000fea000b800000 */
[----:B0-----:R-:W-:Y:S01]  /*2350*/  HFMA2 R6, -RZ, RZ, 0, 2.384185791015625e-07 ;  /* 0x00000004ff067431 */ /* 0x001fe200000001ff */
[----:B------:R-:W-:Y:S01]  /*2360*/  IADD3 R5, PT, PT, R5, UR4, RZ ;  /* 0x0000000405057c10 */ /* 0x000fe2000fffe0ff */
[----:B------:R-:W0:Y:S01]  /*2370*/  S2UR UR21, SR_CgaCtaId ;  /* 0x00000000001579c3 */ /* 0x000e220000008800 */
[----:B------:R-:W-:Y:S01]  /*2380*/  UMOV UR20, 0x400 ;  /* 0x0000040000147882 */ /* 0x000fe20000000000 */
[----:B------:R-:W-:Y:S02]  /*2390*/  LDS R11, [R4] ;  /* 0x00000000040b7984 */ /* 0x000fe40000000800 */
[----:B------:R-:W-:-:S06]  /*23a0*/  IMAD.WIDE R6, R5, R6, UR6 ;  /* 0x0000000605067e25 */ /* 0x000fcc000f8e0206 */
[----:B------:R-:W2:Y:S01]  /*23b0*/  LDG.E.CONSTANT R7, desc[UR26][R6.64] ;  /* 0x0000001a06077981 */ /* 0x000ea2000c1e9900 */
[----:B------:R-:W-:-:S04]  /*23c0*/  UIADD3 UR20, UPT, UPT, UR20, 0x320, URZ ;  /* 0x0000032014147890 */ /* 0x000fc8000fffe0ff */
[----:B0-----:R-:W-:-:S04]  /*23d0*/  ULEA UR20, UR21, UR20, 0x18 ;  /* 0x0000001415147291 */ /* 0x001fc8000f8ec0ff */
[----:B------:R-:W-:Y:S02]  /*23e0*/  ULEA UR20, UR4, UR20, 0x2 ;  /* 0x0000001404147291 */ /* 0x000fe4000f8e10ff */
[----:B------:R-:W-:-:S07]  /*23f0*/  UIADD3 UR4, UP1, UPT, UR4, UR24, URZ ;  /* 0x0000001804047290 */ /* 0x000fce000ff3e0ff */
[----:B------:R-:W0:Y:S01]  /*2400*/  LDS R10, [UR20] ;  /* 0x00000014ff0a7984 */ /* 0x000e220008000800 */
[----:B------:R-:W-:Y:S02]  /*2410*/  UIADD3.X UR20, UPT, UPT, URZ, UR25, URZ, UP1, !UPT ;  /* 0x00000019ff147290 */ /* 0x000fe40008ffe4ff */
[----:B------:R-:W-:-:S04]  /*2420*/  ULEA UR21, UP1, UR4, UR10, 0x2 ;  /* 0x0000000a04157291 */ /* 0x000fc8000f8210ff */
[----:B------:R-:W-:Y:S01]  /*2430*/  ULEA.HI.X UR4, UR4, UR11, UR20, 0x2, UP1 ;  /* 0x0000000b04047291 */ /* 0x000fe200088f1414 */
[----:B0-----:R-:W-:-:S04]  /*2440*/  FADD R10, R11, R10 ;  /* 0x0000000a0b0a7221 */ /* 0x001fc80000000000 */
[----:B--2---:R-:W-:Y:S01]  /*2450*/  FADD R11, R10, R7 ;  /* 0x000000070a0b7221 */ /* 0x004fe20000000000 */
[----:B------:R-:W-:Y:S01]  /*2460*/  HFMA2 R7, -RZ, RZ, 3.7421875, 0 ;  /* 0x437c0000ff077431 */ /* 0x000fe200000001ff */
[----:B------:R-:W-:Y:S02]  /*2470*/  MOV R10, 0x3bbb989d ;  /* 0x3bbb989d000a7802 */ /* 0x000fe40000000f00 */
[----:B-----5:R-:W-:-:S04]  /*2480*/  FADD R11, -R0, R11 ;  /* 0x0000000b000b7221 */ /* 0x020fc80000000100 */
[----:B------:R-:W-:-:S04]  /*2490*/  FFMA.SAT R6, R11, R10, 0.5 ;  /* 0x3f0000000b067423 */ /* 0x000fc8000000200a */
[----:B------:R-:W-:-:S04]  /*24a0*/  FFMA.RM R6, R6, R7, 12582913 ;  /* 0x4b40000106067423 */ /* 0x000fc80000004007 */
[C---:B------:R-:W-:Y:S01]  /*24b0*/  FADD R10, R6.reuse, -12583039 ;  /* 0xcb40007f060a7421 */ /* 0x040fe20000000000 */
[----:B------:R-:W-:-:S03]  /*24c0*/  SHF.L.U32 R6, R6, 0x17, RZ ;  /* 0x0000001706067819 */ /* 0x000fc600000006ff */
[----:B------:R-:W-:-:S04]  /*24d0*/  FFMA R10, R11, 1.4426950216293334961, -R10 ;  /* 0x3fb8aa3b0b0a7823 */ /* 0x000fc8000000080a */
[----:B------:R-:W-:Y:S01]  /*24e0*/  FFMA R7, R11, 1.925963033500011079e-08, R10 ;  /* 0x32a570600b077823 */ /* 0x000fe2000000000a */
[----:B------:R-:W-:Y:S02]  /*24f0*/  MOV R10, UR21 ;  /* 0x00000015000a7c02 */ /* 0x000fe40008000f00 */
[----:B------:R-:W-:-:S03]  /*2500*/  MOV R11, UR4 ;  /* 0x00000004000b7c02 */ /* 0x000fc60008000f00 */
[----:B------:R-:W0:Y:S02]  /*2510*/  MUFU.EX2 R7, R7 ;  /* 0x0000000700077308 */ /* 0x000e240000000800 */
[----:B0-----:R-:W-:Y:S01]  /*2520*/  FMUL R13, R6, R7 ;  /* 0x00000007060d7220 */ /* 0x001fe20000400000 */
[----:B------:R-:W-:-:S03]  /*2530*/  MOV R6, 0x4 ;  /* 0x0000000400067802 */ /* 0x000fc60000000f00 */
[----:B------:R-:W-:Y:S02]  /*2540*/  FMUL R13, R8, R13 ;  /* 0x0000000d080d7220 */ /* 0x000fe40000400000 */
[----:B------:R-:W-:-:S03]  /*2550*/  IMAD.WIDE R6, R5, R6, UR8 ;  /* 0x0000000805067e25 */ /* 0x000fc6000f8e0206 */
[----:B------:R1:W-:Y:S04]  /*2560*/  REDG.E.ADD.F32.FTZ.RN.STRONG.GPU desc[UR26][R2.64], R13 ;  /* 0x0000000d020079a6 */ /* 0x0003e8000c12f31a */
[----:B------:R1:W-:Y:S04]  /*2570*/  REDG.E.ADD.F32.FTZ.RN.STRONG.GPU desc[UR26][R10.64], R13 ;  /* 0x0000000d0a0079a6 */ /* 0x0003e8000c12f31a */
[----:B------:R1:W-:Y:S02]  /*2580*/  REDG.E.ADD.F32.FTZ.RN.STRONG.GPU desc[UR26][R6.64], R13 ;  /* 0x0000000d060079a6 */ /* 0x0003e4000c12f31a */
.L_x_175:
[----:B------:R-:W-:Y:S06]  /*2590*/  BAR.SYNC.DEFER_BLOCKING 0x0 ;  /* 0x0000000000007b1d */ /* 0x000fec0000010000 */
[----:B------:R-:W-:Y:S05]  /*25a0*/  BRA.U UP0, `(.L_x_179) ;  /* 0xfffffff100307547 */ /* 0x000fea000b83ffff */
.L_x_174:
[----:B01----:R-:W-:Y:S01]  /*25b0*/  MOV R2, UR29 ;  /* 0x0000001d00027c02 */ /* 0x003fe20008000f00 */
[----:B------:R-:W-:Y:S01]  /*25c0*/  HFMA2 R5, -RZ, RZ, 0, 2.384185791015625e-07 ;  /* 0x00000004ff057431 */ /* 0x000fe200000001ff */
[----:B------:R-:W-:Y:S01]  /*25d0*/  MOV R3, UR15 ;  /* 0x0000000f00037c02 */ /* 0x000fe20008000f00 */
[----:B------:R-:W0:Y:S02]  /*25e0*/  LDCU UR24, c[0x0][0x3b8] ;  /* 0x00007700ff1877ac */ /* 0x000e240008000800 */
[----:B------:R-:W-:-:S05]  /*25f0*/  IMAD R2, R2, UR5, R9 ;  /* 0x0000000502027c24 */ /* 0x000fca000f8e0209 */
[----:B------:R-:W-:-:S05]  /*2600*/  IADD3 R2, PT, PT, R2, -UR5, R3 ;  /* 0x8000000502027c10 */ /* 0x000fca000fffe003 */
[----:B------:R-:W-:-:S06]  /*2610*/  IMAD.WIDE R2, R2, R5, UR10 ;  /* 0x0000000a02027e25 */ /* 0x000fcc000f8e0205 */
[----:B------:R-:W2:Y:S01]  /*2620*/  LDG.E R3, desc[UR26][R2.64] ;  /* 0x0000001a02037981 */ /* 0x000ea2000c1e1900 */
[----:B0-----:R-:W-:-:S06]  /*2630*/  UISETP.GE.AND UP0, UPT, UR24, 0x1, UPT ;  /* 0x000000011800788c */ /* 0x001fcc000bf06270 */
[----:B------:R-:W-:Y:S01]  /*2640*/  PLOP3.LUT P0, PT, PT, PT, UP0, 0x80, 0x8 ;  /* 0x000000000008781c */ /* 0x000fe20003f0f008 */
[----:B--2---:R0:W-:Y:S01]  /*2650*/  STS [R4], R3 ;  /* 0x0000000304007388 */ /* 0x0041e20000000800 */
[----:B------:R-:W-:Y:S11]  /*2660*/  BAR.SYNC.DEFER_BLOCKING 0x0 ;  /* 0x0000000000007b1d */ /* 0x000ff60000010000 */
[----:B------:R-:W-:Y:S05]  /*2670*/  @!P0 EXIT ;  /* 0x000000000000894d */ /* 0x000fea0003800000 */
[----:B------:R-:W-:Y:S02]  /*2680*/  UIMAD UR12, UR5, UR12, URZ ;  /* 0x0000000c050c72a4 */ /* 0x000fe4000f8e02ff */
[----:B------:R-:W-:Y:S02]  /*2690*/  USHF.R.S32.HI UR21, URZ, 0x1f, UR30 ;  /* 0x0000001fff157899 */ /* 0x000fe4000801141e */
[----:B------:R-:W-:Y:S02]  /*26a0*/  UIMAD UR12, UR19, UR12, URZ ;  /* 0x0000000c130c72a4 */ /* 0x000fe4000f8e02ff */
[----:B------:R-:W-:Y:S02]  /*26b0*/  UIMAD UR20, UR18, UR16, URZ ;  /* 0x00000010121472a4 */ /* 0x000fe4000f8e02ff */
[----:B------:R-:W-:Y:S01]  /*26c0*/  UISETP.GE.U32.AND UP1, UPT, UR24, 0x4, UPT ;  /* 0x000000041800788c */ /* 0x000fe2000bf26070 */
[----:B------:R-:W-:Y:S01]  /*26d0*/  MOV R6, UR21 ;  /* 0x0000001500067c02 */ /* 0x000fe20008000f00 */
[----:B------:R-:W-:Y:S01]  /*26e0*/  UIMAD UR20, UR18, UR20, URZ ;  /* 0x00000014121472a4 */ /* 0x000fe2000f8e02ff */
[----:B------:R-:W-:Y:S01]  /*26f0*/  MOV R2, UR12 ;  /* 0x0000000c00027c02 */ /* 0x000fe20008000f00 */
[----:B------:R-:W-:-:S02]  /*2700*/  USHF.R.S32.HI UR12, URZ, 0x1f, UR12 ;  /* 0x0000001fff0c7899 */ /* 0x000fc4000801140c */
[----:B------:R-:W-:Y:S01]  /*2710*/  UIADD3 UR14, UPT, UPT, UR14, -UR13, URZ ;  /* 0x8000000d0e0e7290 */ /* 0x000fe2000fffe0ff */
[----:B0-----:R-:W-:Y:S01]  /*2720*/  IADD3 R3, P0, P1, R2, UR30, R9 ;  /* 0x0000001e02037c10 */ /* 0x001fe2000f91e009 */
[----:B------:R-:W-:Y:S01]  /*2730*/  IMAD R9, R9, UR18, RZ ;  /* 0x0000001209097c24 */ /* 0x000fe2000f8e02ff */
[----:B------:R-:W-:Y:S01]  /*2740*/  UIMAD UR13, UR19, UR24, URZ ;  /* 0x00000018130d72a4 */ /* 0x000fe2000f8e02ff */
[----:B------:R-:W-:Y:S01]  /*2750*/  MOV R7, UR20 ;  /* 0x0000001400077c02 */ /* 0x000fe20008000f00 */
[----:B------:R-:W-:Y:S01]  /*2760*/  UIMAD UR15, UR14, UR24, URZ ;  /* 0x000000180e0f72a4 */ /* 0x000fe2000f8e02ff */
[----:B------:R-:W-:Y:S01]  /*2770*/  IADD3.X R6, PT, PT, R6, UR12, RZ, P0, P1 ;  /* 0x0000000c06067c10 */ /* 0x000fe200087e24ff */
[----:B------:R-:W-:Y:S01]  /*2780*/  UIADD3 UR16, UPT, UPT, UR14, UR19, URZ ;  /* 0x000000130e107290 */ /* 0x000fe2000fffe0ff */
[--C-:B------:R-:W-:Y:S01]  /*2790*/  SHF.R.S32.HI R12, RZ, 0x1f, R9.reuse ;  /* 0x0000001fff0c7819 */ /* 0x100fe20000011409 */
[----:B------:R-:W-:Y:S01]  /*27a0*/  USHF.R.S32.HI UR14, URZ, 0x1f, UR13 ;  /* 0x0000001fff0e7899 */ /* 0x000fe2000801140d */
[----:B------:R-:W-:Y:S01]  /*27b0*/  LEA R2, P0, R3, UR10, 0x2 ;  /* 0x0000000a03027c11 */ /* 0x000fe2000f8010ff */
[----:B------:R-:W-:Y:S01]  /*27c0*/  UIADD3 UR18, UP0, UPT, UR15, UR13, URZ ;  /* 0x0000000d0f127290 */ /* 0x000fe2000ff1e0ff */
[----:B------:R-:W-:Y:S01]  /*27d0*/  IADD3 R5, P1, PT, R9, UR20, RZ ;  /* 0x0000001409057c10 */ /* 0x000fe2000ff3e0ff */
[----:B------:R-:W-:Y:S01]  /*27e0*/  ULOP3.LUT UR25, UR24, 0x3, URZ, 0xc0, !UPT ;  /* 0x0000000318197892 */ /* 0x000fe2000f8ec0ff */
[----:B------:R-:W-:Y:S01]  /*27f0*/  LEA.HI.X R3, R3, UR11, R6, 0x2, P0 ;  /* 0x0000000b03037c11 */ /* 0x000fe200080f1406 */
[----:B------:R-:W-:Y:S01]  /*2800*/  UMOV UR4, URZ ;  /* 0x000000ff00047c82 */ /* 0x000fe20008000000 */
[C---:B------:R-:W-:Y:S01]  /*2810*/  IADD3 R9, PT, PT, R7.reuse, UR5, R9 ;  /* 0x0000000507097c10 */ /* 0x040fe2000fffe009 */
[----:B------:R-:W-:Y:S01]  /*2820*/  UIMAD UR16, UR16, UR24, URZ ;  /* 0x00000018101072a4 */ /* 0x000fe2000f8e02ff */
[----:B------:R-:W-:Y:S01]  /*2830*/  LEA.HI.X.SX32 R12, R7, R12, 0x1, P1 ;  /* 0x0000000c070c7211 */ /* 0x000fe200008f0eff */
[----:B------:R-:W-:Y:S01]  /*2840*/  ULEA.HI.X.SX32 UR19, UR15, UR14, 0x1, UP0 ;  /* 0x0000000e0f137291 */ /* 0x000fe200080f0eff */
[----:B------:R-:W-:Y:S11]  /*2850*/  BRA.U !UP1, `(.L_x_180) ;  /* 0x0000000509c87547 */ /* 0x000ff6000b800000 */
[----:B------:R-:W0:Y:S01]  /*2860*/  LDCU.128 UR20, c[0x0][0x380] ;  /* 0x00007000ff1477ac */ /* 0x000e220008000c00 */
[----:B------:R-:W-:Y:S02]  /*2870*/  MOV R14, R9 ;  /* 0x00000009000e7202 */ /* 0x000fe40000000f00 */
[----:B------:R-:W-:Y:S01]  /*2880*/  MOV R15, UR16 ;  /* 0x00000010000f7c02 */ /* 0x000fe20008000f00 */
[----:B------:R-:W1:Y:S01]  /*2890*/  LDCU.128 UR12, c[0x0][0x390] ;  /* 0x00007200ff0c77ac */ /* 0x000e620008000c00 */
[----:B------:R-:W-:Y:S01]  /*28a0*/  UMOV UR10, 0x8 ;  /* 0x00000008000a7882 */ /* 0x000fe20000000000 */
[----:B------:R-:W-:Y:S01]  /*28b0*/  UMOV UR11, 0x0 ;  /* 0x00000000000b7882 */ /* 0x000fe20000000000 */
[----:B------:R-:W-:Y:S02]  /*28c0*/  ULOP3.LUT UR4, UR24, 0x7ffffffc, URZ, 0xc0, !UPT ;  /* 0x7ffffffc18047892 */ /* 0x000fe4000f8ec0ff */
[----:B------:R-:W-:Y:S01]  /*28d0*/  UIMAD.WIDE UR10, UR17, 0x4, UR10 ;  /* 0x00000004110a78a5 */ /* 0x000fe2000f8e020a */
[----:B------:R-:W2:Y:S03]  /*28e0*/  LDCU UR17, c[0x0][0x3b4] ;  /* 0x00007680ff1177ac */ /* 0x000ea60008000800 */
[----:B0-----:R-:W-:-:S02]  /*28f0*/  UIADD3 UR20, UP2, UPT, UR10, UR20, URZ ;  /* 0x000000140a147290 */ /* 0x001fc4000ff5e0ff */
[----:B------:R-:W-:Y:S02]  /*2900*/  UIADD3 UR22, UP0, UPT, UR22, 0x8, URZ ;  /* 0x0000000816167890 */ /* 0x000fe4000ff1e0ff */
[----:B-1----:R-:W-:Y:S02]  /*2910*/  ULEA UR14, UP1, UR18, UR14, 0x2 ;  /* 0x0000000e120e7291 */ /* 0x002fe4000f8210ff */
[----:B------:R-:W-:Y:S02]  /*2920*/  UIADD3.X UR21, UPT, UPT, UR11, UR21, URZ, UP2, !UPT ;  /* 0x000000150b157290 */ /* 0x000fe400097fe4ff */
[----:B------:R-:W-:Y:S02]  /*2930*/  UIADD3.X UR23, UPT, UPT, URZ, UR23, URZ, UP0, !UPT ;  /* 0x00000017ff177290 */ /* 0x000fe400087fe4ff */
[----:B------:R-:W-:Y:S02]  /*2940*/  UIADD3 UR12, UP2, UPT, UR10, UR12, URZ ;  /* 0x0000000c0a0c7290 */ /* 0x000fe4000ff5e0ff */
[----:B------:R-:W-:-:S02]  /*2950*/  ULEA.HI.X UR15, UR18, UR15, UR19, 0x2, UP1 ;  /* 0x0000000f120f7291 */ /* 0x000fc400088f1413 */
[----:B------:R-:W-:Y:S01]  /*2960*/  UIADD3 UR10, UP0, UPT, UR14, 0x8, URZ ;  /* 0x000000080e0a7890 */ /* 0x000fe2000ff1e0ff */
[----:B--2---:R-:W-:Y:S01]  /*2970*/  MOV R13, UR17 ;  /* 0x00000011000d7c02 */ /* 0x004fe20008000f00 */
[----:B------:R-:W-:Y:S02]  /*2980*/  UIADD3.X UR13, UPT, UPT, UR11, UR13, URZ, UP2, !UPT ;  /* 0x0000000d0b0d7290 */ /* 0x000fe400097fe4ff */
[----:B------:R-:W-:Y:S02]  /*2990*/  UIADD3.X UR11, UPT, UPT, URZ, UR15, URZ, UP0, !UPT ;  /* 0x0000000fff0b7290 */ /* 0x000fe400087fe4ff */
[----:B------:R-:W-:Y:S01]  /*29a0*/  MOV R16, UR10 ;  /* 0x0000000a00107c02 */ /* 0x000fe20008000f00 */
[----:B------:R-:W-:-:S03]  /*29b0*/  UIADD3 UR14, UPT, UPT, -UR4, URZ, URZ ;  /* 0x000000ff040e7290 */ /* 0x000fc6000fffe1ff */
[----:B------:R-:W-:-:S09]  /*29c0*/  MOV R17, UR11 ;  /* 0x0000000b00117c02 */ /* 0x000fd20008000f00 */
.L_x_181:
[----:B------:R-:W-:Y:S01]  /*29d0*/  MOV R6, UR22 ;  /* 0x0000001600067c02 */ /* 0x000fe20008000f00 */
[----:B------:R-:W0:Y:S01]  /*29e0*/  LDS R24, [R4] ;  /* 0x0000000004187984 */ /* 0x000e220000000800 */
[----:B------:R-:W-:Y:S02]  /*29f0*/  MOV R7, UR23 ;  /* 0x0000001700077c02 */ /* 0x000fe40008000f00 */
[----:B------:R-:W-:Y:S02]  /*2a00*/  MOV R10, UR20 ;  /* 0x00000014000a7c02 */ /* 0x000fe40008000f00 */
[----:B------:R-:W-:Y:S01]  /*2a10*/  MOV R11, UR21 ;  /* 0x00000015000b7c02 */ /* 0x000fe20008000f00 */
[----:B------:R-:W-:-:S04]  /*2a20*/  IMAD.WIDE R6, R15, 0x4, R6 ;  /* 0x000000040f067825 */ /* 0x000fc800078e0206 */
[----:B------:R-:W-:Y:S01]  /*2a30*/  IMAD.WIDE R10, R14, 0x4, R10 ;  /* 0x000000040e0a7825 */ /* 0x000fe200078e020a */
[----:B------:R-:W0:Y:S04]  /*2a40*/  LDG.E.CONSTANT R25, desc[UR26][R6.64+-0x8] ;  /* 0xfffff81a06197981 */ /* 0x000e28000c1e9900 */
[----:B------:R-:W2:Y:S04]  /*2a50*/  LDG.E.CONSTANT R22, desc[UR26][R10.64+-0x8] ;  /* 0xfffff81a0a167981 */ /* 0x000ea8000c1e9900 */
[----:B------:R-:W3:Y:S04]  /*2a60*/  LDG.E.CONSTANT R27, desc[UR26][R6.64+-0x4] ;  /* 0xfffffc1a061b7981 */ /* 0x000ee8000c1e9900 */
[----:B------:R-:W4:Y:S04]  /*2a70*/  LDG.E.CONSTANT R23, desc[UR26][R10.64+-0x4] ;  /* 0xfffffc1a0a177981 */ /* 0x000f28000c1e9900 */
[----:B------:R-:W4:Y:S04]  /*2a80*/  LDG.E.CONSTANT R20, desc[UR26][R6.64] ;  /* 0x0000001a06147981 */ /* 0x000f28000c1e9900 */
[----:B------:R-:W4:Y:S04]  /*2a90*/  LDG.E.CONSTANT R18, desc[UR26][R10.64] ;  /* 0x0000001a0a127981 */ /* 0x000f28000c1e9900 */
[----:B------:R1:W4:Y:S04]  /*2aa0*/  LDG.E.CONSTANT R19, desc[UR26][R6.64+0x4] ;  /* 0x0000041a06137981 */ /* 0x000328000c1e9900 */
[----:B------:R1:W4:Y:S01]  /*2ab0*/  LDG.E.CONSTANT R21, desc[UR26][R10.64+0x4] ;  /* 0x0000041a0a157981 */ /* 0x000322000c1e9900 */
[----:B0-----:R-:W-:-:S04]  /*2ac0*/  FADD R25, R24, R25 ;  /* 0x0000001918197221 */ /* 0x001fc80000000000 */
[----:B--2---:R-:W-:Y:S01]  /*2ad0*/  FADD R25, R25, R22 ;  /* 0x0000001619197221 */ /* 0x004fe20000000000 */
[----:B------:R-:W-:Y:S02]  /*2ae0*/  HFMA2 R22, -RZ, RZ, 0.96630859375, -0.0022525787353515625 ;  /* 0x3bbb989dff167431 */ /* 0x000fe400000001ff */
[----:B---3--:R-:W-:Y:S01]  /*2af0*/  FADD R26, R24, R27 ;  /* 0x0000001b181a7221 */ /* 0x008fe20000000000 */
[----:B-----5:R-:W-:-:S03]  /*2b00*/  FADD R25, -R0, R25 ;  /* 0x0000001900197221 */ /* 0x020fc60000000100 */
[----:B----4-:R-:W-:Y:S01]  /*2b10*/  FADD R27, R26, R23 ;  /* 0x000000171a1b7221 */ /* 0x010fe20000000000 */
[----:B------:R-:W-:Y:S01]  /*2b20*/  MOV R23, 0x437c0000 ;  /* 0x437c000000177802 */ /* 0x000fe20000000f00 */
[-C--:B------:R-:W-:Y:S01]  /*2b30*/  FFMA.SAT R26, R25, R22.reuse, 0.5 ;  /* 0x3f000000191a7423 */ /* 0x080fe20000002016 */
[----:B-1----:R-:W-:Y:S01]  /*2b40*/  FADD R7, R24, R20 ;  /* 0x0000001418077221 */ /* 0x002fe20000000000 */
[----:B------:R-:W-:Y:S02]  /*2b50*/  FADD R11, -R0, R27 ;  /* 0x0000001b000b7221 */ /* 0x000fe40000000100 */
[-C--:B------:R-:W-:Y:S01]  /*2b60*/  FFMA.RM R6, R26, R23.reuse, 12582913 ;  /* 0x4b4000011a067423 */ /* 0x080fe20000004017 */
[----:B------:R-:W-:Y:S01]  /*2b70*/  FADD R7, R7, R18 ;  /* 0x0000001207077221 */ /* 0x000fe20000000000 */
[-C--:B------:R-:W-:Y:S02]  /*2b80*/  FFMA.SAT R18, R11, R22.reuse, 0.5 ;  /* 0x3f0000000b127423 */ /* 0x080fe40000002016 */
[----:B------:R-:W-:Y:S01]  /*2b90*/  FADD R10, R6, -12583039 ;  /* 0xcb40007f060a7421 */ /* 0x000fe20000000000 */
[----:B------:R-:W-:Y:S01]  /*2ba0*/  FADD R24, R24, R19 ;  /* 0x0000001318187221 */ /* 0x000fe20000000000 */
[----:B------:R-:W-:Y:S01]  /*2bb0*/  FADD R19, -R0, R7 ;  /* 0x0000000700137221 */ /* 0x000fe20000000100 */
[-C--:B------:R-:W-:Y:S01]  /*2bc0*/  FFMA.RM R7, R18, R23.reuse, 12582913 ;  /* 0x4b40000112077423 */ /* 0x080fe20000004017 */
[----:B------:R-:W-:Y:S01]  /*2bd0*/  FFMA R10, R25, 1.4426950216293334961, -R10 ;  /* 0x3fb8aa3b190a7823 */ /* 0x000fe2000000080a */
[----:B------:R-:W-:Y:S01]  /*2be0*/  FADD R21, R24, R21 ;  /* 0x0000001518157221 */ /* 0x000fe20000000000 */
[-C--:B------:R-:W-:Y:S01]  /*2bf0*/  FFMA.SAT R24, R19, R22.reuse, 0.5 ;  /* 0x3f00000013187423 */ /* 0x080fe20000002016 */
[----:B------:R-:W-:Y:S01]  /*2c00*/  FADD R20, R7, -12583039 ;  /* 0xcb40007f07147421 */ /* 0x000fe20000000000 */
[----:B------:R-:W-:Y:S01]  /*2c10*/  FFMA R18, R25, 1.925963033500011079e-08, R10 ;  /* 0x32a5706019127823 */ /* 0x000fe2000000000a */
[----:B------:R-:W-:Y:S01]  /*2c20*/  FADD R21, -R0, R21 ;  /* 0x0000001500157221 */ /* 0x000fe20000000100 */
[-C--:B------:R-:W-:Y:S01]  /*2c30*/  FFMA.RM R10, R24, R23.reuse, 12582913 ;  /* 0x4b400001180a7423 */ /* 0x080fe20000004017 */
[----:B------:R-:W-:Y:S01]  /*2c40*/  FFMA R20, R11, 1.4426950216293334961, -R20 ;  /* 0x3fb8aa3b0b147823 */ /* 0x000fe20000000814 */
[----:B------:R-:W-:Y:S01]  /*2c50*/  SHF.L.U32 R25, R6, 0x17, RZ ;  /* 0x0000001706197819 */ /* 0x000fe200000006ff */
        /* <DEDUP_REMOVED lines=12> */
[----:B------:R-:W-:-:S03]  /*2d20*/  SHF.L.U32 R23, R23, 0x17, RZ ;  /* 0x0000001717177819 */ /* 0x000fc600000006ff */
[----:B------:R-:W-:Y:S01]  /*2d30*/  FFMA R20, R21, 1.925963033500011079e-08, R20 ;  /* 0x32a5706015147823 */ /* 0x000fe20000000014 */
[----:B------:R-:W-:Y:S02]  /*2d40*/  IADD3 R21, P0, PT, R13, R5, RZ ;  /* 0x000000050d157210 */ /* 0x000fe40007f1e0ff */
[----:B------:R-:W2:Y:S01]  /*2d50*/  MUFU.EX2 R19, R19 ;  /* 0x0000001300137308 */ /* 0x000ea20000000800 */
[----:B0-----:R-:W-:Y:S01]  /*2d60*/  FMUL R25, R25, R18 ;  /* 0x0000001219197220 */ /* 0x001fe20000400000 */
[----:B------:R-:W-:Y:S02]  /*2d70*/  LEA.HI.X.SX32 R24, R13, R12, 0x1, P0 ;  /* 0x0000000c0d187211 */ /* 0x000fe400000f0eff */
[----:B------:R-:W-:Y:S01]  /*2d80*/  LEA R6, P0, R21, UR12, 0x2 ;  /* 0x0000000c15067c11 */ /* 0x000fe2000f8010ff */
[----:B------:R-:W-:-:S03]  /*2d90*/  FMUL R25, R8, R25 ;  /* 0x0000001908197220 */ /* 0x000fc60000400000 */
[----:B------:R-:W0:Y:S01]  /*2da0*/  MUFU.EX2 R20, R20 ;  /* 0x0000001400147308 */ /* 0x000e220000000800 */
[----:B------:R-:W-:Y:S01]  /*2db0*/  LEA.HI.X R7, R21, UR13, R24, 0x2, P0 ;  /* 0x0000000d15077c11 */ /* 0x000fe200080f1418 */
[----:B-1----:R-:W-:Y:S01]  /*2dc0*/  FMUL R21, R22, R11 ;  /* 0x0000000b16157220 */ /* 0x002fe20000400000 */
[----:B------:R-:W-:Y:S01]  /*2dd0*/  MOV R11, R17 ;  /* 0x00000011000b7202 */ /* 0x000fe20000000f00 */
[----:B------:R1:W-:Y:S02]  /*2de0*/  REDG.E.ADD.F32.FTZ.RN.STRONG.GPU desc[UR26][R2.64], R25 ;  /* 0x00000019020079a6 */ /* 0x0003e4000c12f31a */
[----:B------:R-:W-:Y:S02]  /*2df0*/  FMUL R21, R8, R21 ;  /* 0x0000001508157220 */ /* 0x000fe40000400000 */
[----:B------:R1:W-:Y:S01]  /*2e00*/  REDG.E.ADD.F32.FTZ.RN.STRONG.GPU desc[UR26][R6.64+-0x8], R25 ;  /* 0xfffff819060079a6 */ /* 0x0003e2000c12f31a */
[----:B--2---:R-:W-:Y:S01]  /*2e10*/  FMUL R19, R10, R19 ;  /* 0x000000130a137220 */ /* 0x004fe20000400000 */
[----:B------:R-:W-:-:S03]  /*2e20*/  MOV R10, R16 ;  /* 0x00000010000a7202 */ /* 0x000fc60000000f00 */
[----:B------:R-:W-:Y:S02]  /*2e30*/  FMUL R19, R8, R19 ;  /* 0x0000001308137220 */ /* 0x000fe40000400000 */
        /* <DEDUP_REMOVED lines=16> */
[----:B------:R-:W-:Y:S02]  /*2f40*/  IADD3.X R17, PT, PT, RZ, R11, RZ, P0, !PT ;  /* 0x0000000bff117210 */ /* 0x000fe400007fe4ff */
[----:B------:R-:W-:Y:S02]  /*2f50*/  IADD3 R15, PT, PT, R15, 0x4, RZ ;  /* 0x000000040f0f7810 */ /* 0x000fe40007ffe0ff */
[----:B------:R-:W-:Y:S01]  /*2f60*/  IADD3 R14, PT, PT, R14, 0x4, RZ ;  /* 0x000000040e0e7810 */ /* 0x000fe20007ffe0ff */
[----:B-1----:R-:W-:Y:S06]  /*2f70*/  BRA.U UP0, `(.L_x_181) ;  /* 0xfffffff900947547 */ /* 0x002fec000b83ffff */
.L_x_180:
[----:B------:R-:W-:-:S13]  /*2f80*/  ISETP.NE.AND P0, PT, RZ, UR25, PT ;  /* 0x00000019ff007c0c */ /* 0x000fda000bf05270 */
[----:B------:R-:W-:Y:S05]  /*2f90*/  @!P0 EXIT ;  /* 0x000000000000894d */ /* 0x000fea0003800000 */
[----:B------:R-:W-:-:S09]  /*2fa0*/  UISETP.NE.AND UP0, UPT, UR25, 0x1, UPT ;  /* 0x000000011900788c */ /* 0x000fd2000bf05270 */
[----:B------:R-:W-:Y:S05]  /*2fb0*/  BRA.U !UP0, `(.L_x_182) ;  /* 0x0000000108f47547 */ /* 0x000fea000b800000 */
[----:B------:R-:W0:Y:S01]  /*2fc0*/  LDCU.64 UR10, c[0x0][0x388] ;  /* 0x00007100ff0a77ac */ /* 0x000e220008000a00 */
[----:B------:R-:W-:Y:S01]  /*2fd0*/  HFMA2 R7, -RZ, RZ, 0, 2.384185791015625e-07 ;  /* 0x00000004ff077431 */ /* 0x000fe200000001ff */
[----:B------:R-:W-:Y:S01]  /*2fe0*/  IADD3 R6, PT, PT, R9, UR4, RZ ;  /* 0x0000000409067c10 */ /* 0x000fe2000fffe0ff */
[----:B------:R-:W1:Y:S01]  /*2ff0*/  LDS R19, [R4] ;  /* 0x0000000004137984 */ /* 0x000e620000000800 */
[----:B------:R-:W-:-:S03]  /*3000*/  UIADD3 UR12, UPT, UPT, UR16, UR4, URZ ;  /* 0x00000004100c7290 */ /* 0x000fc6000fffe0ff */
[----:B------:R-:W-:-:S05]  /*3010*/  IMAD.WIDE R6, R6, R7, UR6 ;  /* 0x0000000606067e25 */ /* 0x000fca000f8e0207 */
[----:B------:R-:W2:Y:S01]  /*3020*/  LDG.E.CONSTANT R16, desc[UR26][R6.64] ;  /* 0x0000001a06107981 */ /* 0x000ea2000c1e9900 */
[----:B0-----:R-:W-:-:S03]  /*3030*/  UIMAD.WIDE UR10, UR12, 0x4, UR10 ;  /* 0x000000040c0a78a5 */ /* 0x001fc6000f8e020a */
[----:B------:R-:W3:Y:S01]  /*3040*/  LDG.E.CONSTANT R17, desc[UR26][R6.64+0x4] ;  /* 0x0000041a06117981 */ /* 0x000ee2000c1e9900 */
[----:B------:R-:W-:Y:S01]  /*3050*/  MOV R18, 0x3bbb989d ;  /* 0x3bbb989d00127802 */ /* 0x000fe20000000f00 */
[----:B------:R-:W0:Y:S01]  /*3060*/  LDCU.64 UR12, c[0x0][0x398] ;  /* 0x00007300ff0c77ac */ /* 0x000e220008000a00 */
[----:B------:R-:W-:Y:S02]  /*3070*/  MOV R10, UR10 ;  /* 0x0000000a000a7c02 */ /* 0x000fe40008000f00 */
[----:B------:R-:W-:Y:S02]  /*3080*/  MOV R11, UR11 ;  /* 0x0000000b000b7c02 */ /* 0x000fe40008000f00 */
[----:B------:R-:W-:Y:S02]  /*3090*/  MOV R14, UR10 ;  /* 0x0000000a000e7c02 */ /* 0x000fe40008000f00 */
[----:B------:R-:W-:Y:S01]  /*30a0*/  MOV R15, UR11 ;  /* 0x0000000b000f7c02 */ /* 0x000fe20008000f00 */
[----:B------:R4:W1:Y:S04]  /*30b0*/  LDG.E.CONSTANT R10, desc[UR26][R10.64] ;  /* 0x0000001a0a0a7981 */ /* 0x000868000c1e9900 */
[----:B------:R0:W3:Y:S01]  /*30c0*/  LDG.E.CONSTANT R14, desc[UR26][R14.64+0x4] ;  /* 0x0000041a0e0e7981 */ /* 0x0000e2000c1e9900 */
[----:B----4-:R-:W-:Y:S01]  /*30d0*/  HFMA2 R11, -RZ, RZ, 3.7421875, 0 ;  /* 0x437c0000ff0b7431 */ /* 0x010fe200000001ff */
[----:B------:R-:W-:-:S02]  /*30e0*/  UIADD3 UR11, UPT, UPT, UR4, UR5, URZ ;  /* 0x00000005040b7290 */ /* 0x000fc4000fffe0ff */
[----:B------:R-:W-:-:S04]  /*30f0*/  UIADD3 UR10, UP0, UPT, UR4, UR18, URZ ;  /* 0x00000012040a7290 */ /* 0x000fc8000ff1e0ff */
[----:B0-----:R-:W-:Y:S01]  /*3100*/  IADD3 R15, P0, PT, R5, UR11, RZ ;  /* 0x0000000b050f7c10 */ /* 0x001fe2000ff1e0ff */
[----:B-1----:R-:W-:-:S04]  /*3110*/  FADD R13, R19, R10 ;  /* 0x0000000a130d7221 */ /* 0x002fc80000000000 */
[----:B--2---:R-:W-:Y:S01]  /*3120*/  FADD R13, R13, R16 ;  /* 0x000000100d0d7221 */ /* 0x004fe20000000000 */
[----:B---3--:R-:W-:-:S03]  /*3130*/  FADD R16, R19, R14 ;  /* 0x0000000e13107221 */ /* 0x008fc60000000000 */
[----:B-----5:R-:W-:Y:S01]  /*3140*/  FADD R13, -R0, R13 ;  /* 0x0000000d000d7221 */ /* 0x020fe20000000100 */
[----:B------:R-:W-:-:S03]  /*3150*/  FADD R17, R16, R17 ;  /* 0x0000001110117221 */ /* 0x000fc60000000000 */
[----:B------:R-:W-:Y:S01]  /*3160*/  FFMA.SAT R10, R13, R18, 0.5 ;  /* 0x3f0000000d0a7423 */ /* 0x000fe20000002012 */
[----:B------:R-:W-:-:S03]  /*3170*/  FADD R17, -R0, R17 ;  /* 0x0000001100117221 */ /* 0x000fc60000000100 */
[----:B------:R-:W-:Y:S01]  /*3180*/  FFMA.RM R10, R10, R11, 12582913 ;  /* 0x4b4000010a0a7423 */ /* 0x000fe2000000400b */
[----:B------:R-:W-:-:S03]  /*3190*/  FFMA.SAT R7, R17, R18, 0.5 ;  /* 0x3f00000011077423 */ /* 0x000fc60000002012 */
[----:B------:R-:W-:Y:S01]  /*31a0*/  FADD R6, R10, -12583039 ;  /* 0xcb40007f0a067421 */ /* 0x000fe20000000000 */
[----:B------:R-:W-:-:S03]  /*31b0*/  FFMA.RM R7, R7, R11, 12582913 ;  /* 0x4b40000107077423 */ /* 0x000fc6000000400b */
[----:B------:R-:W-:Y:S01]  /*31c0*/  FFMA R6, R13, 1.4426950216293334961, -R6 ;  /* 0x3fb8aa3b0d067823 */ /* 0x000fe20000000806 */
[----:B------:R-:W-:-:S03]  /*31d0*/  FADD R14, R7, -12583039 ;  /* 0xcb40007f070e7421 */ /* 0x000fc60000000000 */
[----:B------:R-:W-:Y:S01]  /*31e0*/  FFMA R13, R13, 1.925963033500011079e-08, R6 ;  /* 0x32a570600d0d7823 */ /* 0x000fe20000000006 */
[----:B------:R-:W-:-:S04]  /*31f0*/  FFMA R14, R17, 1.4426950216293334961, -R14 ;  /* 0x3fb8aa3b110e7823 */ /* 0x000fc8000000080e */
[----:B------:R-:W-:Y:S01]  /*3200*/  FFMA R14, R17, 1.925963033500011079e-08, R14 ;  /* 0x32a57060110e7823 */ /* 0x000fe2000000000e */
[----:B------:R-:W0:Y:S01]  /*3210*/  MUFU.EX2 R13, R13 ;  /* 0x0000000d000d7308 */ /* 0x000e220000000800 */
[----:B------:R-:W-:-:S07]  /*3220*/  MOV R11, UR11 ;  /* 0x0000000b000b7c02 */ /* 0x000fce0008000f00 */
[----:B------:R-:W1:Y:S01]  /*3230*/  MUFU.EX2 R14, R14 ;  /* 0x0000000e000e7308 */ /* 0x000e620000000800 */
[----:B------:R-:W-:Y:S01]  /*3240*/  UIADD3.X UR11, UPT, UPT, URZ, UR19, URZ, UP0, !UPT ;  /* 0x00000013ff0b7290 */ /* 0x000fe200087fe4ff */
[----:B------:R-:W-:Y:S01]  /*3250*/  SHF.L.U32 R10, R10, 0x17, RZ ;  /* 0x000000170a0a7819 */ /* 0x000fe200000006ff */
[----:B------:R-:W-:Y:S01]  /*3260*/  ULEA UR12, UP0, UR10, UR12, 0x2 ;  /* 0x0000000c0a0c7291 */ /* 0x000fe2000f8010ff */
[----:B------:R-:W-:Y:S02]  /*3270*/  LEA.HI.X.SX32 R16, R11, R12, 0x1, P0 ;  /* 0x0000000c0b107211 */ /* 0x000fe400000f0eff */
[----:B------:R-:W-:Y:S02]  /*3280*/  LEA R6, P0, R15, UR8, 0x2 ;  /* 0x000000080f067c11 */ /* 0x000fe4000f8010ff */
[----:B------:R-:W-:Y:S01]  /*3290*/  SHF.L.U32 R11, R7, 0x17, RZ ;  /* 0x00000017070b7819 */ /* 0x000fe200000006ff */
[----:B------:R-:W-:Y:S01]  /*32a0*/  ULEA.HI.X UR11, UR10, UR13, UR11, 0x2, UP0 ;  /* 0x0000000d0a0b7291 */ /* 0x000fe200080f140b */
[----:B0-----:R-:W-:Y:S01]  /*32b0*/  FMUL R13, R10, R13 ;  /* 0x0000000d0a0d7220 */ /* 0x001fe20000400000 */
[----:B------:R-:W-:-:S03]  /*32c0*/  LEA.HI.X R7, R15, UR9, R16, 0x2, P0 ;  /* 0x000000090f077c11 */ /* 0x000fc600080f1410 */
[----:B------:R-:W-:Y:S01]  /*32d0*/  FMUL R13, R8, R13 ;  /* 0x0000000d080d7220 */ /* 0x000fe20000400000 */
[----:B-1----:R-:W-:Y:S01]  /*32e0*/  FMUL R15, R11, R14 ;  /* 0x0000000e0b0f7220 */ /* 0x002fe20000400000 */
[----:B------:R-:W-:-:S03]  /*32f0*/  MOV R10, UR12 ;  /* 0x0000000c000a7c02 */ /* 0x000fc60008000f00 */
[----:B------:R0:W-:Y:S01]  /*3300*/  REDG.E.ADD.F32.FTZ.RN.STRONG.GPU desc[UR26][R2.64], R13 ;  /* 0x0000000d020079a6 */ /* 0x0001e2000c12f31a */
[----:B------:R-:W-:Y:S01]  /*3310*/  MOV R11, UR11 ;  /* 0x0000000b000b7c02 */ /* 0x000fe20008000f00 */
[----:B------:R-:W-:Y:S02]  /*3320*/  FMUL R15, R8, R15 ;  /* 0x0000000f080f7220 */ /* 0x000fe40000400000 */
[----:B------:R0:W-:Y:S04]  /*3330*/  REDG.E.ADD.F32.FTZ.RN.STRONG.GPU desc[UR26][R6.64], R13 ;  /* 0x0000000d060079a6 */ /* 0x0001e8000c12f31a */
[----:B------:R0:W-:Y:S04]  /*3340*/  REDG.E.ADD.F32.FTZ.RN.STRONG.GPU desc[UR26][R10.64], R13 ;  /* 0x0000000d0a0079a6 */ /* 0x0001e8000c12f31a */
[----:B------:R0:W-:Y:S04]  /*3350*/  REDG.E.ADD.F32.FTZ.RN.STRONG.GPU desc[UR26][R2.64], R15 ;  /* 0x0000000f020079a6 */ /* 0x0001e8000c12f31a */
[----:B------:R0:W-:Y:S04]  /*3360*/  REDG.E.ADD.F32.FTZ.RN.STRONG.GPU desc[UR26][R6.64+0x4], R15 ;  /* 0x0000040f060079a6 */ /* 0x0001e8000c12f31a */
[----:B------:R0:W-:Y:S01]  /*3370*/  REDG.E.ADD.F32.FTZ.RN.STRONG.GPU desc[UR26][R10.64+0x4], R15 ;  /* 0x0000040f0a0079a6 */ /* 0x0001e2000c12f31a */
[----:B------:R-:W-:-:S12]  /*3380*/  UIADD3 UR4, UPT, UPT, UR4, 0x2, URZ ;  /* 0x0000000204047890 */ /* 0x000fd8000fffe0ff */
.L_x_182:
[----:B------:R-:W-:-:S04]  /*3390*/  ULOP3.LUT UR24, UR24, 0x1, URZ, 0xc0, !UPT ;  /* 0x0000000118187892 */ /* 0x000fc8000f8ec0ff */
[----:B------:R-:W-:-:S06]  /*33a0*/  UISETP.NE.U32.AND UP0, UPT, UR24, 0x1, UPT ;  /* 0x000000011800788c */ /* 0x000fcc000bf05070 */
[----:B------:R-:W-:-:S13]  /*33b0*/  PLOP3.LUT P0, PT, PT, PT, UP0, 0x80, 0x8 ;  /* 0x000000000008781c */ /* 0x000fda0003f0f008 */
[----:B------:R-:W-:Y:S05]  /*33c0*/  @P0 EXIT ;  /* 0x000000000000094d */ /* 0x000fea0003800000 */
[----:B------:R-:W1:Y:S01]  /*33d0*/  LDCU.64 UR10, c[0x0][0x388] ;  /* 0x00007100ff0a77ac */ /* 0x000e620008000a00 */
[----:B0-----:R-:W-:Y:S02]  /*33e0*/  IADD3 R6, PT, PT, R9, UR4, RZ ;  /* 0x0000000409067c10 */ /* 0x001fe4000fffe0ff */
[----:B------:R-:W-:Y:S01]  /*33f0*/  MOV R7, 0x4 ;  /* 0x0000000400077802 */ /* 0x000fe20000000f00 */
[----:B------:R-:W-:Y:S01]  /*3400*/  UIADD3 UR16, UPT, UPT, UR16, UR4, URZ ;  /* 0x0000000410107290 */ /* 0x000fe2000fffe0ff */
[----:B------:R-:W0:Y:S03]  /*3410*/  LDS R9, [R4] ;  /* 0x0000000004097984 */ /* 0x000e260000000800 */
[----:B------:R-:W-:-:S06]  /*3420*/  IMAD.WIDE R6, R6, R7, UR6 ;  /* 0x0000000606067e25 */ /* 0x000fcc000f8e0207 */
[----:B------:R-:W2:Y:S01]  /*3430*/  LDG.E.CONSTANT R6, desc[UR26][R6.64] ;  /* 0x0000001a06067981 */ /* 0x000ea2000c1e9900 */
[----:B-1----:R-:W-:-:S06]  /*3440*/  UIMAD.WIDE UR10, UR16, 0x4, UR10 ;  /* 0x00000004100a78a5 */ /* 0x002fcc000f8e020a */
[----:B------:R-:W-:Y:S02]  /*3450*/  MOV R10, UR10 ;  /* 0x0000000a000a7c02 */ /* 0x000fe40008000f00 */
[----:B------:R-:W-:Y:S01]  /*3460*/  MOV R11, UR11 ;  /* 0x0000000b000b7c02 */ /* 0x000fe20008000f00 */
[----:B------:R-:W-:Y:S01]  /*3470*/  HFMA2 R14, -RZ, RZ, 0.96630859375, -0.0022525787353515625 ;  /* 0x3bbb989dff0e7431 */ /* 0x000fe200000001ff */
[----:B------:R-:W-:Y:S01]  /*3480*/  MOV R13, 0x437c0000 ;  /* 0x437c0000000d7802 */ /* 0x000fe20000000f00 */
[----:B------:R-:W1:Y:S02]  /*3490*/  LDCU.64 UR10, c[0x0][0x398] ;  /* 0x00007300ff0a77ac */ /* 0x000e640008000a00 */
[----:B------:R-:W0:Y:S01]  /*34a0*/  LDG.E.CONSTANT R10, desc[UR26][R10.64] ;  /* 0x0000001a0a0a7981 */ /* 0x000e22000c1e9900 */
[----:B------:R-:W-:Y:S02]  /*34b0*/  UIADD3 UR5, UPT, UPT, UR4, UR5, URZ ;  /* 0x0000000504057290 */ /* 0x000fe4000fffe0ff */
[----:B------:R-:W-:-:S04]  /*34c0*/  UIADD3 UR6, UP0, UPT, UR4, UR18, URZ ;  /* 0x0000001204067290 */ /* 0x000fc8000ff1e0ff */
[----:B------:R-:W-:Y:S01]  /*34d0*/  IADD3 R5, P0, PT, R5, UR5, RZ ;  /* 0x0000000505057c10 */ /* 0x000fe2000ff1e0ff */
[----:B------:R-:W-:Y:S02]  /*34e0*/  UIADD3.X UR7, UPT, UPT, URZ, UR19, URZ, UP0, !UPT ;  /* 0x00000013ff077290 */ /* 0x000fe400087fe4ff */
[----:B-1----:R-:W-:Y:S01]  /*34f0*/  ULEA UR4, UP0, UR6, UR10, 0x2 ;  /* 0x0000000a06047291 */ /* 0x002fe2000f8010ff */
[----:B0-----:R-:W-:-:S04]  /*3500*/  FADD R9, R9, R10 ;  /* 0x0000000a09097221 */ /* 0x001fc80000000000 */
[----:B--2---:R-:W-:-:S04]  /*3510*/  FADD R9, R9, R6 ;  /* 0x0000000609097221 */ /* 0x004fc80000000000 */
[----:B-----5:R-:W-:-:S04]  /*3520*/  FADD R9, -R0, R9 ;  /* 0x0000000900097221 */ /* 0x020fc80000000100 */
[----:B------:R-:W-:-:S04]  /*3530*/  FFMA.SAT R0, R9, R14, 0.5 ;  /* 0x3f00000009007423 */ /* 0x000fc8000000200e */
[----:B------:R-:W-:-:S04]  /*3540*/  FFMA.RM R0, R0, R13, 12582913 ;  /* 0x4b40000100007423 */ /* 0x000fc8000000400d */
[----:B------:R-:W-:-:S04]  /*3550*/  FADD R14, R0, -12583039 ;  /* 0xcb40007f000e7421 */ /* 0x000fc80000000000 */
[----:B------:R-:W-:-:S04]  /*3560*/  FFMA R14, R9, 1.4426950216293334961, -R14 ;  /* 0x3fb8aa3b090e7823 */ /* 0x000fc8000000080e */
[----:B------:R-:W-:-:S04]  /*3570*/  FFMA R14, R9, 1.925963033500011079e-08, R14 ;  /* 0x32a57060090e7823 */ /* 0x000fc8000000000e */
[----:B------:R-:W0:Y:S01]  /*3580*/  MUFU.EX2 R7, R14 ;  /* 0x0000000e00077308 */ /* 0x000e220000000800 */
[----:B------:R-:W-:Y:S02]  /*3590*/  MOV R9, UR5 ;  /* 0x0000000500097c02 */ /* 0x000fe40008000f00 */
[----:B------:R-:W-:Y:S01]  /*35a0*/  SHF.L.U32 R0, R0, 0x17, RZ ;  /* 0x0000001700007819 */ /* 0x000fe200000006ff */
[----:B------:R-:W-:Y:S01]  /*35b0*/  ULEA.HI.X UR5, UR6, UR11, UR7, 0x2, UP0 ;  /* 0x0000000b06057291 */ /* 0x000fe200080f1407 */
[----:B------:R-:W-:Y:S02]  /*35c0*/  LEA.HI.X.SX32 R12, R9, R12, 0x1, P0 ;  /* 0x0000000c090c7211 */ /* 0x000fe400000f0eff */
[C---:B------:R-:W-:Y:S02]  /*35d0*/  LEA R4, P0, R5.reuse, UR8, 0x2 ;  /* 0x0000000805047c11 */ /* 0x040fe4000f8010ff */
[----:B------:R-:W-:Y:S02]  /*35e0*/  MOV R6, UR4 ;  /* 0x0000000400067c02 */ /* 0x000fe40008000f00 */
[----:B------:R-:W-:Y:S01]  /*35f0*/  LEA.HI.X R5, R5, UR9, R12, 0x2, P0 ;  /* 0x0000000905057c11 */ /* 0x000fe200080f140c */
[----:B0-----:R-:W-:Y:S01]  /*3600*/  FMUL R9, R0, R7 ;  /* 0x0000000700097220 */ /* 0x001fe20000400000 */
[----:B------:R-:W-:-:S03]  /*3610*/  MOV R7, UR5 ;  /* 0x0000000500077c02 */ /* 0x000fc60008000f00 */
[----:B------:R-:W-:-:S05]  /*3620*/  FMUL R9, R8, R9 ;  /* 0x0000000908097220 */ /* 0x000fca0000400000 */
[----:B------:R-:W-:Y:S04]  /*3630*/  REDG.E.ADD.F32.FTZ.RN.STRONG.GPU desc[UR26][R2.64], R9 ;  /* 0x00000009020079a6 */ /* 0x000fe8000c12f31a */
[----:B------:R-:W-:Y:S04]  /*3640*/  REDG.E.ADD.F32.FTZ.RN.STRONG.GPU desc[UR26][R4.64], R9 ;  /* 0x00000009040079a6 */ /* 0x000fe8000c12f31a */
[----:B------:R-:W-:Y:S01]  /*3650*/  REDG.E.ADD.F32.FTZ.RN.STRONG.GPU desc[UR26][R6.64], R9 ;  /* 0x00000009060079a6 */ /* 0x000fe2000c12f31a */
[----:B------:R-:W-:Y:S05]  /*3660*/  EXIT ;  /* 0x000000000000794d */ /* 0x000fea0003800000 */
.L_x_183:
        /* <DEDUP_REMOVED lines=9> */
.L_x_350:


//--------------------- .text._Z17kernel_backward_dIfEvPKT_S2_PS0_S3_S3_S3_iiiiii --------------------------
	.section	.text._Z17kernel_backward_dIfEvPKT_S2_PS0_S3_S3_S3_iiiiii,"ax",@progbits
	.align	128
        .global         _Z17kernel_backward_dIfEvPKT_S2_PS0_S3_S3_S3_iiiiii
        .type           _Z17kernel_backward_dIfEvPKT_S2_PS0_S3_S3_S3_iiiiii,@function
        .size           _Z17kernel_backward_dIfEvPKT_S2_PS0_S3_S3_S3_iiiiii,(.L_x_351 - _Z17kernel_backward_dIfEvPKT_S2_PS0_S3_S3_S3_iiiiii)
        .other          _Z17kernel_backward_dIfEvPKT_S2_PS0_S3_S3_S3_iiiiii,@"STO_CUDA_ENTRY STV_DEFAULT"
_Z17kernel_backward_dIfEvPKT_S2_PS0_S3_S3_S3_iiiiii:
.text._Z17kernel_backward_dIfEvPKT_S2_PS0_S3_S3_S3_iiiiii:
        /* <DEDUP_REMOVED lines=11> */
[----:B0-----:R-:W-:Y:S02]  /*00b0*/  HFMA2 R2, -RZ, RZ, 0, 0 ;  /* 0x00000000ff027431 */ /* 0x001fe400000001ff */
[----:B---3--:R-:W-:-:S04]  /*00c0*/  IMAD R7, R7, R3, RZ ;  /* 0x0000000307077224 */ /* 0x008fc800078e02ff */
[----:B------:R-:W-:-:S06]  /*00d0*/  IMAD.HI.U32 R6, R3, R7, R2 ;  /* 0x0000000703067227 */ /* 0x000fcc00078e0002 */
[----:B--2---:R-:W-:-:S04]  /*00e0*/  IMAD.HI.U32 R20, R6, UR4, RZ ;  /* 0x0000000406147c27 */ /* 0x004fc8000f8e00ff */
[----:B------:R-:W-:Y:S02]  /*00f0*/  IMAD.MOV R3, RZ, RZ, -R20 ;  /* 0x000000ffff037224 */ /* 0x000fe400078e0a14 */
[----:B-1----:R-:W-:-:S04]  /*0100*/  IMAD.HI.U32 R6, R6, R9, RZ ;  /* 0x0000000906067227 */ /* 0x002fc800078e00ff */
[----:B------:R-:W-:Y:S02]  /*0110*/  IMAD R3, R0, R3, UR4 ;  /* 0x0000000400037e24 */ /* 0x000fe4000f8e0203 */
[----:B------:R-:W-:-:S03]  /*0120*/  IMAD.MOV R21, RZ, RZ, -R6 ;  /* 0x000000ffff157224 */ /* 0x000fc600078e0a06 */
[----:B------:R-:W-:Y:S01]  /*0130*/  ISETP.GE.U32.AND P3, PT, R3, R0, PT ;  /* 0x000000000300720c */ /* 0x000fe20003f66070 */
[----:B------:R-:W-:-:S05]  /*0140*/  IMAD R21, R0, R21, R9 ;  /* 0x0000001500157224 */ /* 0x000fca00078e0209 */
[----:B------:R-:W-:-:S07]  /*0150*/  ISETP.GE.U32.AND P1, PT, R21, R0, PT ;  /* 0x000000001500720c */ /* 0x000fce0003f26070 */
[----:B------:R-:W-:Y:S02]  /*0160*/  @P3 IADD3 R3, PT, PT, -R0, R3, RZ ;  /* 0x0000000300033210 */ /* 0x000fe40007ffe1ff */
[----:B------:R-:W-:Y:S02]  /*0170*/  @P3 IADD3 R20, PT, PT, R20, 0x1, RZ ;  /* 0x0000000114143810 */ /* 0x000fe40007ffe0ff */
[-C--:B------:R-:W-:Y:S02]  /*0180*/  ISETP.GE.U32.AND P2, PT, R3, R0.reuse, PT ;  /* 0x000000000300720c */ /* 0x080fe40003f46070 */
[----:B------:R-:W-:Y:S01]  /*0190*/  @P1 IMAD.IADD R21, R21, 0x1, -R0 ;  /* 0x0000000115151824 */ /* 0x000fe200078e0a00 */
[----:B------:R-:W-:Y:S02]  /*01a0*/  ISETP.NE.U32.AND P3, PT, R0, RZ, PT ;  /* 0x000000ff0000720c */ /* 0x000fe40003f65070 */
[-C--:B------:R-:W-:Y:S02]  /*01b0*/  LOP3.LUT R3, RZ, R0.reuse, RZ, 0x33, !PT ;  /* 0x00000000ff037212 */ /* 0x080fe400078e33ff */
[----:B------:R-:W-:-:S06]  /*01c0*/  ISETP.GE.U32.AND P0, PT, R21, R0, PT ;  /* 0x000000001500720c */ /* 0x000fcc0003f06070 */
[----:B------:R-:W-:-:S05]  /*01d0*/  @P2 VIADD R20, R20, 0x1 ;  /* 0x0000000114142836 */ /* 0x000fca0000000000 */
[----:B------:R-:W-:Y:S02]  /*01e0*/  SEL R20, R3, R20, !P3 ;  /* 0x0000001403147207 */ /* 0x000fe40005800000 */
[----:B------:R-:W-:-:S03]  /*01f0*/  @P0 IADD3 R21, PT, PT, -R0, R21, RZ ;  /* 0x0000001500150210 */ /* 0x000fc60007ffe1ff */
[----:B------:R-:W-:Y:S01]  /*0200*/  IMAD.MOV R23, RZ, RZ, -R20 ;  /* 0x000000ffff177224 */ /* 0x000fe200078e0a14 */
[----:B------:R-:W-:-:S03]  /*0210*/  SEL R21, R3, R21, !P3 ;  /* 0x0000001503157207 */ /* 0x000fc60005800000 */
[----:B------:R-:W-:Y:S01]  /*0220*/  IMAD R23, R0, R23, UR4 ;  /* 0x0000000400177e24 */ /* 0x000fe2000f8e0217 */
[----:B------:R-:W-:-:S03]  /*0230*/  IADD3 R19, PT, PT, R21, 0x1, RZ ;  /* 0x0000000115137810 */ /* 0x000fc60007ffe0ff */
[----:B------:R-:W-:-:S05]  /*0240*/  IMAD.IADD R22, R23, 0x1, R5 ;  /* 0x0000000117167824 */ /* 0x000fca00078e0205 */
[----:B------:R-:W-:-:S04]  /*0250*/  IADD3 R24, PT, PT, R19, R22, RZ ;  /* 0x0000001613187210 */ /* 0x000fc80007ffe0ff */
        /* <DEDUP_REMOVED lines=9> */
[----:B------:R-:W-:Y:S01]  /*02f0*/  UIMAD UR4, UR8, UR8, URZ ;  /* 0x00000008080472a4 */ /* 0x000fe2000f8e02ff */
[----:B------:R-:W-:Y:S01]  /*0300*/  IADD3 R32, PT, PT, R23, R32, RZ ;  /* 0x0000002017207210 */ /* 0x000fe20007ffe0ff */
[----:B------:R-:W1:Y:S04]  /*0310*/  LDCU.64 UR6, c[0x0][0x358] ;  /* 0x00006b00ff0677ac */ /* 0x000e680008000a00 */
[----:B------:R-:W-:Y:S01]  /*0320*/  IMAD R11, R20, UR4, RZ ;  /* 0x00000004140b7c24 */ /* 0x000fe2000f8e02ff */
[----:B------:R-:W2:Y:S01]  /*0330*/  S2UR UR5, SR_CTAID.Z ;  /* 0x00000000000579c3 */ /* 0x000ea20000002700 */
[----:B------:R-:W-:-:S07]  /*0340*/  IMAD.IADD R19, R19, 0x1, R32 ;  /* 0x0000000113137824 */ /* 0x000fce00078e0220 */
[----:B------:R-:W3:Y:S01]  /*0350*/  LDC.64 R2, c[0x0][0x3a8] ;  /* 0x0000ea00ff027b82 */ /* 0x000ee20000000a00 */
[----:B0-----:R-:W-:-:S07]  /*0360*/  IMAD R4, R25, UR4, RZ ;  /* 0x0000000419047c24 */ /* 0x001fce000f8e02ff */
[----:B------:R-:W0:Y:S01]  /*0370*/  LDC R30, c[0x0][0x3bc] ;  /* 0x0000ef00ff1e7b82 */ /* 0x000e220000000800 */
[----:B------:R-:W-:Y:S02]  /*0380*/  IMAD R5, R4, UR8, RZ ;  /* 0x0000000804057c24 */ /* 0x000fe4000f8e02ff */
[----:B--2---:R-:W-:-:S05]  /*0390*/  IMAD R6, R23, R4, UR5 ;  /* 0x0000000517067e24 */ /* 0x004fca000f8e0204 */
[----:B------:R-:W0:Y:S01]  /*03a0*/  LDC R28, c[0x0][0x3c0] ;  /* 0x0000f000ff1c7b82 */ /* 0x000e220000000800 */
[CC--:B------:R-:W-:Y:S02]  /*03b0*/  IMAD R8, R32.reuse, R5.reuse, R6 ;  /* 0x0000000520087224 */ /* 0x0c0fe400078e0206 */
[----:B------:R-:W-:Y:S02]  /*03c0*/  IMAD R5, R23, R5, UR5 ;  /* 0x0000000517057e24 */ /* 0x000fe4000f8e0205 */
[----:B------:R-:W-:Y:S02]  /*03d0*/  IMAD R6, R25, UR8, RZ ;  /* 0x0000000819067c24 */ /* 0x000fe4000f8e02ff */
[-C--:B------:R-:W-:Y:S02]  /*03e0*/  IMAD R7, R32, R4.reuse, R5 ;  /* 0x0000000420077224 */ /* 0x080fe400078e0205 */
[----:B------:R-:W-:Y:S02]  /*03f0*/  IMAD R5, R11, R4, RZ ;  /* 0x000000040b057224 */ /* 0x000fe400078e02ff */
[----:B------:R-:W-:-:S02]  /*0400*/  IMAD R7, R19, R6, R7 ;  /* 0x0000000613077224 */ /* 0x000fc400078e0207 */
[----:B---3--:R-:W-:Y:S02]  /*0410*/  IMAD.WIDE R2, R5, 0x4, R2 ;  /* 0x0000000405027825 */ /* 0x008fe400078e0202 */
[----:B------:R-:W2:Y:S02]  /*0420*/  LDC.64 R4, c[0x0][0x380] ;  /* 0x0000e000ff047b82 */ /* 0x000ea40000000a00 */
[-C--:B------:R-:W-:Y:S02]  /*0430*/  IMAD R7, R24, R25.reuse, R7 ;  /* 0x0000001918077224 */ /* 0x080fe400078e0207 */
[----:B------:R-:W-:Y:S02]  /*0440*/  IMAD R8, R19, R6, R8 ;  /* 0x0000000613087224 */ /* 0x000fe400078e0208 */
[----:B------:R-:W-:Y:S01]  /*0450*/  IMAD.WIDE R12, R7, 0x4, R2 ;  /* 0x00000004070c7825 */ /* 0x000fe200078e0202 */
[----:B0-----:R-:W-:Y:S01]  /*0460*/  IADD3 R16, PT, PT, R28, R30, RZ ;  /* 0x0000001e1c107210 */ /* 0x001fe20007ffe0ff */
[----:B------:R-:W0:Y:S02]  /*0470*/  LDC.64 R6, c[0x0][0x390] ;  /* 0x0000e400ff067b82 */ /* 0x000e240000000a00 */
[----:B------:R-:W-:Y:S01]  /*0480*/  IMAD R27, R24, R25, R8 ;  /* 0x00000019181b7224 */ /* 0x000fe200078e0208 */
[----:B-1----:R-:W5:Y:S03]  /*0490*/  LDG.E.CONSTANT R17, desc[UR6][R12.64] ;  /* 0x000000060c117981 */ /* 0x002f66000c1e9900 */
[----:B------:R-:W-:-:S02]  /*04a0*/  IMAD.WIDE R26, R27, 0x4, R2 ;  /* 0x000000041b1a7825 */ /* 0x000fc400078e0202 */
[----:B------:R-:W1:Y:S02]  /*04b0*/  LDC.64 R2, c[0x0][0x3a0] ;  /* 0x0000e800ff027b82 */ /* 0x000e640000000a00 */
[C---:B------:R-:W-:Y:S01]  /*04c0*/  IMAD R29, R16.reuse, R25, RZ ;  /* 0x00000019101d7224 */ /* 0x040fe200078e02ff */
[----:B------:R-:W3:Y:S01]  /*04d0*/  S2R R15, SR_TID.X ;  /* 0x00000000000f7919 */ /* 0x000ee20000002100 */
[C---:B------:R-:W-:Y:S02]  /*04e0*/  IMAD R31, R16.reuse, UR5, RZ ;  /* 0x00000005101f7c24 */ /* 0x040fe4000f8e02ff */
[----:B------:R-:W-:Y:S01]  /*04f0*/  IMAD R29, R16, R29, RZ ;  /* 0x0000001d101d7224 */ /* 0x000fe200078e02ff */
[----:B------:R4:W5:Y:S01]  /*0500*/  LDG.E.CONSTANT R18, desc[UR6][R26.64] ;  /* 0x000000061a127981 */ /* 0x000962000c1e9900 */
[----:B------:R-:W-:Y:S01]  /*0510*/  BAR.SYNC.DEFER_BLOCKING 0x0 ;  /* 0x0000000000007b1d */ /* 0x000fe20000010000 */
[----:B------:R-:W-:Y:S01]  /*0520*/  ISETP.GT.U32.AND P0, PT, R0, R9, PT ;  /* 0x000000090000720c */ /* 0x000fe20003f04070 */
[----:B------:R-:W-:-:S02]  /*0530*/  IMAD R29, R20, R29, RZ ;  /* 0x0000001d141d7224 */ /* 0x000fc400078e02ff */
[----:B----4-:R-:W-:-:S05]  /*0540*/  IMAD R26, R16, R31, RZ ;  /* 0x0000001f101a7224 */ /* 0x010fca00078e02ff */
[----:B------:R-:W-:Y:S02]  /*0550*/  SHF.R.S32.HI R8, RZ, 0x1f, R26 ;  /* 0x0000001fff087819 */ /* 0x000fe4000001141a */
[----:B------:R-:W-:Y:S01]  /*0560*/  IADD3 R10, P1, PT, R29, R26, RZ ;  /* 0x0000001a1d0a7210 */ /* 0x000fe20007f3e0ff */
[----:B------:R-:W-:-:S03]  /*0570*/  IMAD R11, R11, R30, RZ ;  /* 0x0000001e0b0b7224 */ /* 0x000fc600078e02ff */
[----:B------:R-:W-:Y:S02]  /*0580*/  LEA.HI.X.SX32 R0, R29, R8, 0x1, P1 ;  /* 0x000000081d007211 */ /* 0x000fe400008f0eff */
[----:B0-----:R-:W-:Y:S01]  /*0590*/  LEA R14, P1, R10, R6, 0x2 ;  /* 0x000000060a0e7211 */ /* 0x001fe200078210ff */
[----:B-1----:R-:W-:-:S03]  /*05a0*/  IMAD.WIDE R2, R11, 0x4, R2 ;  /* 0x000000040b027825 */ /* 0x002fc600078e0202 */
[----:B------:R-:W-:Y:S01]  /*05b0*/  LEA.HI.X R0, R10, R7, R0, 0x2, P1 ;  /* 0x000000070a007211 */ /* 0x000fe200008f1400 */
[----:B--2---:R-:W-:Y:S01]  /*05c0*/  IMAD.WIDE R4, R29, 0x4, R4 ;  /* 0x000000041d047825 */ /* 0x004fe200078e0204 */
[----:B---3--:R-:W-:Y:S07]  /*05d0*/  @P0 BRA `(.L_x_184) ;  /* 0x0000001800100947 */ /* 0x008fee0003800000 */
[----:B------:R-:W-:Y:S01]  /*05e0*/  ISETP.GE.AND P0, PT, R15, R30, PT ;  /* 0x0000001e0f00720c */ /* 0x000fe20003f06270 */
[----:B------:R-:W-:-:S12]  /*05f0*/  BSSY.RECONVERGENT B0, `(.L_x_185) ;  /* 0x000004a000007945 */ /* 0x000fd80003800200 */
[----:B------:R-:W-:Y:S05]  /*0600*/  @P0 BRA `(.L_x_186) ;  /* 0x0000000400200947 */ /* 0x000fea0003800000 */
[----:B------:R-:W0:Y:S01]  /*0610*/  I2F.U32.RP R11, R25 ;  /* 0x00000019000b7306 */ /* 0x000e220000209000 */
[----:B------:R-:W-:Y:S01]  /*0620*/  IMAD.IADD R9, R15, 0x1, R25 ;  /* 0x000000010f097824 */ /* 0x000fe200078e0219 */
[----:B------:R-:W-:Y:S01]  /*0630*/  ISETP.NE.U32.AND P2, PT, R25, RZ, PT ;  /* 0x000000ff1900720c */ /* 0x000fe20003f45070 */
[----:B------:R-:W-:Y:S01]  /*0640*/  BSSY.RECONVERGENT B1, `(.L_x_187) ;  /* 0x000002c000017945 */ /* 0x000fe20003800200 */
[----:B------:R-:W-:Y:S01]  /*0650*/  IMAD R27, R23, UR8, R32 ;  /* 0x00000008171b7c24 */ /* 0x000fe2000f8e0220 */
[----:B------:R-:W-:Y:S02]  /*0660*/  MOV R34, R15 ;  /* 0x0000000f00227202 */ /* 0x000fe40000000f00 */
[CC--:B------:R-:W-:Y:S02]  /*0670*/  ISETP.GE.AND P0, PT, R9.reuse, R30.reuse, PT ;  /* 0x0000001e0900720c */ /* 0x0c0fe40003f06270 */
[----:B------:R-:W-:Y:S01]  /*0680*/  VIMNMX R8, PT, PT, R9, R30, !PT ;  /* 0x0000001e09087248 */ /* 0x000fe20007fe0100 */
[----:B0-----:R-:W0:Y:S02]  /*0690*/  MUFU.RCP R11, R11 ;  /* 0x0000000b000b7308 */ /* 0x001e240000001000 */
[----:B0-----:R-:W-:-:S06]  /*06a0*/  VIADD R6, R11, 0xffffffe ;  /* 0x0ffffffe0b067836 */ /* 0x001fcc0000000000 */
[----:B------:R0:W1:Y:S02]  /*06b0*/  F2I.FTZ.U32.TRUNC.NTZ R7, R6 ;  /* 0x0000000600077305 */ /* 0x000064000021f000 */
[----:B0-----:R-:W-:Y:S02]  /*06c0*/  MOV R6, RZ ;  /* 0x000000ff00067202 */ /* 0x001fe40000000f00 */
[----:B-1----:R-:W-:-:S05]  /*06d0*/  IADD3 R10, PT, PT, RZ, -R7, RZ ;  /* 0x80000007ff0a7210 */ /* 0x002fca0007ffe0ff */
        /* <DEDUP_REMOVED lines=19> */
[----:B------:R-:W-:Y:S01]  /*0810*/  VIADD R6, R6, 0x1 ;  /* 0x0000000106067836 */ /* 0x000fe20000000000 */
[----:B------:R-:W-:Y:S01]  /*0820*/  MOV R7, 0x400 ;  /* 0x0000040000077802 */ /* 0x000fe20000000f00 */
[----:B------:R-:W-:Y:S02]  /*0830*/  HFMA2 R8, -RZ, RZ, 0, 0 ;  /* 0x00000000ff087431 */ /* 0x000fe400000001ff */
[----:B------:R-:W-:Y:S01]  /*0840*/  IMAD.MOV.U32 R34, RZ, RZ, R15 ;  /* 0x000000ffff227224 */ /* 0x000fe200078e000f */
[----:B------:R-:W-:Y:S02]  /*0850*/  LOP3.LUT R13, R6, 0x3, RZ, 0xc0, !PT ;  /* 0x00000003060d7812 */ /* 0x000fe400078ec0ff */
[----:B0-----:R-:W-:-:S07]  /*0860*/  LEA R9, R10, R7, 0x18 ;  /* 0x000000070a097211 */ /* 0x001fce00078ec0ff */
.L_x_189:
[----:B------:R-:W-:-:S04]  /*0870*/  IMAD R7, R27, R30, R34 ;  /* 0x0000001e1b077224 */ /* 0x000fc800078e0222 */
[----:B0-----:R-:W-:-:S06]  /*0880*/  IMAD.WIDE R6, R7, 0x4, R2 ;  /* 0x0000000407067825 */ /* 0x001fcc00078e0202 */
[----:B------:R-:W2:Y:S01]  /*0890*/  LDG.E R6, desc[UR6][R6.64] ;  /* 0x0000000606067981 */ /* 0x000ea2000c1e1900 */
[----:B------:R-:W-:Y:S01]  /*08a0*/  LEA R11, R34, R9, 0x2 ;  /* 0x00000009220b7211 */ /* 0x000fe200078e10ff */
[----:B------:R-:W-:Y:S01]  /*08b0*/  VIADD R8, R8, 0x1 ;  /* 0x0000000108087836 */ /* 0x000fe20000000000 */
[----:B------:R-:W-:-:S04]  /*08c0*/  IADD3 R34, PT, PT, R34, R25, RZ ;  /* 0x0000001922227210 */ /* 0x000fc80007ffe0ff */
[----:B------:R-:W-:Y:S01]  /*08d0*/  ISETP.NE.AND P0, PT, R8, R13, PT ;  /* 0x0000000d0800720c */ /* 0x000fe20003f05270 */
[----:B--2---:R0:W-:-:S12]  /*08e0*/  STS [R11], R6 ;  /* 0x000000060b007388 */ /* 0x0041d80000000800 */
[----:B------:R-:W-:Y:S05]  /*08f0*/  @P0 BRA `(.L_x_189) ;  /* 0xfffffffc00dc0947 */ /* 0x000fea000383ffff */
.L_x_188:
[----:B------:R-:W-:Y:S05]  /*0900*/  BSYNC.RECONVERGENT B1 ;  /* 0x0000000000017941 */ /* 0x000fea0003800200 */
.L_x_187:
[----:B------:R-:W-:Y:S05]  /*0910*/  @!P1 BRA `(.L_x_186) ;  /* 0x00000000005c9947 */ /* 0x000fea0003800000 */
[----:B------:R-:W1:Y:S01]  /*0920*/  S2R R7, SR_CgaCtaId ;  /* 0x0000000000077919 */ /* 0x000e620000008800 */
[----:B0-----:R-:W-:-:S04]  /*0930*/  MOV R6, 0x400 ;  /* 0x0000040000067802 */ /* 0x001fc80000000f00 */
[----:B-1----:R-:W-:-:S07]  /*0940*/  LEA R35, R7, R6, 0x18 ;  /* 0x0000000607237211 */ /* 0x002fce00078ec0ff */
.L_x_190:
[----:B------:R-:W-:-:S04]  /*0950*/  IMAD R7, R27, R30, R34 ;  /* 0x0000001e1b077224 */ /* 0x000fc800078e0222 */
[----:B-1----:R-:W-:-:S04]  /*0960*/  IMAD.WIDE R6, R7, 0x4, R2 ;  /* 0x0000000407067825 */ /* 0x002fc800078e0202 */
[C---:B------:R-:W-:Y:S02]  /*0970*/  IMAD.WIDE R8, R25.reuse, 0x4, R6 ;  /* 0x0000000419087825 */ /* 0x040fe400078e0206 */
[----:B------:R-:W2:Y:S02]  /*0980*/  LDG.E R6, desc[UR6][R6.64] ;  /* 0x0000000606067981 */ /* 0x000ea4000c1e1900 */
[C---:B------:R-:W-:Y:S02]  /*0990*/  IMAD.WIDE R10, R25.reuse, 0x4, R8 ;  /* 0x00000004190a7825 */ /* 0x040fe400078e0208 */
[----:B------:R-:W3:Y:S02]  /*09a0*/  LDG.E R8, desc[UR6][R8.64] ;  /* 0x0000000608087981 */ /* 0x000ee4000c1e1900 */
[----:B------:R-:W-:Y:S02]  /*09b0*/  IMAD.WIDE R12, R25, 0x4, R10 ;  /* 0x00000004190c7825 */ /* 0x000fe400078e020a */
[----:B------:R-:W4:Y:S04]  /*09c0*/  LDG.E R10, desc[UR6][R10.64] ;  /* 0x000000060a0a7981 */ /* 0x000f28000c1e1900 */
[----:B------:R-:W4:Y:S01]  /*09d0*/  LDG.E R12, desc[UR6][R12.64] ;  /* 0x000000060c0c7981 */ /* 0x000f22000c1e1900 */
[----:B------:R-:W-:-:S05]  /*09e0*/  IMAD R36, R34, 0x4, R35 ;  /* 0x0000000422247824 */ /* 0x000fca00078e0223 */
[----:B------:R-:W-:-:S05]  /*09f0*/  LEA R29, R25, R36, 0x2 ;  /* 0x00000024191d7211 */ /* 0x000fca00078e10ff */
[----:B------:R-:W-:-:S05]  /*0a00*/  IMAD R31, R25, 0x4, R29 ;  /* 0x00000004191f7824 */ /* 0x000fca00078e021d */
[C---:B------:R-:W-:Y:S01]  /*0a10*/  LEA R33, R25.reuse, R31, 0x2 ;  /* 0x0000001f19217211 */ /* 0x040fe200078e10ff */
[----:B------:R-:W-:-:S05]  /*0a20*/  IMAD R34, R25, 0x4, R34 ;  /* 0x0000000419227824 */ /* 0x000fca00078e0222 */
[----:B------:R-:W-:Y:S01]  /*0a30*/  ISETP.GE.AND P0, PT, R34, R30, PT ;  /* 0x0000001e2200720c */ /* 0x000fe20003f06270 */
[----:B--2---:R1:W-:Y:S04]  /*0a40*/  STS [R36], R6 ;  /* 0x0000000624007388 */ /* 0x0043e80000000800 */
[----:B---3--:R1:W-:Y:S04]  /*0a50*/  STS [R29], R8 ;  /* 0x000000081d007388 */ /* 0x0083e80000000800 */
[----:B----4-:R1:W-:Y:S04]  /*0a60*/  STS [R31], R10 ;  /* 0x0000000a1f007388 */ /* 0x0103e80000000800 */
[----:B------:R1:W-:Y:S01]  /*0a70*/  STS [R33], R12 ;  /* 0x0000000c21007388 */ /* 0x0003e20000000800 */
[----:B------:R-:W-:Y:S05]  /*0a80*/  @!P0 BRA `(.L_x_190) ;  /* 0xfffffffc00b08947 */ /* 0x000fea000383ffff */
.L_x_186:
[----:B------:R-:W-:Y:S05]  /*0a90*/  BSYNC.RECONVERGENT B0 ;  /* 0x0000000000007941 */ /* 0x000fea0003800200 */
.L_x_185:
[----:B------:R-:W-:Y:S01]  /*0aa0*/  IADD3 R22, PT, PT, R21, R22, RZ ;  /* 0x0000001615167210 */ /* 0x000fe20007ffe0ff */
[----:B------:R-:W-:Y:S03]  /*0ab0*/  BAR.SYNC.DEFER_BLOCKING 0x0 ;  /* 0x0000000000007b1d */ /* 0x000fe60000010000 */
[----:B------:R-:W-:-:S13]  /*0ac0*/  ISETP.NE.AND P0, PT, R19, R22, PT ;  /* 0x000000161300720c */ /* 0x000fda0003f05270 */
[----:B------:R-:W-:Y:S05]  /*0ad0*/  @!P0 BRA `(.L_x_191) ;  /* 0x00000008005c8947 */ /* 0x000fea0003800000 */
[----:B------:R-:W-:Y:S01]  /*0ae0*/  ISETP.GE.AND P0, PT, R15, R30, PT ;  /* 0x0000001e0f00720c */ /* 0x000fe20003f06270 */
[----:B------:R-:W-:-:S12]  /*0af0*/  BSSY.RECONVERGENT B0, `(.L_x_192) ;  /* 0x000004c000007945 */ /* 0x000fd80003800200 */
[----:B------:R-:W-:Y:S05]  /*0b00*/  @P0 BRA `(.L_x_193) ;  /* 0x0000000400280947 */ /* 0x000fea0003800000 */
[----:B0-----:R-:W0:Y:S01]  /*0b10*/  I2F.U32.RP R11, R25 ;  /* 0x00000019000b7306 */ /* 0x001e220000209000 */
[----:B------:R-:W-:Y:S01]  /*0b20*/  IMAD.IADD R9, R15, 0x1, R25 ;  /* 0x000000010f097824 */ /* 0x000fe200078e0219 */
[----:B------:R-:W-:Y:S01]  /*0b30*/  ISETP.NE.U32.AND P2, PT, R25, RZ, PT ;  /* 0x000000ff1900720c */ /* 0x000fe20003f45070 */
[----:B------:R-:W-:Y:S03]  /*0b40*/  BSSY.RECONVERGENT B1, `(.L_x_194) ;  /* 0x000002d000017945 */ /* 0x000fe60003800200 */
[CC--:B------:R-:W-:Y:S02]  /*0b50*/  ISETP.GE.AND P0, PT, R9.reuse, R30.reuse, PT ;  /* 0x0000001e0900720c */ /* 0x0c0fe40003f06270 */
[----:B-1----:R-:W-:Y:S01]  /*0b60*/  VIMNMX R8, PT, PT, R9, R30, !PT ;  /* 0x0000001e09087248 */ /* 0x002fe20007fe0100 */
        /* <DEDUP_REMOVED lines=8> */
[----:B------:R-:W-:-:S03]  /*0bf0*/  IADD3 R8, PT, PT, R8, -R9, -R10 ;  /* 0x8000000908087210 */ /* 0x000fc60007ffe80a */
[----:B------:R-:W-:Y:S02]  /*0c00*/  IMAD R9, R19, UR8, R24 ;  /* 0x0000000813097c24 */ /* 0x000fe4000f8e0218 */
[----:B------:R-:W-:-:S04]  /*0c10*/  IMAD.HI.U32 R13, R13, R8, RZ ;  /* 0x000000080d0d7227 */ /* 0x000fc800078e00ff */
[----:B------:R-:W-:-:S04]  /*0c20*/  IMAD.MOV R6, RZ, RZ, -R13 ;  /* 0x000000ffff067224 */ /* 0x000fc800078e0a0d */
[----:B------:R-:W-:Y:S01]  /*0c30*/  IMAD R6, R25, R6, R8 ;  /* 0x0000000619067224 */ /* 0x000fe200078e0208 */
[----:B------:R-:W-:-:S04]  /*0c40*/  MOV R8, R15 ;  /* 0x0000000f00087202 */ /* 0x000fc80000000f00 */
        /* <DEDUP_REMOVED lines=14> */
[----:B------:R-:W-:-:S03]  /*0d30*/  IADD3 R6, PT, PT, R6, 0x1, RZ ;  /* 0x0000000106067810 */ /* 0x000fc60007ffe0ff */
[----:B------:R-:W-:Y:S01]  /*0d40*/  VIADD R7, R7, 0x320 ;  /* 0x0000032007077836 */ /* 0x000fe20000000000 */
[----:B------:R-:W-:-:S04]  /*0d50*/  LOP3.LUT R21, R6, 0x3, RZ, 0xc0, !PT ;  /* 0x0000000306157812 */ /* 0x000fc800078ec0ff */
[----:B0-----:R-:W-:Y:S02]  /*0d60*/  LEA R11, R8, R7, 0x18 ;  /* 0x00000007080b7211 */ /* 0x001fe400078ec0ff */
[----:B------:R-:W-:-:S07]  /*0d70*/  MOV R8, R15 ;  /* 0x0000000f00087202 */ /* 0x000fce0000000f00 */
.L_x_196:
[----:B------:R-:W-:-:S04]  /*0d80*/  IMAD R7, R9, R30, R8 ;  /* 0x0000001e09077224 */ /* 0x000fc800078e0208 */
[----:B0-----:R-:W-:-:S06]  /*0d90*/  IMAD.WIDE R6, R7, 0x4, R2 ;  /* 0x0000000407067825 */ /* 0x001fcc00078e0202 */
[----:B------:R-:W2:Y:S01]  /*0da0*/  LDG.E R6, desc[UR6][R6.64] ;  /* 0x0000000606067981 */ /* 0x000ea2000c1e1900 */
[----:B------:R-:W-:Y:S01]  /*0db0*/  IMAD R13, R8, 0x4, R11 ;  /* 0x00000004080d7824 */ /* 0x000fe200078e020b */
[----:B------:R-:W-:Y:S01]  /*0dc0*/  IADD3 R10, PT, PT, R10, 0x1, RZ ;  /* 0x000000010a0a7810 */ /* 0x000fe20007ffe0ff */
[----:B------:R-:W-:-:S03]  /*0dd0*/  IMAD.IADD R8, R8, 0x1, R25 ;  /* 0x0000000108087824 */ /* 0x000fc600078e0219 */
[----:B------:R-:W-:Y:S01]  /*0de0*/  ISETP.NE.AND P0, PT, R10, R21, PT ;  /* 0x000000150a00720c */ /* 0x000fe20003f05270 */
[----:B--2---:R0:W-:-:S12]  /*0df0*/  STS [R13], R6 ;  /* 0x000000060d007388 */ /* 0x0041d80000000800 */
[----:B------:R-:W-:Y:S05]  /*0e00*/  @P0 BRA `(.L_x_196) ;  /* 0xfffffffc00dc0947 */ /* 0x000fea000383ffff */
.L_x_195:
[----:B------:R-:W-:Y:S05]  /*0e10*/  BSYNC.RECONVERGENT B1 ;  /* 0x0000000000017941 */ /* 0x000fea0003800200 */
.L_x_194:
[----:B------:R-:W-:Y:S05]  /*0e20*/  @!P1 BRA `(.L_x_193) ;  /* 0x0000000000609947 */ /* 0x000fea0003800000 */
[----:B------:R-:W1:Y:S01]  /*0e30*/  S2R R7, SR_CgaCtaId ;  /* 0x0000000000077919 */ /* 0x000e620000008800 */
[----:B0-----:R-:W-:-:S04]  /*0e40*/  MOV R6, 0x400 ;  /* 0x0000040000067802 */ /* 0x001fc80000000f00 */
[----:B------:R-:W-:-:S04]  /*0e50*/  IADD3 R6, PT, PT, R6, 0x320, RZ ;  /* 0x0000032006067810 */ /* 0x000fc80007ffe0ff */
[----:B-1----:R-:W-:-:S07]  /*0e60*/  LEA R29, R7, R6, 0x18 ;  /* 0x00000006071d7211 */ /* 0x002fce00078ec0ff */
.L_x_197:
[----:B------:R-:W-:-:S04]  /*0e70*/  IMAD R21, R9, R30, R8 ;  /* 0x0000001e09157224 */ /* 0x000fc800078e0208 */
[----:B--2---:R-:W-:-:S04]  /*0e80*/  IMAD.WIDE R20, R21, 0x4, R2 ;  /* 0x0000000415147825 */ /* 0x004fc800078e0202 */
        /* <DEDUP_REMOVED lines=18> */
.L_x_193:
[----:B------:R-:W-:Y:S05]  /*0fb0*/  BSYNC.RECONVERGENT B0 ;  /* 0x0000000000007941 */ /* 0x000fea0003800200 */
.L_x_192:
[----:B------:R-:W-:Y:S01]  /*0fc0*/  BAR.SYNC.DEFER_BLOCKING 0x0 ;  /* 0x0000000000007b1d */ /* 0x000fe20000010000 */
[----:B------:R-:W-:-:S13]  /*0fd0*/  ISETP.GE.AND P0, PT, R30, 0x1, PT ;  /* 0x000000011e00780c */ /* 0x000fda0003f06270 */
[----:B------:R-:W-:Y:S05]  /*0fe0*/  @!P0 EXIT ;  /* 0x000000000000894d */ /* 0x000fea0003800000 */
[----:B------:R-:W-:Y:S02]  /*0ff0*/  IMAD R7, R30, UR8, RZ ;  /* 0x000000081e077c24 */ /* 0x000fe4000f8e02ff */
[-C--:B------:R-:W-:Y:S02]  /*1000*/  IMAD R23, R23, R30.reuse, RZ ;  /* 0x0000001e17177224 */ /* 0x080fe400078e02ff */
[-C--:B--2---:R-:W-:Y:S02]  /*1010*/  IMAD R20, R32, R7.reuse, RZ ;  /* 0x0000000720147224 */ /* 0x084fe400078e02ff */
[----:B------:R-:W-:Y:S02]  /*1020*/  IMAD R30, R19, R30, RZ ;  /* 0x0000001e131e7224 */ /* 0x000fe400078e02ff */
[----:B------:R-:W-:Y:S02]  /*1030*/  HFMA2 R19, -RZ, RZ, 0, 0 ;  /* 0x00000000ff137431 */ /* 0x000fe400000001ff */
[----:B------:R-:W-:Y:S01]  /*1040*/  IMAD R7, R24, R7, RZ ;  /* 0x0000000718077224 */ /* 0x000fe200078e02ff */
[----:B-1----:R-:W-:-:S04]  /*1050*/  IADD3 R12, P0, PT, R23, R20, RZ ;  /* 0x00000014170c7210 */ /* 0x002fc80007f1e0ff */
[----:B0-----:R-:W-:Y:S02]  /*1060*/  IADD3 R13, P1, PT, R30, R7, RZ ;  /* 0x000000071e0d7210 */ /* 0x001fe40007f3e0ff */
[----:B------:R-:W-:Y:S02]  /*1070*/  LEA.HI.X.SX32 R20, R20, RZ, 0x1, P0 ;  /* 0x000000ff14147211 */ /* 0x000fe400000f0eff */
[----:B------:R-:W-:-:S09]  /*1080*/  LEA.HI.X.SX32 R21, R7, RZ, 0x1, P1 ;  /* 0x000000ff07157211 */ /* 0x000fd200008f0eff */
.L_x_201:
[----:B------:R-:W0:Y:S01]  /*1090*/  LDCU UR4, c[0x0][0x3bc] ;  /* 0x00007780ff0477ac */ /* 0x000e220008000800 */
[----:B------:R-:W-:Y:S01]  /*10a0*/  BSSY.RECONVERGENT B0, `(.L_x_198) ;  /* 0x0000036000007945 */ /* 0x000fe20003800200 */
[----:B-1----:R-:W1:Y:S01]  /*10b0*/  LDCU UR8, c[0x0][0x3c4] ;  /* 0x00007880ff0877ac */ /* 0x002e620008000800 */
[----:B0-----:R-:W-:-:S13]  /*10c0*/  ISETP.GE.AND P0, PT, R15, UR4, PT ;  /* 0x000000040f007c0c */ /* 0x001fda000bf06270 */
[----:B-1----:R-:W-:Y:S05]  /*10d0*/  @P0 BRA `(.L_x_199) ;  /* 0x0000000000c80947 */ /* 0x002fea0003800000 */
[----:B------:R-:W0:Y:S01]  /*10e0*/  S2R R23, SR_CgaCtaId ;  /* 0x0000000000177919 */ /* 0x000e220000008800 */
[----:B------:R-:W-:Y:S01]  /*10f0*/  MOV R6, 0x400 ;  /* 0x0000040000067802 */ /* 0x000fe20000000f00 */
[C---:B------:R-:W-:Y:S01]  /*1100*/  IMAD R25, R16.reuse, R19, RZ ;  /* 0x0000001310197224 */ /* 0x040fe200078e02ff */
[----:B------:R-:W-:Y:S01]  /*1110*/  IADD3 R7, P0, PT, R19, R12, RZ ;  /* 0x0000000c13077210 */ /* 0x000fe20007f1e0ff */
[----:B------:R-:W-:Y:S01]  /*1120*/  IMAD R27, R16, UR5, R19 ;  /* 0x00000005101b7c24 */ /* 0x000fe2000f8e0213 */
[----:B------:R-:W-:Y:S02]  /*1130*/  IADD3 R10, PT, PT, R6, 0x320, RZ ;  /* 0x00000320060a7810 */ /* 0x000fe40007ffe0ff */
[----:B------:R-:W-:Y:S01]  /*1140*/  MOV R22, R15 ;  /* 0x0000000f00167202 */ /* 0x000fe20000000f00 */
[----:B------:R-:W-:Y:S01]  /*1150*/  IMAD.X R8, RZ, RZ, R20, P0 ;  /* 0x000000ffff087224 */ /* 0x000fe200000e0614 */
[----:B------:R-:W-:Y:S01]  /*1160*/  SHF.R.S32.HI R26, RZ, 0x1f, R25 ;  /* 0x0000001fff1a7819 */ /* 0x000fe20000011419 */
[----:B------:R-:W-:Y:S01]  /*1170*/  IMAD R27, R16, R27, RZ ;  /* 0x0000001b101b7224 */ /* 0x000fe200078e02ff */
[----:B0-----:R-:W-:-:S02]  /*1180*/  LEA R24, R23, R6, 0x18 ;  /* 0x0000000617187211 */ /* 0x001fc400078ec0ff */
[----:B------:R-:W-:Y:S02]  /*1190*/  LEA R6, P0, R7, R2, 0x2 ;  /* 0x0000000207067211 */ /* 0x000fe400078010ff */
[----:B------:R-:W-:Y:S01]  /*11a0*/  LEA R23, R23, R10, 0x18 ;  /* 0x0000000a17177211 */ /* 0x000fe200078ec0ff */
[----:B------:R-:W-:Y:S01]  /*11b0*/  IMAD R24, R19, 0x4, R24 ;  /* 0x0000000413187824 */ /* 0x000fe200078e0218 */
[----:B------:R-:W-:-:S05]  /*11c0*/  LEA.HI.X R7, R7, R3, R8, 0x2, P0 ;  /* 0x0000000307077211 */ /* 0x000fca00000f1408 */
[----:B------:R-:W0:Y:S04]  /*11d0*/  LDS R24, [R24] ;  /* 0x0000000018187984 */ /* 0x000e280000000800 */
.L_x_200:
[----:B-1----:R-:W-:-:S04]  /*11e0*/  IMAD.IADD R9, R27, 0x1, R22 ;  /* 0x000000011b097824 */ /* 0x002fc800078e0216 */
[----:B------:R-:W-:-:S06]  /*11f0*/  IMAD.WIDE R8, R9, 0x4, R4 ;  /* 0x0000000409087825 */ /* 0x000fcc00078e0204 */
[----:B------:R1:W2:Y:S01]  /*1200*/  LDG.E.CONSTANT R8, desc[UR6][R8.64] ;  /* 0x0000000608087981 */ /* 0x0002a2000c1e9900 */
[----:B------:R-:W-:Y:S01]  /*1210*/  LEA R10, R22, R23, 0x2 ;  /* 0x00000017160a7211 */ /* 0x000fe200078e10ff */
[----:B------:R-:W-:Y:S01]  /*1220*/  HFMA2 R30, -RZ, RZ, 3.7421875, 0 ;  /* 0x437c0000ff1e7431 */ /* 0x000fe200000001ff */
[----:B------:R-:W-:-:S03]  /*1230*/  IADD3 R33, P1, PT, R25, R22, RZ ;  /* 0x0000001619217210 */ /* 0x000fc60007f3e0ff */
[----:B------:R-:W0:Y:S01]  /*1240*/  LDS R11, [R10] ;  /* 0x000000000a0b7984 */ /* 0x000e220000000800 */
[----:B-1----:R-:W-:Y:S01]  /*1250*/  IADD3 R9, P0, PT, R22, R13, RZ ;  /* 0x0000000d16097210 */ /* 0x002fe20007f1e0ff */
[----:B0-----:R-:W-:-:S04]  /*1260*/  FADD R11, R24, R11 ;  /* 0x0000000b180b7221 */ /* 0x001fc80000000000 */
[----:B--2---:R-:W-:Y:S01]  /*1270*/  FADD R28, R11, R8 ;  /* 0x000000080b1c7221 */ /* 0x004fe20000000000 */
[----:B------:R-:W-:Y:S01]  /*1280*/  IMAD.MOV.U32 R11, RZ, RZ, 0x3bbb989d ;  /* 0x3bbb989dff0b7424 */ /* 0x000fe200078e00ff */
[----:B------:R-:W-:Y:S02]  /*1290*/  SHF.R.S32.HI R8, RZ, 0x1f, R22 ;  /* 0x0000001fff087819 */ /* 0x000fe40000011416 */
[----:B-----5:R-:W-:Y:S02]  /*12a0*/  FADD R28, -R17, R28 ;  /* 0x0000001c111c7221 */ /* 0x020fe40000000100 */
[----:B------:R-:W-:Y:S02]  /*12b0*/  IADD3.X R32, PT, PT, R8, R21, RZ, P0, !PT ;  /* 0x0000001508207210 */ /* 0x000fe400007fe4ff */
[----:B------:R-:W-:-:S04]  /*12c0*/  FFMA.SAT R11, R28, R11, 0.5 ;  /* 0x3f0000001c0b7423 */ /* 0x000fc8000000200b */
[----:B------:R-:W-:Y:S01]  /*12d0*/  FFMA.RM R11, R11, R30, 12582913 ;  /* 0x4b4000010b0b7423 */ /* 0x000fe2000000401e */
[----:B------:R-:W-:Y:S01]  /*12e0*/  IMAD.X R30, R26, 0x1, R8, P1 ;  /* 0x000000011a1e7824 */ /* 0x000fe200008e0608 */
[----:B------:R-:W-:Y:S02]  /*12f0*/  LEA R8, P0, R9, R2, 0x2 ;  /* 0x0000000209087211 */ /* 0x000fe400078010ff */
[C---:B------:R-:W-:Y:S01]  /*1300*/  FADD R29, R11.reuse, -12583039 ;  /* 0xcb40007f0b1d7421 */ /* 0x040fe20000000000 */
[----:B------:R-:W-:Y:S01]  /*1310*/  IADD3 R22, PT, PT, R22, UR8, RZ ;  /* 0x0000000816167c10 */ /* 0x000fe2000fffe0ff */
[----:B------:R-:W-:Y:S01]  /*1320*/  IMAD.SHL.U32 R11, R11, 0x800000, RZ ;  /* 0x008000000b0b7824 */ /* 0x000fe200078e00ff */
[----:B------:R-:W-:Y:S01]  /*1330*/  LEA.HI.X R9, R9, R3, R32, 0x2, P0 ;  /* 0x0000000309097211 */ /* 0x000fe200000f1420 */
[----:B------:R-:W-:Y:S01]  /*1340*/  FFMA R29, R28, 1.4426950216293334961, -R29 ;  /* 0x3fb8aa3b1c1d7823 */ /* 0x000fe2000000081d */
[----:B------:R-:W-:-:S03]  /*1350*/  LEA R10, P1, R33, R14, 0x2 ;  /* 0x0000000e210a7211 */ /* 0x000fc600078210ff */
[----:B------:R-:W-:-:S04]  /*1360*/  FFMA R29, R28, 1.925963033500011079e-08, R29 ;  /* 0x32a570601c1d7823 */ /* 0x000fc8000000001d */
[----:B------:R-:W0:Y:S01]  /*1370*/  MUFU.EX2 R28, R29 ;  /* 0x0000001d001c7308 */ /* 0x000e220000000800 */
[----:B------:R-:W-:Y:S01]  /*1380*/  ISETP.GE.AND P0, PT, R22, UR4, PT ;  /* 0x0000000416007c0c */ /* 0x000fe2000bf06270 */
[----:B0-----:R-:W-:Y:S01]  /*1390*/  FMUL R31, R11, R28 ;  /* 0x0000001c0b1f7220 */ /* 0x001fe20000400000 */
[----:B------:R-:W-:-:S03]  /*13a0*/  LEA.HI.X R11, R33, R0, R30, 0x2, P1 ;  /* 0x00000000210b7211 */ /* 0x000fc600008f141e */
[----:B------:R-:W-:-:S05]  /*13b0*/  FMUL R31, R18, R31 ;  /* 0x0000001f121f7220 */ /* 0x000fca0000400000 */
[----:B------:R1:W-:Y:S04]  /*13c0*/  REDG.E.ADD.F32.FTZ.RN.STRONG.GPU desc[UR6][R6.64], R31 ;  /* 0x0000001f060079a6 */ /* 0x0003e8000c12f306 */
[----:B------:R1:W-:Y:S04]  /*13d0*/  REDG.E.ADD.F32.FTZ.RN.STRONG.GPU desc[UR6][R8.64], R31 ;  /* 0x0000001f080079a6 */ /* 0x0003e8000c12f306 */
[----:B------:R1:W-:Y:S01]  /*13e0*/  REDG.E.ADD.F32.FTZ.RN.STRONG.GPU desc[UR6][R10.64], R31 ;  /* 0x0000001f0a0079a6 */ /* 0x0003e2000c12f306 */
[----:B------:R-:W-:Y:S05]  /*13f0*/  @!P0 BRA `(.L_x_200) ;  /* 0xfffffffc00788947 */ /* 0x000fea000383ffff */
.L_x_199:
[----:B------:R-:W-:Y:S05]  /*1400*/  BSYNC.RECONVERGENT B0 ;  /* 0x0000000000007941 */ /* 0x000fea0003800200 */
.L_x_198:
[----:B------:R-:W-:-:S05]  /*1410*/  VIADD R19, R19, 0x1 ;  /* 0x0000000113137836 */ /* 0x000fca0000000000 */
[----:B------:R-:W-:-:S13]  /*1420*/  ISETP.NE.AND P0, PT, R19, UR4, PT ;  /* 0x0000000413007c0c */ /* 0x000fda000bf05270 */
[----:B------:R-:W-:Y:S05]  /*1430*/  @P0 BRA `(.L_x_201) ;  /* 0xfffffffc00140947 */ /* 0x000fea000383ffff */
[----:B------:R-:W-:Y:S05]  /*1440*/  EXIT ;  /* 0x000000000000794d */ /* 0x000fea0003800000 */
.L_x_191:
[----:B------:R-:W-:Y:S01]  /*1450*/  ISETP.GE.AND P0, PT, R15, R28, PT ;  /* 0x0000001c0f00720c */ /* 0x000fe20003f06270 */
[----:B------:R-:W-:Y:S01]  /*1460*/  UIADD3 UR4, UPT, UPT, UR8, -0x1, URZ ;  /* 0xffffffff08047890 */ /* 0x000fe2000fffe0ff */
[----:B------:R-:W-:Y:S11]  /*1470*/  BSSY.RECONVERGENT B0, `(.L_x_202) ;  /* 0x000004e000007945 */ /* 0x000ff60003800200 */
[----:B------:R-:W-:Y:S05]  /*1480*/  @P0 BRA `(.L_x_203) ;  /* 0x0000000400300947 */ /* 0x000fea0003800000 */
[----:B-1----:R-:W1:Y:S01]  /*1490*/  I2F.U32.RP R10, R25 ;  /* 0x00000019000a7306 */ /* 0x002e620000209000 */
[----:B0-----:R-:W-:Y:S01]  /*14a0*/  IADD3 R11, PT, PT, R15, R25, RZ ;  /* 0x000000190f0b7210 */ /* 0x001fe20007ffe0ff */
[----:B------:R-:W-:Y:S01]  /*14b0*/  BSSY.RECONVERGENT B1, `(.L_x_204) ;  /* 0x000002f000017945 */ /* 0x000fe20003800200 */
[----:B------:R-:W-:Y:S02]  /*14c0*/  ISETP.NE.U32.AND P2, PT, R25, RZ, PT ;  /* 0x000000ff1900720c */ /* 0x000fe40003f45070 */
[CC--:B------:R-:W-:Y:S02]  /*14d0*/  ISETP.GE.AND P0, PT, R11.reuse, R28.reuse, PT ;  /* 0x0000001c0b00720c */ /* 0x0c0fe40003f06270 */
[----:B------:R-:W-:Y:S02]  /*14e0*/  VIMNMX R8, PT, PT, R11, R28, !PT ;  /* 0x0000001c0b087248 */ /* 0x000fe40007fe0100 */
[----:B------:R-:W-:-:S04]  /*14f0*/  SEL R9, RZ, 0x1, P0 ;  /* 0x00000001ff097807 */ /* 0x000fc80000000000 */
[----:B------:R-:W-:Y:S01]  /*1500*/  IADD3 R8, PT, PT, R8, -R11, -R9 ;  /* 0x8000000b08087210 */ /* 0x000fe20007ffe809 */
[----:B------:R-:W-:Y:S01]  /*1510*/  IMAD R11, R20, UR4, R19 ;  /* 0x00000004140b7c24 */ /* 0x000fe2000f8e0213 */
[----:B-1----:R-:W0:Y:S02]  /*1520*/  MUFU.RCP R10, R10 ;  /* 0x0000000a000a7308 */ /* 0x002e240000001000 */
[----:B0-----:R-:W-:Y:S01]  /*1530*/  IADD3 R6, PT, PT, R10, 0xffffffe, RZ ;  /* 0x0ffffffe0a067810 */ /* 0x001fe20007ffe0ff */
[----:B------:R-:W-:-:S05]  /*1540*/  IMAD.MOV.U32 R10, RZ, RZ, R15 ;  /* 0x000000ffff0a7224 */ /* 0x000fca00078e000f */
[----:B------:R0:W1:Y:S02]  /*1550*/  F2I.FTZ.U32.TRUNC.NTZ R7, R6 ;  /* 0x0000000600077305 */ /* 0x000064000021f000 */
[----:B0-----:R-:W-:Y:S02]  /*1560*/  IMAD.MOV.U32 R6, RZ, RZ, RZ ;  /* 0x000000ffff067224 */ /* 0x001fe400078e00ff */
[----:B-1----:R-:W-:-:S04]  /*1570*/  IMAD.MOV R12, RZ, RZ, -R7 ;  /* 0x000000ffff0c7224 */ /* 0x002fc800078e0a07 */
[----:B------:R-:W-:-:S04]  /*1580*/  IMAD R13, R12, R25, RZ ;  /* 0x000000190c0d7224 */ /* 0x000fc800078e02ff */
[----:B------:R-:W-:-:S06]  /*1590*/  IMAD.HI.U32 R13, R7, R13, R6 ;  /* 0x0000000d070d7227 */ /* 0x000fcc00078e0006 */
[----:B------:R-:W-:-:S05]  /*15a0*/  IMAD.HI.U32 R6, R13, R8, RZ ;  /* 0x000000080d067227 */ /* 0x000fca00078e00ff */
[----:B------:R-:W-:-:S05]  /*15b0*/  IADD3 R7, PT, PT, -R6, RZ, RZ ;  /* 0x000000ff06077210 */ /* 0x000fca0007ffe1ff */
[----:B------:R-:W-:-:S05]  /*15c0*/  IMAD R8, R25, R7, R8 ;  /* 0x0000000719087224 */ /* 0x000fca00078e0208 */
[----:B------:R-:W-:-:S13]  /*15d0*/  ISETP.GE.U32.AND P0, PT, R8, R25, PT ;  /* 0x000000190800720c */ /* 0x000fda0003f06070 */
[----:B------:R-:W-:Y:S01]  /*15e0*/  @P0 IMAD.IADD R8, R8, 0x1, -R25 ;  /* 0x0000000108080824 */ /* 0x000fe200078e0a19 */
[----:B------:R-:W-:-:S04]  /*15f0*/  @P0 IADD3 R6, PT, PT, R6, 0x1, RZ ;  /* 0x0000000106060810 */ /* 0x000fc80007ffe0ff */
        /* <DEDUP_REMOVED lines=9> */
[----:B------:R-:W-:Y:S01]  /*1690*/  MOV R7, 0x400 ;  /* 0x0000040000077802 */ /* 0x000fe20000000f00 */
[----:B------:R-:W-:Y:S01]  /*16a0*/  VIADD R6, R6, 0x1 ;  /* 0x0000000106067836 */ /* 0x000fe20000000000 */
[----:B------:R-:W-:Y:S02]  /*16b0*/  MOV R8, RZ ;  /* 0x000000ff00087202 */ /* 0x000fe40000000f00 */
[----:B------:R-:W-:Y:S02]  /*16c0*/  IADD3 R7, PT, PT, R7, 0x320, RZ ;  /* 0x0000032007077810 */ /* 0x000fe40007ffe0ff */
[----:B------:R-:W-:Y:S02]  /*16d0*/  LOP3.LUT R13, R6, 0x3, RZ, 0xc0, !PT ;  /* 0x00000003060d7812 */ /* 0x000fe400078ec0ff */
[----:B0-----:R-:W-:Y:S01]  /*16e0*/  LEA R21, R10, R7, 0x18 ;  /* 0x000000070a157211 */ /* 0x001fe200078ec0ff */
[----:B------:R-:W-:-:S07]  /*16f0*/  IMAD.MOV.U32 R10, RZ, RZ, R15 ;  /* 0x000000ffff0a7224 */ /* 0x000fce00078e000f */
.L_x_206:
[----:B0-----:R-:W0:Y:S01]  /*1700*/  LDC.64 R6, c[0x0][0x388] ;  /* 0x0000e200ff067b82 */ /* 0x001e220000000a00 */
[----:B------:R-:W-:-:S04]  /*1710*/  IMAD R9, R11, R28, R10 ;  /* 0x0000001c0b097224 */ /* 0x000fc800078e020a */
[----:B0-----:R-:W-:-:S06]  /*1720*/  IMAD.WIDE R6, R9, 0x4, R6 ;  /* 0x0000000409067825 */ /* 0x001fcc00078e0206 */
[----:B------:R-:W2:Y:S01]  /*1730*/  LDG.E.CONSTANT R6, desc[UR6][R6.64] ;  /* 0x0000000606067981 */ /* 0x000ea2000c1e9900 */
[----:B------:R-:W-:Y:S01]  /*1740*/  LEA R9, R10, R21, 0x2 ;  /* 0x000000150a097211 */ /* 0x000fe200078e10ff */
[----:B------:R-:W-:Y:S01]  /*1750*/  VIADD R8, R8, 0x1 ;  /* 0x0000000108087836 */ /* 0x000fe20000000000 */
[----:B------:R-:W-:-:S04]  /*1760*/  IADD3 R10, PT, PT, R10, R25, RZ ;  /* 0x000000190a0a7210 */ /* 0x000fc80007ffe0ff */
[----:B------:R-:W-:Y:S01]  /*1770*/  ISETP.NE.AND P0, PT, R8, R13, PT ;  /* 0x0000000d0800720c */ /* 0x000fe20003f05270 */
[----:B--2---:R0:W-:-:S12]  /*1780*/  STS [R9], R6 ;  /* 0x0000000609007388 */ /* 0x0041d80000000800 */
[----:B------:R-:W-:Y:S05]  /*1790*/  @P0 BRA `(.L_x_206) ;  /* 0xfffffffc00d80947 */ /* 0x000fea000383ffff */
.L_x_205:
[----:B------:R-:W-:Y:S05]  /*17a0*/  BSYNC.RECONVERGENT B1 ;  /* 0x0000000000017941 */ /* 0x000fea0003800200 */
.L_x_204:
[----:B------:R-:W-:Y:S05]  /*17b0*/  @!P1 BRA `(.L_x_203) ;  /* 0x0000000000649947 */ /* 0x000fea0003800000 */
[----:B------:R-:W1:Y:S01]  /*17c0*/  S2R R7, SR_CgaCtaId ;  /* 0x0000000000077919 */ /* 0x000e620000008800 */
[----:B0-----:R-:W-:-:S05]  /*17d0*/  MOV R6, 0x400 ;  /* 0x0000040000067802 */ /* 0x001fca0000000f00 */
[----:B------:R-:W-:-:S05]  /*17e0*/  VIADD R6, R6, 0x320 ;  /* 0x0000032006067836 */ /* 0x000fca0000000000 */
[----:B-1----:R-:W-:-:S07]  /*17f0*/  LEA R29, R7, R6, 0x18 ;  /* 0x00000006071d7211 */ /* 0x002fce00078ec0ff */
.L_x_207:
[----:B--2---:R-:W0:Y:S01]  /*1800*/  LDC.64 R12, c[0x0][0x388] ;  /* 0x0000e200ff0c7b82 */ /* 0x004e220000000a00 */
[----:B------:R-:W-:-:S04]  /*1810*/  IMAD R7, R11, R28, R10 ;  /* 0x0000001c0b077224 */ /* 0x000fc800078e020a */
[----:B0-----:R-:W-:-:S04]  /*1820*/  IMAD.WIDE R12, R7, 0x4, R12 ;  /* 0x00000004070c7825 */ /* 0x001fc800078e020c */
[C---:B------:R-:W-:Y:S02]  /*1830*/  IMAD.WIDE R34, R25.reuse, 0x4, R12 ;  /* 0x0000000419227825 */ /* 0x040fe400078e020c */
[----:B------:R-:W2:Y:S02]  /*1840*/  LDG.E.CONSTANT R12, desc[UR6][R12.64] ;  /* 0x000000060c0c7981 */ /* 0x000ea4000c1e9900 */
[C---:B------:R-:W-:Y:S02]  /*1850*/  IMAD.WIDE R8, R25.reuse, 0x4, R34 ;  /* 0x0000000419087825 */ /* 0x040fe400078e0222 */
[----:B------:R-:W3:Y:S02]  /*1860*/  LDG.E.CONSTANT R34, desc[UR6][R34.64] ;  /* 0x0000000622227981 */ /* 0x000ee4000c1e9900 */
[----:B------:R-:W-:Y:S02]  /*1870*/  IMAD.WIDE R6, R25, 0x4, R8 ;  /* 0x0000000419067825 */ /* 0x000fe400078e0208 */
[----:B------:R-:W4:Y:S04]  /*1880*/  LDG.E.CONSTANT R8, desc[UR6][R8.64] ;  /* 0x0000000608087981 */ /* 0x000f28000c1e9900 */
[----:B------:R-:W4:Y:S01]  /*1890*/  LDG.E.CONSTANT R6, desc[UR6][R6.64] ;  /* 0x0000000606067981 */ /* 0x000f22000c1e9900 */
[----:B------:R-:W-:-:S05]  /*18a0*/  LEA R24, R10, R29, 0x2 ;  /* 0x0000001d0a187211 */ /* 0x000fca00078e10ff */
[----:B------:R-:W-:-:S05]  /*18b0*/  IMAD R21, R25, 0x4, R24 ;  /* 0x0000000419157824 */ /* 0x000fca00078e0218 */
[----:B------:R-:W-:-:S05]  /*18c0*/  LEA R22, R25, R21, 0x2 ;  /* 0x0000001519167211 */ /* 0x000fca00078e10ff */
[C---:B------:R-:W-:Y:S01]  /*18d0*/  IMAD R27, R25.reuse, 0x4, R22 ;  /* 0x00000004191b7824 */ /* 0x040fe200078e0216 */
[----:B------:R-:W-:-:S04]  /*18e0*/  LEA R10, R25, R10, 0x2 ;  /* 0x0000000a190a7211 */ /* 0x000fc800078e10ff */
[----:B------:R-:W-:Y:S01]  /*18f0*/  ISETP.GE.AND P0, PT, R10, R28, PT ;  /* 0x0000001c0a00720c */ /* 0x000fe20003f06270 */
[----:B--2---:R2:W-:Y:S04]  /*1900*/  STS [R24], R12 ;  /* 0x0000000c18007388 */ /* 0x0045e80000000800 */
[----:B---3--:R2:W-:Y:S04]  /*1910*/  STS [R21], R34 ;  /* 0x0000002215007388 */ /* 0x0085e80000000800 */
[----:B----4-:R2:W-:Y:S04]  /*1920*/  STS [R22], R8 ;  /* 0x0000000816007388 */ /* 0x0105e80000000800 */
[----:B------:R2:W-:Y:S01]  /*1930*/  STS [R27], R6 ;  /* 0x000000061b007388 */ /* 0x0005e20000000800 */
[----:B------:R-:W-:Y:S05]  /*1940*/  @!P0 BRA `(.L_x_207) ;  /* 0xfffffffc00ac8947 */ /* 0x000fea000383ffff */
.L_x_203:
[----:B------:R-:W-:Y:S05]  /*1950*/  BSYNC.RECONVERGENT B0 ;  /* 0x0000000000007941 */ /* 0x000fea0003800200 */
.L_x_202:
[----:B------:R-:W-:Y:S01]  /*1960*/  BAR.SYNC.DEFER_BLOCKING 0x0 ;  /* 0x0000000000007b1d */ /* 0x000fe20000010000 */
[----:B------:R-:W-:-:S13]  /*1970*/  ISETP.GE.AND P0, PT, R28, 0x1, PT ;  /* 0x000000011c00780c */ /* 0x000fda0003f06270 */
[----:B------:R-:W-:Y:S05]  /*1980*/  @!P0 EXIT ;  /* 0x000000000000894d */ /* 0x000fea0003800000 */
[----:B------:R-:W-:Y:S02]  /*1990*/  IMAD R7, R28, UR4, RZ ;  /* 0x000000041c077c24 */ /* 0x000fe4000f8e02ff */
[----:B0-----:R-:W-:Y:S02]  /*19a0*/  IMAD R9, R30, UR8, RZ ;  /* 0x000000081e097c24 */ /* 0x001fe4000f8e02ff */
[----:B------:R-:W-:Y:S02]  /*19b0*/  IMAD R30, R23, R30, RZ ;  /* 0x0000001e171e7224 */ /* 0x000fe400078e02ff */
[----:B-12---:R-:W-:Y:S02]  /*19c0*/  IMAD R12, R19, R28, RZ ;  /* 0x0000001c130c7224 */ /* 0x006fe400078e02ff */
[----:B------:R-:W-:Y:S01]  /*19d0*/  IMAD R7, R20, R7, RZ ;  /* 0x0000000714077224 */ /* 0x000fe200078e02ff */
[----:B------:R-:W-:Y:S01]  /*19e0*/  SHF.R.S32.HI R20, RZ, 0x1f, R30 ;  /* 0x0000001fff147819 */ /* 0x000fe2000001141e */
[----:B------:R-:W-:-:S02]  /*19f0*/  IMAD R9, R32, R9, RZ ;  /* 0x0000000920097224 */ /* 0x000fc400078e02ff */
[----:B------:R-:W-:Y:S01]  /*1a00*/  IMAD.MOV.U32 R19, RZ, RZ, RZ ;  /* 0x000000ffff137224 */ /* 0x000fe200078e00ff */
[----:B------:R-:W-:Y:S02]  /*1a10*/  IADD3 R12, P0, PT, R12, R7, RZ ;  /* 0x000000070c0c7210 */ /* 0x000fe40007f1e0ff */
[----:B------:R-:W-:Y:S02]  /*1a20*/  IADD3 R13, P1, PT, R9, R30, RZ ;  /* 0x0000001e090d7210 */ /* 0x000fe40007f3e0ff */
[----:B------:R-:W-:Y:S02]  /*1a30*/  LEA.HI.X.SX32 R21, R7, RZ, 0x1, P0 ;  /* 0x000000ff07157211 */ /* 0x000fe400000f0eff */
[----:B------:R-:W-:-:S09]  /*1a40*/  LEA.HI.X.SX32 R20, R9, R20, 0x1, P1 ;  /* 0x0000001409147211 */ /* 0x000fd200008f0eff */
.L_x_211:
[----:B------:R-:W0:Y:S01]  /*1a50*/  LDCU UR8, c[0x0][0x3bc] ;  /* 0x00007780ff0877ac */ /* 0x000e220008000800 */
[----:B------:R-:W-:Y:S01]  /*1a60*/  BSSY.RECONVERGENT B0, `(.L_x_208) ;  /* 0x0000036000007945 */ /* 0x000fe20003800200 */
[----:B-1----:R-:W1:Y:S01]  /*1a70*/  LDCU UR9, c[0x0][0x3c4] ;  /* 0x00007880ff0977ac */ /* 0x002e620008000800 */
[----:B0-----:R-:W-:-:S13]  /*1a80*/  ISETP.GE.AND P0, PT, R15, UR8, PT ;  /* 0x000000080f007c0c */ /* 0x001fda000bf06270 */
[----:B-1----:R-:W-:Y:S05]  /*1a90*/  @P0 BRA `(.L_x_209) ;  /* 0x0000000000c80947 */ /* 0x002fea0003800000 */
[----:B------:R-:W0:Y:S01]  /*1aa0*/  S2R R9, SR_CgaCtaId ;  /* 0x0000000000097919 */ /* 0x000e220000008800 */
[----:B------:R-:W-:Y:S01]  /*1ab0*/  MOV R24, 0x400 ;  /* 0x0000040000187802 */ /* 0x000fe20000000f00 */
[----:B------:R-:W1:Y:S01]  /*1ac0*/  LDCU.64 UR4, c[0x0][0x398] ;  /* 0x00007300ff0477ac */ /* 0x000e620008000a00 */
[C---:B------:R-:W-:Y:S01]  /*1ad0*/  IADD3 R7, P0, PT, R19.reuse, R12, RZ ;  /* 0x0000000c13077210 */ /* 0x040fe20007f1e0ff */
[----:B------:R-:W-:Y:S01]  /*1ae0*/  VIADD R23, R19, UR8 ;  /* 0x0000000813177c36 */ /* 0x000fe20008000000 */
[----:B------:R-:W-:Y:S02]  /*1af0*/  IADD3 R6, PT, PT, R24, 0x320, RZ ;  /* 0x0000032018067810 */ /* 0x000fe40007ffe0ff */
[----:B------:R-:W-:Y:S01]  /*1b00*/  IADD3.X R8, PT, PT, RZ, R21, RZ, P0, !PT ;  /* 0x00000015ff087210 */ /* 0x000fe200007fe4ff */
[--C-:B------:R-:W-:Y:S01]  /*1b10*/  IMAD.IADD R27, R26, 0x1, R23.reuse ;  /* 0x000000011a1b7824 */ /* 0x100fe200078e0217 */
[----:B------:R-:W-:Y:S02]  /*1b20*/  MOV R29, R15 ;  /* 0x0000000f001d7202 */ /* 0x000fe40000000f00 */
[----:B------:R-:W-:-:S02]  /*1b30*/  SHF.R.S32.HI R25, RZ, 0x1f, R23 ;  /* 0x0000001fff197819 */ /* 0x000fc40000011417 */
[C---:B0-----:R-:W-:Y:S02]  /*1b40*/  LEA R6, R9.reuse, R6, 0x18 ;  /* 0x0000000609067211 */ /* 0x041fe400078ec0ff */
[----:B------:R-:W-:-:S03]  /*1b50*/  LEA R24, R9, R24, 0x18 ;  /* 0x0000001809187211 */ /* 0x000fc600078ec0ff */
[----:B------:R-:W-:Y:S01]  /*1b60*/  IMAD R22, R19, 0x4, R6 ;  /* 0x0000000413167824 */ /* 0x000fe200078e0206 */
[----:B-1----:R-:W-:-:S04]  /*1b70*/  LEA R6, P0, R7, UR4, 0x2 ;  /* 0x0000000407067c11 */ /* 0x002fc8000f8010ff */
[----:B------:R-:W-:Y:S01]  /*1b80*/  LEA.HI.X R7, R7, UR5, R8, 0x2, P0 ;  /* 0x0000000507077c11 */ /* 0x000fe200080f1408 */
[----:B------:R-:W0:Y:S08]  /*1b90*/  LDS R22, [R22] ;  /* 0x0000000016167984 */ /* 0x000e300000000800 */
.L_x_210:
[----:B-1----:R-:W-:-:S05]  /*1ba0*/  IMAD R10, R16, R29, RZ ;  /* 0x0000001d100a7224 */ /* 0x002fca00078e02ff */
[----:B------:R-:W-:-:S05]  /*1bb0*/  IADD3 R9, PT, PT, R27, R10, RZ ;  /* 0x0000000a1b097210 */ /* 0x000fca0007ffe0ff */
[----:B------:R-:W-:-:S06]  /*1bc0*/  IMAD.WIDE R8, R9, 0x4, R4 ;  /* 0x0000000409087825 */ /* 0x000fcc00078e0204 */
[----:B------:R-:W2:Y:S01]  /*1bd0*/  LDG.E.CONSTANT R9, desc[UR6][R8.64] ;  /* 0x0000000608097981 */ /* 0x000ea2000c1e9900 */
[----:B------:R-:W-:Y:S02]  /*1be0*/  IMAD R11, R29, 0x4, R24 ;  /* 0x000000041d0b7824 */ /* 0x000fe400078e0218 */
[----:B------:R-:W-:Y:S02]  /*1bf0*/  HFMA2 R31, -RZ, RZ, 0.96630859375, -0.0022525787353515625 ;  /* 0x3bbb989dff1f7431 */ /* 0x000fe400000001ff */
[----:B------:R-:W-:Y:S02]  /*1c00*/  IMAD.MOV.U32 R33, RZ, RZ, 0x437c0000 ;  /* 0x437c0000ff217424 */ /* 0x000fe400078e00ff */
[----:B------:R-:W0:Y:S02]  /*1c10*/  LDS R11, [R11] ;  /* 0x000000000b0b7984 */ /* 0x000e240000000800 */
[----:B0-----:R-:W-:Y:S01]  /*1c20*/  FADD R28, R11, R22 ;  /* 0x000000160b1c7221 */ /* 0x001fe20000000000 */
[----:B------:R-:W-:-:S03]  /*1c30*/  IADD3 R11, P1, PT, R23, R10, RZ ;  /* 0x0000000a170b7210 */ /* 0x000fc60007f3e0ff */
[----:B--2---:R-:W-:Y:S01]  /*1c40*/  FADD R28, R28, R9 ;  /* 0x000000091c1c7221 */ /* 0x004fe20000000000 */
[----:B------:R-:W-:-:S03]  /*1c50*/  IADD3 R9, P0, PT, R29, R13, RZ ;  /* 0x0000000d1d097210 */ /* 0x000fc60007f1e0ff */
[----:B-----5:R-:W-:Y:S01]  /*1c60*/  FADD R28, -R17, R28 ;  /* 0x0000001c111c7221 */ /* 0x020fe20000000100 */
[----:B------:R-:W-:-:S03]  /*1c70*/  LEA.HI.X.SX32 R32, R29, R20, 0x1, P0 ;  /* 0x000000141d207211 */ /* 0x000fc600000f0eff */
[----:B------:R-:W-:Y:S01]  /*1c80*/  FFMA.SAT R30, R28, R31, 0.5 ;  /* 0x3f0000001c1e7423 */ /* 0x000fe2000000201f */
[----:B------:R-:W-:-:S03]  /*1c90*/  LEA R8, P0, R9, R2, 0x2 ;  /* 0x0000000209087211 */ /* 0x000fc600078010ff */
[----:B------:R-:W-:Y:S01]  /*1ca0*/  FFMA.RM R30, R30, R33, 12582913 ;  /* 0x4b4000011e1e7423 */ /* 0x000fe20000004021 */
[----:B------:R-:W-:Y:S01]  /*1cb0*/  VIADD R29, R29, UR9 ;  /* 0x000000091d1d7c36 */ /* 0x000fe20008000000 */
[----:B------:R-:W-:Y:S02]  /*1cc0*/  LEA.HI.X R9, R9, R3, R32, 0x2, P0 ;  /* 0x0000000309097211 */ /* 0x000fe400000f1420 */
[C---:B------:R-:W-:Y:S01]  /*1cd0*/  FADD R31, R30.reuse, -12583039 ;  /* 0xcb40007f1e1f7421 */ /* 0x040fe20000000000 */
[----:B------:R-:W-:-:S03]  /*1ce0*/  SHF.L.U32 R30, R30, 0x17, RZ ;  /* 0x000000171e1e7819 */ /* 0x000fc600000006ff */
[----:B------:R-:W-:-:S04]  /*1cf0*/  FFMA R31, R28, 1.4426950216293334961, -R31 ;  /* 0x3fb8aa3b1c1f7823 */ /* 0x000fc8000000081f */
[----:B------:R-:W-:Y:S01]  /*1d00*/  FFMA R31, R28, 1.925963033500011079e-08, R31 ;  /* 0x32a570601c1f7823 */ /* 0x000fe2000000001f */
[----:B------:R-:W-:Y:S02]  /*1d10*/  ISETP.GE.AND P0, PT, R29, UR8, PT ;  /* 0x000000081d007c0c */ /* 0x000fe4000bf06270 */
[----:B------:R-:W-:Y:S02]  /*1d20*/  LEA.HI.X.SX32 R28, R10, R25, 0x1, P1 ;  /* 0x000000190a1c7211 */ /* 0x000fe400008f0eff */
[C---:B------:R-:W-:Y:S01]  /*1d30*/  LEA R10, P1, R11.reuse, R14, 0x2 ;  /* 0x0000000e0b0a7211 */ /* 0x040fe200078210ff */
[----:B------:R-:W0:Y:S03]  /*1d40*/  MUFU.EX2 R31, R31 ;  /* 0x0000001f001f7308 */ /* 0x000e260000000800 */
[----:B------:R-:W-:Y:S01]  /*1d50*/  LEA.HI.X R11, R11, R0, R28, 0x2, P1 ;  /* 0x000000000b0b7211 */ /* 0x000fe200008f141c */
[----:B0-----:R-:W-:-:S04]  /*1d60*/  FMUL R33, R30, R31 ;  /* 0x0000001f1e217220 */ /* 0x001fc80000400000 */
[----:B------:R-:W-:-:S05]  /*1d70*/  FMUL R33, R18, R33 ;  /* 0x0000002112217220 */ /* 0x000fca0000400000 */
[----:B------:R1:W-:Y:S04]  /*1d80*/  REDG.E.ADD.F32.FTZ.RN.STRONG.GPU desc[UR6][R8.64], R33 ;  /* 0x00000021080079a6 */ /* 0x0003e8000c12f306 */
[----:B------:R1:W-:Y:S04]  /*1d90*/  REDG.E.ADD.F32.FTZ.RN.STRONG.GPU desc[UR6][R6.64], R33 ;  /* 0x00000021060079a6 */ /* 0x0003e8000c12f306 */
[----:B------:R1:W-:Y:S01]  /*1da0*/  REDG.E.ADD.F32.FTZ.RN.STRONG.GPU desc[UR6][R10.64], R33 ;  /* 0x000000210a0079a6 */ /* 0x0003e2000c12f306 */
[----:B------:R-:W-:Y:S05]  /*1db0*/  @!P0 BRA `(.L_x_210) ;  /* 0xfffffffc00788947 */ /* 0x000fea000383ffff */
.L_x_209:
[----:B------:R-:W-:Y:S05]  /*1dc0*/  BSYNC.RECONVERGENT B0 ;  /* 0x0000000000007941 */ /* 0x000fea0003800200 */
.L_x_208:
[----:B------:R-:W0:Y:S01]  /*1dd0*/  LDCU UR4, c[0x0][0x3c0] ;  /* 0x00007800ff0477ac */ /* 0x000e220008000800 */
[----:B------:R-:W-:-:S04]  /*1de0*/  IADD3 R19, PT, PT, R19, 0x1, RZ ;  /* 0x0000000113137810 */ /* 0x000fc80007ffe0ff */
[----:B0-----:R-:W-:-:S13]  /*1df0*/  ISETP.NE.AND P0, PT, R19, UR4, PT ;  /* 0x0000000413007c0c */ /* 0x001fda000bf05270 */
[----:B------:R-:W-:Y:S05]  /*1e00*/  @!P0 EXIT ;  /* 0x000000000000894d */ /* 0x000fea0003800000 */
[----:B------:R-:W-:Y:S05]  /*1e10*/  BRA `(.L_x_211) ;  /* 0xfffffffc000c7947 */ /* 0x000fea000383ffff */
.L_x_184:
[----:B------:R-:W-:Y:S01]  /*1e20*/  ISETP.GE.AND P0, PT, R15, R28, PT ;  /* 0x0000001c0f00720c */ /* 0x000fe20003f06270 */
[----:B------:R-:W-:Y:S01]  /*1e30*/  UIADD3 UR4, UPT, UPT, UR8, -0x1, URZ ;  /* 0xffffffff08047890 */ /* 0x000fe2000fffe0ff */
[----:B------:R-:W-:Y:S11]  /*1e40*/  BSSY.RECONVERGENT B0, `(.L_x_212) ;  /* 0x000004c000007945 */ /* 0x000ff60003800200 */
        /* <DEDUP_REMOVED lines=39> */
.L_x_216:
        /* <DEDUP_REMOVED lines=10> */
.L_x_215:
[----:B------:R-:W-:Y:S05]  /*2160*/  BSYNC.RECONVERGENT B1 ;  /* 0x0000000000017941 */ /* 0x000fea0003800200 */
.L_x_214:
[----:B------:R-:W-:Y:S05]  /*2170*/  @!P1 BRA `(.L_x_213) ;  /* 0x0000000000609947 */ /* 0x000fea0003800000 */
[----:B------:R-:W1:Y:S01]  /*2180*/  S2R R7, SR_CgaCtaId ;  /* 0x0000000000077919 */ /* 0x000e620000008800 */
[----:B0-----:R-:W-:-:S04]  /*2190*/  MOV R6, 0x400 ;  /* 0x0000040000067802 */ /* 0x001fc80000000f00 */
[----:B-1----:R-:W-:-:S07]  /*21a0*/  LEA R35, R7, R6, 0x18 ;  /* 0x0000000607237211 */ /* 0x002fce00078ec0ff */
.L_x_217:
[----:B-1----:R-:W0:Y:S01]  /*21b0*/  LDC.64 R6, c[0x0][0x388] ;  /* 0x0000e200ff067b82 */ /* 0x002e220000000a00 */
        /* <DEDUP_REMOVED lines=20> */
.L_x_213:
[----:B------:R-:W-:Y:S05]  /*2300*/  BSYNC.RECONVERGENT B0 ;  /* 0x0000000000007941 */ /* 0x000fea0003800200 */
.L_x_212:
[----:B------:R-:W-:Y:S01]  /*2310*/  IADD3 R22, PT, PT, R21, R22, RZ ;  /* 0x0000001615167210 */ /* 0x000fe20007ffe0ff */
[----:B------:R-:W-:Y:S03]  /*2320*/  BAR.SYNC.DEFER_BLOCKING 0x0 ;  /* 0x0000000000007b1d */ /* 0x000fe60000010000 */
[----:B------:R-:W-:-:S13]  /*2330*/  ISETP.NE.AND P0, PT, R19, R22, PT ;  /* 0x000000161300720c */ /* 0x000fda0003f05270 */
[----:B------:R-:W-:Y:S05]  /*2340*/  @!P0 BRA `(.L_x_218) ;  /* 0x0000000800708947 */ /* 0x000fea0003800000 */
[----:B------:R-:W-:Y:S01]  /*2350*/  ISETP.GE.AND P0, PT, R15, R30, PT ;  /* 0x0000001e0f00720c */ /* 0x000fe20003f06270 */
[----:B------:R-:W-:-:S12]  /*2360*/  BSSY.RECONVERGENT B0, `(.L_x_219) ;  /* 0x000004c000007945 */ /* 0x000fd80003800200 */
[----:B------:R-:W-:Y:S05]  /*2370*/  @P0 BRA `(.L_x_220) ;  /* 0x0000000400280947 */ /* 0x000fea0003800000 */
[----:B------:R-:W2:Y:S01]  /*2380*/  I2F.U32.RP R11, R25 ;  /* 0x00000019000b7306 */ /* 0x000ea20000209000 */
[----:B0-----:R-:W-:Y:S01]  /*2390*/  IMAD.IADD R9, R15, 0x1, R25 ;  /* 0x000000010f097824 */ /* 0x001fe200078e0219 */
[----:B------:R-:W-:Y:S01]  /*23a0*/  ISETP.NE.U32.AND P2, PT, R25, RZ, PT ;  /* 0x000000ff1900720c */ /* 0x000fe20003f45070 */
[----:B------:R-:W-:Y:S03]  /*23b0*/  BSSY.RECONVERGENT B1, `(.L_x_221) ;  /* 0x000002d000017945 */ /* 0x000fe60003800200 */
[CC--:B------:R-:W-:Y:S02]  /*23c0*/  ISETP.GE.AND P0, PT, R9.reuse, R30.reuse, PT ;  /* 0x0000001e0900720c */ /* 0x0c0fe40003f06270 */
[----:B-1----:R-:W-:Y:S01]  /*23d0*/  VIMNMX R8, PT, PT, R9, R30, !PT ;  /* 0x0000001e09087248 */ /* 0x002fe20007fe0100 */
[----:B--2---:R-:W0:Y:S02]  /*23e0*/  MUFU.RCP R11, R11 ;  /* 0x0000000b000b7308 */ /* 0x004e240000001000 */
[----:B0-----:R-:W-:-:S02]  /*23f0*/  VIADD R6, R11, 0xffffffe ;  /* 0x0ffffffe0b067836 */ /* 0x001fc40000000000 */
[----:B------:R-:W-:-:S04]  /*2400*/  IMAD R11, R19, UR8, R24 ;  /* 0x00000008130b7c24 */ /* 0x000fc8000f8e0218 */
        /* <DEDUP_REMOVED lines=16> */
[----:B------:R-:W-:Y:S01]  /*2510*/  IMAD.IADD R6, R10, 0x1, R13 ;  /* 0x000000010a067824 */ /* 0x000fe200078e020d */
[----:B------:R-:W-:-:S04]  /*2520*/  MOV R10, R15 ;  /* 0x0000000f000a7202 */ /* 0x000fc80000000f00 */
        /* <DEDUP_REMOVED lines=12> */
.L_x_223:
        /* <DEDUP_REMOVED lines=9> */
.L_x_222:
[----:B------:R-:W-:Y:S05]  /*2680*/  BSYNC.RECONVERGENT B1 ;  /* 0x0000000000017941 */ /* 0x000fea0003800200 */
.L_x_221:
[----:B------:R-:W-:Y:S05]  /*2690*/  @!P1 BRA `(.L_x_220) ;  /* 0x0000000000609947 */ /* 0x000fea0003800000 */
[----:B------:R-:W1:Y:S01]  /*26a0*/  S2R R7, SR_CgaCtaId ;  /* 0x0000000000077919 */ /* 0x000e620000008800 */
[----:B0-----:R-:W-:-:S04]  /*26b0*/  MOV R6, 0x400 ;  /* 0x0000040000067802 */ /* 0x001fc80000000f00 */
[----:B------:R-:W-:-:S04]  /*26c0*/  IADD3 R6, PT, PT, R6, 0x320, RZ ;  /* 0x0000032006067810 */ /* 0x000fc80007ffe0ff */
[----:B-1----:R-:W-:-:S07]  /*26d0*/  LEA R31, R7, R6, 0x18 ;  /* 0x00000006071f7211 */ /* 0x002fce00078ec0ff */
.L_x_224:
        /* <DEDUP_REMOVED lines=20> */
.L_x_220:
[----:B------:R-:W-:Y:S05]  /*2820*/  BSYNC.RECONVERGENT B0 ;  /* 0x0000000000007941 */ /* 0x000fea0003800200 */
.L_x_219:
[----:B------:R-:W-:Y:S01]  /*2830*/  BAR.SYNC.DEFER_BLOCKING 0x0 ;  /* 0x0000000000007b1d */ /* 0x000fe20000010000 */
[----:B------:R-:W-:-:S13]  /*2840*/  ISETP.GE.AND P0, PT, R28, 0x1, PT ;  /* 0x000000011c00780c */ /* 0x000fda0003f06270 */
[----:B------:R-:W-:Y:S05]  /*2850*/  @!P0 EXIT ;  /* 0x000000000000894d */ /* 0x000fea0003800000 */
[----:B------:R-:W-:Y:S02]  /*2860*/  IMAD R7, R28, UR4, RZ ;  /* 0x000000041c077c24 */ /* 0x000fe4000f8e02ff */
[----:B0-----:R-:W-:Y:S02]  /*2870*/  IMAD R9, R30, UR8, RZ ;  /* 0x000000081e097c24 */ /* 0x001fe4000f8e02ff */
[----:B-12---:R-:W-:Y:S02]  /*2880*/  IMAD R12, R23, R28, RZ ;  /* 0x0000001c170c7224 */ /* 0x006fe400078e02ff */
[----:B------:R-:W-:Y:S02]  /*2890*/  IMAD R30, R19, R30, RZ ;  /* 0x0000001e131e7224 */ /* 0x000fe400078e02ff */
[----:B------:R-:W-:Y:S02]  /*28a0*/  HFMA2 R19, -RZ, RZ, 0, 0 ;  /* 0x00000000ff137431 */ /* 0x000fe400000001ff */
[----:B------:R-:W-:-:S02]  /*28b0*/  IMAD R7, R20, R7, RZ ;  /* 0x0000000714077224 */ /* 0x000fc400078e02ff */
[----:B------:R-:W-:Y:S01]  /*28c0*/  IMAD R9, R24, R9, RZ ;  /* 0x0000000918097224 */ /* 0x000fe200078e02ff */
[----:B------:R-:W-:Y:S02]  /*28d0*/  SHF.R.S32.HI R20, RZ, 0x1f, R30 ;  /* 0x0000001fff147819 */ /* 0x000fe4000001141e */
[----:B------:R-:W-:Y:S02]  /*28e0*/  IADD3 R12, P0, PT, R12, R7, RZ ;  /* 0x000000070c0c7210 */ /* 0x000fe40007f1e0ff */
[----:B------:R-:W-:Y:S02]  /*28f0*/  IADD3 R13, P1, PT, R9, R30, RZ ;  /* 0x0000001e090d7210 */ /* 0x000fe40007f3e0ff */
[----:B------:R-:W-:Y:S02]  /*2900*/  LEA.HI.X.SX32 R21, R7, RZ, 0x1, P0 ;  /* 0x000000ff07157211 */ /* 0x000fe400000f0eff */
[----:B------:R-:W-:-:S09]  /*2910*/  LEA.HI.X.SX32 R20, R9, R20, 0x1, P1 ;  /* 0x0000001409147211 */ /* 0x000fd200008f0eff */
.L_x_228:
        /* <DEDUP_REMOVED lines=8> */
[C---:B------:R-:W-:Y:S01]  /*29a0*/  IADD3 R7, PT, PT, R19.reuse, UR4, RZ ;  /* 0x0000000413077c10 */ /* 0x040fe2000fffe0ff */
[----:B------:R-:W-:Y:S01]  /*29b0*/  IMAD.MOV.U32 R24, RZ, RZ, R15 ;  /* 0x000000ffff187224 */ /* 0x000fe200078e000f */
[----:B------:R-:W-:Y:S01]  /*29c0*/  IADD3 R8, P0, PT, R19, R12, RZ ;  /* 0x0000000c13087210 */ /* 0x000fe20007f1e0ff */
[----:B------:R-:W-:Y:S02]  /*29d0*/  VIADD R10, R6, 0x320 ;  /* 0x00000320060a7836 */ /* 0x000fe40000000000 */
[C---:B------:R-:W-:Y:S01]  /*29e0*/  IMAD R23, R16.reuse, R7, RZ ;  /* 0x0000000710177224 */ /* 0x040fe200078e02ff */
[----:B------:R-:W-:Y:S01]  /*29f0*/  IADD3.X R9, PT, PT, RZ, R21, RZ, P0, !PT ;  /* 0x00000015ff097210 */ /* 0x000fe200007fe4ff */
[----:B------:R-:W-:-:S03]  /*2a00*/  IMAD R27, R16, UR5, R7 ;  /* 0x00000005101b7c24 */ /* 0x000fc6000f8e0207 */
[----:B------:R-:W-:Y:S01]  /*2a10*/  SHF.R.S32.HI R26, RZ, 0x1f, R23 ;  /* 0x0000001fff1a7819 */ /* 0x000fe20000011417 */
[----:B------:R-:W-:Y:S01]  /*2a20*/  IMAD R27, R16, R27, RZ ;  /* 0x0000001b101b7224 */ /* 0x000fe200078e02ff */
[C---:B0-----:R-:W-:Y:S02]  /*2a30*/  LEA R22, R25.reuse, R6, 0x18 ;  /* 0x0000000619167211 */ /* 0x041fe400078ec0ff */
[C---:B-1----:R-:W-:Y:S02]  /*2a40*/  LEA R6, P0, R8.reuse, UR8, 0x2 ;  /* 0x0000000808067c11 */ /* 0x042fe4000f8010ff */
[----:B------:R-:W-:Y:S01]  /*2a50*/  LEA R25, R25, R10, 0x18 ;  /* 0x0000000a19197211 */ /* 0x000fe200078ec0ff */
[----:B------:R-:W-:Y:S01]  /*2a60*/  IMAD R22, R19, 0x4, R22 ;  /* 0x0000000413167824 */ /* 0x000fe200078e0216 */
[----:B------:R-:W-:-:S05]  /*2a70*/  LEA.HI.X R7, R8, UR9, R9, 0x2, P0 ;  /* 0x0000000908077c11 */ /* 0x000fca00080f1409 */
[----:B------:R-:W0:Y:S04]  /*2a80*/  LDS R22, [R22] ;  /* 0x0000000016167984 */ /* 0x000e280000000800 */
.L_x_227:
[----:B-1----:R-:W-:-:S05]  /*2a90*/  IADD3 R9, PT, PT, R27, R24, RZ ;  /* 0x000000181b097210 */ /* 0x002fca0007ffe0ff */
[----:B------:R-:W-:-:S06]  /*2aa0*/  IMAD.WIDE R8, R9, 0x4, R4 ;  /* 0x0000000409087825 */ /* 0x000fcc00078e0204 */
[----:B------:R1:W2:Y:S01]  /*2ab0*/  LDG.E.CONSTANT R8, desc[UR6][R8.64] ;  /* 0x0000000608087981 */ /* 0x0002a2000c1e9900 */
[C---:B------:R-:W-:Y:S01]  /*2ac0*/  IMAD R10, R24.reuse, 0x4, R25 ;  /* 0x00000004180a7824 */ /* 0x040fe200078e0219 */
[----:B------:R-:W-:Y:S01]  /*2ad0*/  IADD3 R35, P0, PT, R24, R13, RZ ;  /* 0x0000000d18237210 */ /* 0x000fe20007f1e0ff */
[----:B------:R-:W-:Y:S01]  /*2ae0*/  IMAD.MOV.U32 R30, RZ, RZ, 0x437c0000 ;  /* 0x437c0000ff1e7424 */ /* 0x000fe200078e00ff */
[----:B------:R-:W-:Y:S02]  /*2af0*/  IADD3 R33, P1, PT, R23, R24, RZ ;  /* 0x0000001817217210 */ /* 0x000fe40007f3e0ff */
[----:B------:R-:W0:Y:S01]  /*2b00*/  LDS R11, [R10] ;  /* 0x000000000a0b7984 */ /* 0x000e220000000800 */
[----:B-1----:R-:W-:Y:S01]  /*2b10*/  SHF.R.S32.HI R9, RZ, 0x1f, R24 ;  /* 0x0000001fff097819 */ /* 0x002fe20000011418 */
[----:B0-----:R-:W-:-:S04]  /*2b20*/  FADD R11, R22, R11 ;  /* 0x0000000b160b7221 */ /* 0x001fc80000000000 */
[----:B------:R-:W-:Y:S02]  /*2b30*/  IMAD.X R32, R9, 0x1, R20, P0 ;  /* 0x0000000109207824 */ /* 0x000fe400000e0614 */
[----:B------:R-:W-:Y:S02]  /*2b40*/  VIADD R24, R24, UR10 ;  /* 0x0000000a18187c36 */ /* 0x000fe40008000000 */
[----:B--2---:R-:W-:Y:S01]  /*2b50*/  FADD R28, R11, R8 ;  /* 0x000000080b1c7221 */ /* 0x004fe20000000000 */
[----:B------:R-:W-:Y:S02]  /*2b60*/  MOV R11, 0x3bbb989d ;  /* 0x3bbb989d000b7802 */ /* 0x000fe40000000f00 */
[----:B------:R-:W-:Y:S01]  /*2b70*/  LEA R8, P0, R35, R2, 0x2 ;  /* 0x0000000223087211 */ /* 0x000fe200078010ff */
[----:B-----5:R-:W-:-:S04]  /*2b80*/  FADD R28, -R17, R28 ;  /* 0x0000001c111c7221 */ /* 0x020fc80000000100 */
[----:B------:R-:W-:-:S04]  /*2b90*/  FFMA.SAT R11, R28, R11, 0.5 ;  /* 0x3f0000001c0b7423 */ /* 0x000fc8000000200b */
[----:B------:R-:W-:Y:S01]  /*2ba0*/  FFMA.RM R11, R11, R30, 12582913 ;  /* 0x4b4000010b0b7423 */ /* 0x000fe2000000401e */
[----:B------:R-:W-:Y:S02]  /*2bb0*/  IADD3.X R30, PT, PT, R26, R9, RZ, P1, !PT ;  /* 0x000000091a1e7210 */ /* 0x000fe40000ffe4ff */
[----:B------:R-:W-:Y:S01]  /*2bc0*/  LEA.HI.X R9, R35, R3, R32, 0x2, P0 ;  /* 0x0000000323097211 */ /* 0x000fe200000f1420 */
[C---:B------:R-:W-:Y:S01]  /*2bd0*/  FADD R29, R11.reuse, -12583039 ;  /* 0xcb40007f0b1d7421 */ /* 0x040fe20000000000 */
[----:B------:R-:W-:Y:S02]  /*2be0*/  SHF.L.U32 R11, R11, 0x17, RZ ;  /* 0x000000170b0b7819 */ /* 0x000fe400000006ff */
[----:B------:R-:W-:Y:S01]  /*2bf0*/  LEA R10, P1, R33, R14, 0x2 ;  /* 0x0000000e210a7211 */ /* 0x000fe200078210ff */
[----:B------:R-:W-:-:S04]  /*2c00*/  FFMA R29, R28, 1.4426950216293334961, -R29 ;  /* 0x3fb8aa3b1c1d7823 */ /* 0x000fc8000000081d */
        /* <DEDUP_REMOVED lines=10> */
.L_x_226:
[----:B------:R-:W-:Y:S05]  /*2cb0*/  BSYNC.RECONVERGENT B0 ;  /* 0x0000000000007941 */ /* 0x000fea0003800200 */
.L_x_225:
[----:B------:R-:W0:Y:S01]  /*2cc0*/  LDCU UR8, c[0x0][0x3c0] ;  /* 0x00007800ff0877ac */ /* 0x000e220008000800 */
[----:B------:R-:W-:-:S04]  /*2cd0*/  IADD3 R19, PT, PT, R19, 0x1, RZ ;  /* 0x0000000113137810 */ /* 0x000fc80007ffe0ff */
[----:B0-----:R-:W-:-:S13]  /*2ce0*/  ISETP.NE.AND P0, PT, R19, UR8, PT ;  /* 0x0000000813007c0c */ /* 0x001fda000bf05270 */
[----:B------:R-:W-:Y:S05]  /*2cf0*/  @!P0 EXIT ;  /* 0x000000000000894d */ /* 0x000fea0003800000 */
[----:B------:R-:W-:Y:S05]  /*2d00*/  BRA `(.L_x_228) ;  /* 0xfffffffc00047947 */ /* 0x000fea000383ffff */
.L_x_218:
        /* <DEDUP_REMOVED lines=12> */
[----:B0-----:R-:W-:Y:S01]  /*2dd0*/  HFMA2 R2, -RZ, RZ, 0, 0 ;  /* 0x00000000ff027431 */ /* 0x001fe200000001ff */
        /* <DEDUP_REMOVED lines=22> */
[----:B------:R-:W1:Y:S01]  /*2f40*/  LDC.64 R2, c[0x0][0x388] ;  /* 0x0000e200ff027b82 */ /* 0x000e620000000a00 */
[----:B------:R-:W-:Y:S01]  /*2f50*/  MOV R6, 0x400 ;  /* 0x0000040000067802 */ /* 0x000fe20000000f00 */
[----:B------:R-:W-:Y:S01]  /*2f60*/  IMAD.MOV.U32 R10, RZ, RZ, RZ ;  /* 0x000000ffff0a7224 */ /* 0x000fe200078e00ff */
[----:B------:R-:W-:-:S03]  /*2f70*/  IADD3 R8, PT, PT, R8, 0x1, RZ ;  /* 0x0000000108087810 */ /* 0x000fc60007ffe0ff */
[----:B------:R-:W-:Y:S01]  /*2f80*/  VIADD R6, R6, 0x320 ;  /* 0x0000032006067836 */ /* 0x000fe20000000000 */
[----:B------:R-:W-:-:S04]  /*2f90*/  LOP3.LUT R13, R8, 0x3, RZ, 0xc0, !PT ;  /* 0x00000003080d7812 */ /* 0x000fc800078ec0ff */
[----:B0-----:R-:W-:Y:S02]  /*2fa0*/  LEA R21, R9, R6, 0x18 ;  /* 0x0000000609157211 */ /* 0x001fe400078ec0ff */
[----:B------:R-:W-:-:S07]  /*2fb0*/  MOV R6, R15 ;  /* 0x0000000f00067202 */ /* 0x000fce0000000f00 */
.L_x_233:
[----:B------:R-:W-:-:S04]  /*2fc0*/  IMAD R9, R7, R28, R6 ;  /* 0x0000001c07097224 */ /* 0x000fc800078e0206 */
[----:B01----:R-:W-:-:S06]  /*2fd0*/  IMAD.WIDE R8, R9, 0x4, R2 ;  /* 0x0000000409087825 */ /* 0x003fcc00078e0202 */
[----:B------:R-:W2:Y:S01]  /*2fe0*/  LDG.E.CONSTANT R8, desc[UR6][R8.64] ;  /* 0x0000000608087981 */ /* 0x000ea2000c1e9900 */
[----:B------:R-:W-:Y:S01]  /*2ff0*/  IMAD R11, R6, 0x4, R21 ;  /* 0x00000004060b7824 */ /* 0x000fe200078e0215 */
[----:B------:R-:W-:Y:S01]  /*3000*/  IADD3 R10, PT, PT, R10, 0x1, RZ ;  /* 0x000000010a0a7810 */ /* 0x000fe20007ffe0ff */
[----:B------:R-:W-:-:S03]  /*3010*/  IMAD.IADD R6, R6, 0x1, R25 ;  /* 0x0000000106067824 */ /* 0x000fc600078e0219 */
[----:B------:R-:W-:Y:S01]  /*3020*/  ISETP.NE.AND P0, PT, R10, R13, PT ;  /* 0x0000000d0a00720c */ /* 0x000fe20003f05270 */
[----:B--2---:R0:W-:-:S12]  /*3030*/  STS [R11], R8 ;  /* 0x000000080b007388 */ /* 0x0041d80000000800 */
[----:B------:R-:W-:Y:S05]  /*3040*/  @P0 BRA `(.L_x_233) ;  /* 0xfffffffc00dc0947 */ /* 0x000fea000383ffff */
.L_x_232:
[----:B------:R-:W-:Y:S05]  /*3050*/  BSYNC.RECONVERGENT B1 ;  /* 0x0000000000017941 */ /* 0x000fea0003800200 */
.L_x_231:
[----:B------:R-:W-:Y:S05]  /*3060*/  @!P1 BRA `(.L_x_230) ;  /* 0x0000000000649947 */ /* 0x000fea0003800000 */
[----:B------:R-:W1:Y:S01]  /*3070*/  S2R R9, SR_CgaCtaId ;  /* 0x0000000000097919 */ /* 0x000e620000008800 */
[----:B------:R-:W2:Y:S01]  /*3080*/  LDC.64 R2, c[0x0][0x388] ;  /* 0x0000e200ff027b82 */ /* 0x000ea20000000a00 */
[----:B0-----:R-:W-:-:S04]  /*3090*/  MOV R8, 0x400 ;  /* 0x0000040000087802 */ /* 0x001fc80000000f00 */
[----:B------:R-:W-:-:S04]  /*30a0*/  IADD3 R8, PT, PT, R8, 0x320, RZ ;  /* 0x0000032008087810 */ /* 0x000fc80007ffe0ff */
[----:B-1----:R-:W-:-:S07]  /*30b0*/  LEA R31, R9, R8, 0x18 ;  /* 0x00000008091f7211 */ /* 0x002fce00078ec0ff */
.L_x_234:
        /* <DEDUP_REMOVED lines=20> */
.L_x_230:
[----:B------:R-:W-:Y:S05]  /*3200*/  BSYNC.RECONVERGENT B0 ;  /* 0x0000000000007941 */ /* 0x000fea0003800200 */
.L_x_229:
[----:B------:R-:W-:Y:S01]  /*3210*/  BAR.SYNC.DEFER_BLOCKING 0x0 ;  /* 0x0000000000007b1d */ /* 0x000fe20000010000 */
[----:B------:R-:W-:-:S13]  /*3220*/  ISETP.GE.AND P0, PT, R15, R28, PT ;  /* 0x0000001c0f00720c */ /* 0x000fda0003f06270 */
[----:B------:R-:W-:Y:S05]  /*3230*/  @P0 EXIT ;  /* 0x000000000000094d */ /* 0x000fea0003800000 */
[C---:B------:R-:W-:Y:S01]  /*3240*/  IMAD R3, R28.reuse, UR4, RZ ;  /* 0x000000041c037c24 */ /* 0x040fe2000f8e02ff */
[----:B-1----:R-:W-:Y:S01]  /*3250*/  LOP3.LUT R31, R28, 0xfffffffc, RZ, 0xc0, !PT ;  /* 0xfffffffc1c1f7812 */ /* 0x002fe200078ec0ff */
[-C--:B------:R-:W-:Y:S02]  /*3260*/  IMAD R32, R23, R28.reuse, RZ ;  /* 0x0000001c17207224 */ /* 0x080fe400078e02ff */
[----:B------:R-:W-:Y:S01]  /*3270*/  IMAD R3, R20, R3, RZ ;  /* 0x0000000314037224 */ /* 0x000fe200078e02ff */
[----:B------:R-:W-:Y:S01]  /*3280*/  IADD3 R27, PT, PT, -R31, RZ, RZ ;  /* 0x000000ff1f1b7210 */ /* 0x000fe20007ffe1ff */
[----:B------:R-:W-:-:S03]  /*3290*/  IMAD R2, R19, R28, RZ ;  /* 0x0000001c13027224 */ /* 0x000fc600078e02ff */
[-C--:B------:R-:W-:Y:S02]  /*32a0*/  IADD3 R32, P0, PT, R32, R3.reuse, RZ ;  /* 0x0000000320207210 */ /* 0x080fe40007f1e0ff */
[----:B0-----:R-:W-:Y:S02]  /*32b0*/  IADD3 R29, P1, PT, R2, R3, RZ ;  /* 0x00000003021d7210 */ /* 0x001fe40007f3e0ff */
[----:B------:R-:W-:-:S04]  /*32c0*/  SHF.R.S32.HI R3, RZ, 0x1f, R3 ;  /* 0x0000001fff037819 */ /* 0x000fc80000011403 */
[----:B------:R-:W-:Y:S01]  /*32d0*/  IADD3.X R25, PT, PT, RZ, R3, RZ, P1, !PT ;  /* 0x00000003ff197210 */ /* 0x000fe20000ffe4ff */
[----:B------:R-:W-:-:S07]  /*32e0*/  IMAD.X R30, RZ, RZ, R3, P0 ;  /* 0x000000ffff1e7224 */ /* 0x000fce00000e0603 */
.L_x_239:
[----:B0-----:R-:W0:Y:S01]  /*32f0*/  LDC R26, c[0x0][0x3c0] ;  /* 0x0000f000ff1a7b82 */ /* 0x001e220000000800 */
[----:B-1----:R-:W1:Y:S01]  /*3300*/  S2R R28, SR_CgaCtaId ;  /* 0x00000000001c7919 */ /* 0x002e620000008800 */
[C---:B------:R-:W-:Y:S01]  /*3310*/  IADD3 R8, P1, PT, R15.reuse, R32, RZ ;  /* 0x000000200f087210 */ /* 0x040fe20007f3e0ff */
[----:B------:R-:W-:Y:S01]  /*3320*/  IMAD.MOV.U32 R12, RZ, RZ, RZ ;  /* 0x000000ffff0c7224 */ /* 0x000fe200078e00ff */
[----:B------:R-:W-:Y:S02]  /*3330*/  MOV R23, 0x400 ;  /* 0x0000040000177802 */ /* 0x000fe40000000f00 */
[----:B------:R-:W-:Y:S02]  /*3340*/  LEA.HI.X.SX32 R10, R15, R30, 0x1, P1 ;  /* 0x0000001e0f0a7211 */ /* 0x000fe400008f0eff */
[----:B------:R-:W2:Y:S08]  /*3350*/  LDC R24, c[0x0][0x3bc] ;  /* 0x0000ef00ff187b82 */ /* 0x000eb00000000800 */
[----:B------:R-:W3:Y:S01]  /*3360*/  LDC.64 R2, c[0x0][0x398] ;  /* 0x0000e600ff027b82 */ /* 0x000ee20000000a00 */
[----:B0-----:R-:W-:-:S05]  /*3370*/  VIADD R6, R26, 0xffffffff ;  /* 0xffffffff1a067836 */ /* 0x001fca0000000000 */
[----:B------:R-:W-:Y:S02]  /*3380*/  ISETP.GE.U32.AND P0, PT, R6, 0x3, PT ;  /* 0x000000030600780c */ /* 0x000fe40003f06070 */
[----:B--2---:R-:W-:Y:S02]  /*3390*/  IADD3 R7, PT, PT, R15, R24, RZ ;  /* 0x000000180f077210 */ /* 0x004fe40007ffe0ff */
[----:B-1----:R-:W-:-:S03]  /*33a0*/  LEA R20, R28, R23, 0x18 ;  /* 0x000000171c147211 */ /* 0x002fc600078ec0ff */
[C---:B------:R-:W-:Y:S01]  /*33b0*/  IMAD R22, R16.reuse, R7, RZ ;  /* 0x0000000710167224 */ /* 0x040fe200078e02ff */
[----:B------:R-:W-:Y:S01]  /*33c0*/  LEA R21, R15, R20, 0x2 ;  /* 0x000000140f157211 */ /* 0x000fe200078e10ff */
[----:B------:R-:W-:Y:S01]  /*33d0*/  IMAD R9, R16, UR5, R7 ;  /* 0x0000000510097c24 */ /* 0x000fe2000f8e0207 */
[----:B---3--:R-:W-:Y:S02]  /*33e0*/  LEA R6, P1, R8, R2, 0x2 ;  /* 0x0000000208067211 */ /* 0x008fe400078210ff */
[----:B------:R-:W-:Y:S01]  /*33f0*/  SHF.R.S32.HI R19, RZ, 0x1f, R22 ;  /* 0x0000001fff137819 */ /* 0x000fe20000011416 */
[----:B------:R-:W-:Y:S01]  /*3400*/  IMAD R20, R16, R9, RZ ;  /* 0x0000000910147224 */ /* 0x000fe200078e02ff */
[----:B------:R-:W-:Y:S01]  /*3410*/  LEA.HI.X R7, R8, R3, R10, 0x2, P1 ;  /* 0x0000000308077211 */ /* 0x000fe200008f140a */
[----:B------:R-:W-:Y:S08]  /*3420*/  @!P0 BRA `(.L_x_235) ;  /* 0x00000004006c8947 */ /* 0x000ff00003800000 */
[----:B------:R-:W-:Y:S02]  /*3430*/  VIADD R9, R23, 0x320 ;  /* 0x0000032017097836 */ /* 0x000fe40000000000 */
[----:B------:R-:W-:Y:S02]  /*3440*/  HFMA2 R34, -RZ, RZ, 0, 0 ;  /* 0x00000000ff227431 */ /* 0x000fe400000001ff */
[----:B------:R-:W-:Y:S01]  /*3450*/  IMAD.MOV.U32 R35, RZ, RZ, R27 ;  /* 0x000000ffff237224 */ /* 0x000fe200078e001b */
[----:B------:R-:W-:-:S04]  /*3460*/  LEA R9, R28, R9, 0x18 ;  /* 0x000000091c097211 */ /* 0x000fc800078ec0ff */
[----:B------:R-:W-:-:S07]  /*3470*/  IADD3 R33, PT, PT, R9, 0x8, RZ ;  /* 0x0000000809217810 */ /* 0x000fce0007ffe0ff */
.L_x_236:
[----:B--2---:R-:W-:Y:S01]  /*3480*/  IMAD.IADD R37, R34, 0x1, R24 ;  /* 0x0000000122257824 */ /* 0x004fe200078e0218 */
[----:B------:R-:W-:Y:S04]  /*3490*/  LDS R42, [R21] ;  /* 0x00000000152a7984 */ /* 0x000fe80000000800 */
[----:B------:R-:W-:Y:S01]  /*34a0*/  IADD3 R13, PT, PT, R20, R37, RZ ;  /* 0x00000025140d7210 */ /* 0x000fe20007ffe0ff */
[----:B------:R-:W0:Y:S04]  /*34b0*/  LDS.64 R8, [R33+-0x8] ;  /* 0xfffff80021087984 */ /* 0x000e280000000a00 */
[----:B------:R-:W-:Y:S01]  /*34c0*/  IMAD.WIDE R12, R13, 0x4, R4 ;  /* 0x000000040d0c7825 */ /* 0x000fe200078e0204 */
[----:B------:R-:W1:Y:S04]  /*34d0*/  LDS.64 R10, [R33] ;  /* 0x00000000210a7984 */ /* 0x000e680000000a00 */
[----:B------:R-:W2:Y:S04]  /*34e0*/  LDG.E.CONSTANT R39, desc[UR6][R12.64] ;  /* 0x000000060c277981 */ /* 0x000ea8000c1e9900 */
[----:B------:R-:W3:Y:S04]  /*34f0*/  LDG.E.CONSTANT R41, desc[UR6][R12.64+0x4] ;  /* 0x000004060c297981 */ /* 0x000ee8000c1e9900 */
[----:B------:R-:W4:Y:S04]  /*3500*/  LDG.E.CONSTANT R36, desc[UR6][R12.64+0x8] ;  /* 0x000008060c247981 */ /* 0x000f28000c1e9900 */
[----:B------:R1:W4:Y:S01]  /*3510*/  LDG.E.CONSTANT R40, desc[UR6][R12.64+0xc] ;  /* 0x00000c060c287981 */ /* 0x000322000c1e9900 */
[----:B------:R-:W-:Y:S01]  /*3520*/  MOV R38, 0x437c0000 ;  /* 0x437c000000267802 */ /* 0x000fe20000000f00 */
[C---:B0-----:R-:W-:Y:S01]  /*3530*/  FADD R8, R42.reuse, R8 ;  /* 0x000000082a087221 */ /* 0x041fe20000000000 */
[C---:B------:R-:W-:Y:S01]  /*3540*/  FADD R9, R42.reuse, R9 ;  /* 0x000000092a097221 */ /* 0x040fe20000000000 */
[----:B-1----:R-:W-:Y:S01]  /*3550*/  FADD R13, R42, R10 ;  /* 0x0000000a2a0d7221 */ /* 0x002fe20000000000 */
[----:B------:R-:W-:-:S02]  /*3560*/  IADD3 R35, PT, PT, R35, 0x4, RZ ;  /* 0x0000000423237810 */ /* 0x000fc40007ffe0ff */
[----:B------:R-:W-:Y:S01]  /*3570*/  IADD3 R33, PT, PT, R33, 0x10, RZ ;  /* 0x0000001021217810 */ /* 0x000fe20007ffe0ff */
[----:B--2---:R-:W-:Y:S01]  /*3580*/  FADD R8, R8, R39 ;  /* 0x0000002708087221 */ /* 0x004fe20000000000 */
[----:B------:R-:W-:-:S03]  /*3590*/  IMAD.MOV.U32 R39, RZ, RZ, 0x3bbb989d ;  /* 0x3bbb989dff277424 */ /* 0x000fc600078e00ff */
[----:B-----5:R-:W-:Y:S01]  /*35a0*/  FADD R44, -R17, R8 ;  /* 0x00000008112c7221 */ /* 0x020fe20000000100 */
[----:B---3--:R-:W-:Y:S01]  /*35b0*/  FADD R12, R9, R41 ;  /* 0x00000029090c7221 */ /* 0x008fe20000000000 */
[----:B------:R-:W-:Y:S02]  /*35c0*/  FADD R41, R42, R11 ;  /* 0x0000000b2a297221 */ /* 0x000fe40000000000 */
[----:B------:R-:W-:Y:S01]  /*35d0*/  FFMA.SAT R43, R44, R39, 0.5 ;  /* 0x3f0000002c2b7423 */ /* 0x000fe20000002027 */
[----:B------:R-:W-:Y:S01]  /*35e0*/  FADD R12, -R17, R12 ;  /* 0x0000000c110c7221 */ /* 0x000fe20000000100 */
[----:B----4-:R-:W-:Y:S02]  /*35f0*/  FADD R36, R13, R36 ;  /* 0x000000240d247221 */ /* 0x010fe40000000000 */
[----:B------:R-:W-:Y:S01]  /*3600*/  FFMA.RM R8, R43, R38, 12582913 ;  /* 0x4b4000012b087423 */ /* 0x000fe20000004026 */
[----:B------:R-:W-:Y:S01]  /*3610*/  FADD R40, R41, R40 ;  /* 0x0000002829287221 */ /* 0x000fe20000000000 */
[----:B------:R-:W-:-:S02]  /*3620*/  FADD R36, -R17, R36 ;  /* 0x0000002411247221 */ /* 0x000fc40000000100 */
[----:B------:R-:W-:Y:S01]  /*3630*/  FADD R9, R8, -12583039 ;  /* 0xcb40007f08097421 */ /* 0x000fe20000000000 */
[----:B------:R-:W-:Y:S01]  /*3640*/  FADD R40, -R17, R40 ;  /* 0x0000002811287221 */ /* 0x000fe20000000100 */
[-C--:B------:R-:W-:Y:S02]  /*3650*/  FFMA.SAT R13, R36, R39.reuse, 0.5 ;  /* 0x3f000000240d7423 */ /* 0x080fe40000002027 */
[C---:B------:R-:W-:Y:S02]  /*3660*/  FFMA R9, R44.reuse, 1.4426950216293334961, -R9 ;  /* 0x3fb8aa3b2c097823 */ /* 0x040fe40000000809 */
[----:B------:R-:W-:Y:S02]  /*3670*/  FFMA.RM R10, R13, R38, 12582913 ;  /* 0x4b4000010d0a7423 */ /* 0x000fe40000004026 */
[----:B------:R-:W-:Y:S01]  /*3680*/  FFMA R44, R44, 1.925963033500011079e-08, R9 ;  /* 0x32a570602c2c7823 */ /* 0x000fe20000000009 */
[-C--:B------:R-:W-:Y:S01]  /*3690*/  FFMA.SAT R9, R12, R39.reuse, 0.5 ;  /* 0x3f0000000c097423 */ /* 0x080fe20000002027 */
[----:B------:R-:W-:Y:S01]  /*36a0*/  FFMA.SAT R39, R40, R39, 0.5 ;  /* 0x3f00000028277423 */ /* 0x000fe20000002027 */
[----:B------:R-:W-:-:S02]  /*36b0*/  FADD R13, R10, -12583039 ;  /* 0xcb40007f0a0d7421 */ /* 0x000fc40000000000 */
[-C--:B------:R-:W-:Y:S01]  /*36c0*/  FFMA.RM R9, R9, R38.reuse, 12582913 ;  /* 0x4b40000109097423 */ /* 0x080fe20000004026 */
[----:B------:R-:W-:Y:S01]  /*36d0*/  FFMA.RM R38, R39, R38, 12582913 ;  /* 0x4b40000127267423 */ /* 0x000fe20000004026 */
[----:B------:R-:W-:Y:S01]  /*36e0*/  FFMA R13, R36, 1.4426950216293334961, -R13 ;  /* 0x3fb8aa3b240d7823 */ /* 0x000fe2000000080d */
[----:B------:R-:W0:Y:S01]  /*36f0*/  MUFU.EX2 R44, R44 ;  /* 0x0000002c002c7308 */ /* 0x000e220000000800 */
[----:B------:R-:W-:Y:S01]  /*3700*/  FADD R11, R9, -12583039 ;  /* 0xcb40007f090b7421 */ /* 0x000fe20000000000 */
[C---:B------:R-:W-:Y:S01]  /*3710*/  FADD R39, R38.reuse, -12583039 ;  /* 0xcb40007f26277421 */ /* 0x040fe20000000000 */
[----:B------:R-:W-:Y:S02]  /*3720*/  IMAD.SHL.U32 R38, R38, 0x800000, RZ ;  /* 0x0080000026267824 */ /* 0x000fe400078e00ff */
[----:B------:R-:W-:-:S04]  /*3730*/  FFMA R11, R12, 1.4426950216293334961, -R11 ;  /* 0x3fb8aa3b0c0b7823 */ /* 0x000fc8000000080b */
[----:B------:R-:W-:Y:S01]  /*3740*/  FFMA R11, R12, 1.925963033500011079e-08, R11 ;  /* 0x32a570600c0b7823 */ /* 0x000fe2000000000b */
[----:B------:R-:W-:Y:S01]  /*3750*/  FFMA R12, R36, 1.925963033500011079e-08, R13 ;  /* 0x32a57060240c7823 */ /* 0x000fe2000000000d */
[----:B------:R-:W-:Y:S01]  /*3760*/  FFMA R13, R40, 1.4426950216293334961, -R39 ;  /* 0x3fb8aa3b280d7823 */ /* 0x000fe20000000827 */
[----:B------:R-:W-:Y:S01]  /*3770*/  IMAD.SHL.U32 R39, R8, 0x800000, RZ ;  /* 0x0080000008277824 */ /* 0x000fe200078e00ff */
[----:B------:R-:W-:Y:S02]  /*3780*/  SHF.L.U32 R8, R9, 0x17, RZ ;  /* 0x0000001709087819 */ /* 0x000fe400000006ff */
[----:B------:R-:W1:Y:S01]  /*3790*/  MUFU.EX2 R11, R11 ;  /* 0x0000000b000b7308 */ /* 0x000e620000000800 */
[----:B------:R-:W-:Y:S01]  /*37a0*/  FFMA R13, R40, 1.925963033500011079e-08, R13 ;  /* 0x32a57060280d7823 */ /* 0x000fe2000000000d */
[----:B------:R-:W-:Y:S01]  /*37b0*/  IADD3 R9, P0, PT, R34, R29, RZ ;  /* 0x0000001d22097210 */ /* 0x000fe20007f1e0ff */
[----:B0-----:R-:W-:-:S04]  /*37c0*/  FMUL R39, R39, R44 ;  /* 0x0000002c27277220 */ /* 0x001fc80000400000 */
[----:B------:R-:W-:Y:S01]  /*37d0*/  IMAD.X R36, RZ, RZ, R25, P0 ;  /* 0x000000ffff247224 */ /* 0x000fe200000e0619 */
[----:B------:R-:W0:Y:S01]  /*37e0*/  MUFU.EX2 R12, R12 ;  /* 0x0000000c000c7308 */ /* 0x000e220000000800 */
[----:B------:R-:W-:-:S05]  /*37f0*/  FMUL R39, R18, R39 ;  /* 0x0000002712277220 */ /* 0x000fca0000400000 */
[----:B------:R2:W-:Y:S02]  /*3800*/  REDG.E.ADD.F32.FTZ.RN.STRONG.GPU desc[UR6][R6.64], R39 ;  /* 0x00000027060079a6 */ /* 0x0005e4000c12f306 */
[----:B------:R-:W3:Y:S01]  /*3810*/  MUFU.EX2 R13, R13 ;  /* 0x0000000d000d7308 */ /* 0x000ee20000000800 */
[----:B-1----:R-:W-:Y:S01]  /*3820*/  FMUL R41, R8, R11 ;  /* 0x0000000b08297220 */ /* 0x002fe20000400000 */
[C---:B------:R-:W-:Y:S02]  /*3830*/  LEA R8, P0, R9.reuse, R2, 0x2 ;  /* 0x0000000209087211 */ /* 0x040fe400078010ff */
[----:B------:R-:W-:Y:S01]  /*3840*/  IADD3 R11, P1, PT, R22, R37, RZ ;  /* 0x00000025160b7210 */ /* 0x000fe20007f3e0ff */
[----:B------:R-:W-:Y:S01]  /*3850*/  FMUL R41, R18, R41 ;  /* 0x0000002912297220 */ /* 0x000fe20000400000 */
[----:B------:R-:W-:Y:S02]  /*3860*/  LEA.HI.X R9, R9, R3, R36, 0x2, P0 ;  /* 0x0000000309097211 */ /* 0x000fe400000f1424 */
[----:B------:R-:W-:-:S02]  /*3870*/  LEA.HI.X.SX32 R36, R37, R19, 0x1, P1 ;  /* 0x0000001325247211 */ /* 0x000fc400008f0eff */
[----:B------:R-:W-:Y:S01]  /*3880*/  SHF.L.U32 R37, R10, 0x17, RZ ;  /* 0x000000170a257819 */ /* 0x000fe200000006ff */
[----:B------:R2:W-:Y:S01]  /*3890*/  REDG.E.ADD.F32.FTZ.RN.STRONG.GPU desc[UR6][R8.64], R39 ;  /* 0x00000027080079a6 */ /* 0x0005e2000c12f306 */
[----:B------:R-:W-:-:S03]  /*38a0*/  LEA R10, P0, R11, R14, 0x2 ;  /* 0x0000000e0b0a7211 */ /* 0x000fc600078010ff */
[----:B0-----:R-:W-:Y:S01]  /*38b0*/  FMUL R37, R37, R12 ;  /* 0x0000000c25257220 */ /* 0x001fe20000400000 */
[----:B------:R-:W-:Y:S01]  /*38c0*/  LEA.HI.X R11, R11, R0, R36, 0x2, P0 ;  /* 0x000000000b0b7211 */ /* 0x000fe200000f1424 */
[----:B---3--:R-:W-:Y:S01]  /*38d0*/  FMUL R13, R38, R13 ;  /* 0x0000000d260d7220 */ /* 0x008fe20000400000 */
[----:B------:R-:W-:Y:S01]  /*38e0*/  ISETP.NE.AND P0, PT, R35, RZ, PT ;  /* 0x000000ff2300720c */ /* 0x000fe20003f05270 */
[C---:B------:R-:W-:Y:S02]  /*38f0*/  FMUL R37, R18.reuse, R37 ;  /* 0x0000002512257220 */ /* 0x040fe40000400000 */
        /* <DEDUP_REMOVED lines=10> */
[----:B------:R-:W-:-:S03]  /*39a0*/  VIADD R34, R34, 0x4 ;  /* 0x0000000422227836 */ /* 0x000fc60000000000 */
[----:B------:R2:W-:Y:S01]  /*39b0*/  REDG.E.ADD.F32.FTZ.RN.STRONG.GPU desc[UR6][R10.64+0xc], R13 ;  /* 0x00000c0d0a0079a6 */ /* 0x0005e2000c12f306 */
[----:B------:R-:W-:Y:S05]  /*39c0*/  @P0 BRA `(.L_x_236) ;  /* 0xfffffff800ac0947 */ /* 0x000fea000383ffff */
[----:B------:R-:W-:-:S07]  /*39d0*/  IMAD.MOV.U32 R12, RZ, RZ, R31 ;  /* 0x000000ffff0c7224 */ /* 0x000fce00078e001f */
.L_x_235:
[----:B--2---:R-:W-:-:S13]  /*39e0*/  LOP3.LUT P0, R8, R26, 0x3, RZ, 0xc0, !PT ;  /* 0x000000031a087812 */ /* 0x004fda000780c0ff */
[----:B------:R-:W-:Y:S05]  /*39f0*/  @!P0 BRA `(.L_x_237) ;  /* 0x0000000400648947 */ /* 0x000fea0003800000 */
[----:B------:R-:W-:Y:S02]  /*3a00*/  ISETP.NE.AND P1, PT, R8, 0x1, PT ;  /* 0x000000010800780c */ /* 0x000fe40003f25270 */
[----:B------:R-:W-:-:S11]  /*3a10*/  LOP3.LUT P0, RZ, R26, 0x1, RZ, 0xc0, !PT ;  /* 0x000000011aff7812 */ /* 0x000fd6000780c0ff */
[----:B------:R-:W-:Y:S05]  /*3a20*/  @!P1 BRA `(.L_x_238) ;  /* 0x0000000000cc9947 */ /* 0x000fea0003800000 */
[----:B------:R-:W-:Y:S01]  /*3a30*/  IADD3 R13, PT, PT, R12, R24, RZ ;  /* 0x000000180c0d7210 */ /* 0x000fe20007ffe0ff */
[----:B------:R-:W-:Y:S04]  /*3a40*/  LDS R34, [R21] ;  /* 0x0000000015227984 */ /* 0x000fe80000000800 */
[----:B------:R-:W-:-:S04]  /*3a50*/  IMAD.IADD R9, R20, 0x1, R13 ;  /* 0x0000000114097824 */ /* 0x000fc800078e020d */
[----:B------:R-:W-:-:S05]  /*3a60*/  IMAD.WIDE R8, R9, 0x4, R4 ;  /* 0x0000000409087825 */ /* 0x000fca00078e0204 */
[----:B------:R-:W2:Y:S04]  /*3a70*/  LDG.E.CONSTANT R33, desc[UR6][R8.64] ;  /* 0x0000000608217981 */ /* 0x000ea8000c1e9900 */
[----:B------:R-:W3:Y:S01]  /*3a80*/  LDG.E.CONSTANT R35, desc[UR6][R8.64+0x4] ;  /* 0x0000040608237981 */ /* 0x000ee2000c1e9900 */
[----:B------:R-:W-:Y:S01]  /*3a90*/  IADD3 R11, PT, PT, R23, 0x320, RZ ;  /* 0x00000320170b7810 */ /* 0x000fe20007ffe0ff */
[----:B------:R-:W-:Y:S01]  /*3aa0*/  IMAD.MOV.U32 R37, RZ, RZ, 0x437c0000 ;  /* 0x437c0000ff257424 */ /* 0x000fe200078e00ff */
[----:B------:R-:W-:Y:S02]  /*3ab0*/  MOV R36, 0x3bbb989d ;  /* 0x3bbb989d00247802 */ /* 0x000fe40000000f00 */
[----:B------:R-:W-:Y:S02]  /*3ac0*/  LEA R11, R28, R11, 0x18 ;  /* 0x0000000b1c0b7211 */ /* 0x000fe400078ec0ff */
[----:B------:R-:W-:-:S03]  /*3ad0*/  IADD3 R39, P1, PT, R12, R29, RZ ;  /* 0x0000001d0c277210 */ /* 0x000fc60007f3e0ff */
[----:B------:R-:W-:Y:S01]  /*3ae0*/  IMAD R11, R12, 0x4, R11 ;  /* 0x000000040c0b7824 */ /* 0x000fe200078e020b */
[----:B------:R-:W-:-:S05]  /*3af0*/  IADD3.X R40, PT, PT, RZ, R25, RZ, P1, !PT ;  /* 0x00000019ff287210 */ /* 0x000fca0000ffe4ff */
[----:B------:R-:W0:Y:S02]  /*3b00*/  LDS.64 R10, [R11] ;  /* 0x000000000b0a7984 */ /* 0x000e240000000a00 */
[C---:B0-----:R-:W-:Y:S01]  /*3b10*/  FADD R10, R34.reuse, R10 ;  /* 0x0000000a220a7221 */ /* 0x041fe20000000000 */
[----:B------:R-:W-:-:S03]  /*3b20*/  FADD R34, R34, R11 ;  /* 0x0000000b22227221 */ /* 0x000fc60000000000 */
[----:B--2---:R-:W-:-:S04]  /*3b30*/  FADD R10, R10, R33 ;  /* 0x000000210a0a7221 */ /* 0x004fc80000000000 */
[----:B-----5:R-:W-:Y:S01]  /*3b40*/  FADD R33, -R17, R10 ;  /* 0x0000000a11217221 */ /* 0x020fe20000000100 */
[----:B---3--:R-:W-:-:S03]  /*3b50*/  FADD R34, R34, R35 ;  /* 0x0000002322227221 */ /* 0x008fc60000000000 */
[----:B------:R-:W-:Y:S01]  /*3b60*/  FFMA.SAT R10, R33, R36, 0.5 ;  /* 0x3f000000210a7423 */ /* 0x000fe20000002024 */
[----:B------:R-:W-:-:S03]  /*3b70*/  FADD R35, -R17, R34 ;  /* 0x0000002211237221 */ /* 0x000fc60000000100 */
[----:B------:R-:W-:Y:S01]  /*3b80*/  FFMA.RM R10, R10, R37, 12582913 ;  /* 0x4b4000010a0a7423 */ /* 0x000fe20000004025 */
[----:B------:R-:W-:-:S03]  /*3b90*/  FFMA.SAT R9, R35, R36, 0.5 ;  /* 0x3f00000023097423 */ /* 0x000fc60000002024 */
[----:B------:R-:W-:Y:S01]  /*3ba0*/  FADD R8, R10, -12583039 ;  /* 0xcb40007f0a087421 */ /* 0x000fe20000000000 */
[----:B------:R-:W-:Y:S01]  /*3bb0*/  FFMA.RM R9, R9, R37, 12582913 ;  /* 0x4b40000109097423 */ /* 0x000fe20000004025 */
[----:B------:R-:W-:Y:S01]  /*3bc0*/  IADD3 R37, P2, PT, R22, R13, RZ ;  /* 0x0000000d16257210 */ /* 0x000fe20007f5e0ff */
[----:B------:R-:W-:Y:S02]  /*3bd0*/  IMAD.SHL.U32 R11, R10, 0x800000, RZ ;  /* 0x008000000a0b7824 */ /* 0x000fe400078e00ff */
[----:B------:R-:W-:Y:S01]  /*3be0*/  FFMA R8, R33, 1.4426950216293334961, -R8 ;  /* 0x3fb8aa3b21087823 */ /* 0x000fe20000000808 */
[C---:B------:R-:W-:Y:S01]  /*3bf0*/  FADD R34, R9.reuse, -12583039 ;  /* 0xcb40007f09227421 */ /* 0x040fe20000000000 */
[----:B------:R-:W-:Y:S02]  /*3c00*/  SHF.L.U32 R36, R9, 0x17, RZ ;  /* 0x0000001709247819 */ /* 0x000fe400000006ff */
[----:B------:R-:W-:Y:S01]  /*3c10*/  FFMA R33, R33, 1.925963033500011079e-08, R8 ;  /* 0x32a5706021217823 */ /* 0x000fe20000000008 */
[----:B------:R-:W-:Y:S01]  /*3c20*/  FFMA R8, R35, 1.4426950216293334961, -R34 ;  /* 0x3fb8aa3b23087823 */ /* 0x000fe20000000822 */
[----:B------:R-:W-:-:S02]  /*3c30*/  LEA.HI.X.SX32 R38, R13, R19, 0x1, P2 ;  /* 0x000000130d267211 */ /* 0x000fc400010f0eff */
[----:B------:R-:W0:Y:S01]  /*3c40*/  MUFU.EX2 R34, R33 ;  /* 0x0000002100227308 */ /* 0x000e220000000800 */
[----:B------:R-:W-:Y:S01]  /*3c50*/  FFMA R35, R35, 1.925963033500011079e-08, R8 ;  /* 0x32a5706023237823 */ /* 0x000fe20000000008 */
[----:B------:R-:W-:Y:S02]  /*3c60*/  LEA R8, P1, R39, R2, 0x2 ;  /* 0x0000000227087211 */ /* 0x000fe400078210ff */
[----:B------:R-:W-:Y:S02]  /*3c70*/  LEA R10, P2, R37, R14, 0x2 ;  /* 0x0000000e250a7211 */ /* 0x000fe400078410ff */
[----:B------:R-:W-:Y:S02]  /*3c80*/  LEA.HI.X R9, R39, R3, R40, 0x2, P1 ;  /* 0x0000000327097211 */ /* 0x000fe400008f1428 */
[----:B------:R-:W1:Y:S01]  /*3c90*/  MUFU.EX2 R35, R35 ;  /* 0x0000002300237308 */ /* 0x000e620000000800 */
[----:B0-----:R-:W-:Y:S01]  /*3ca0*/  FMUL R13, R11, R34 ;  /* 0x000000220b0d7220 */ /* 0x001fe20000400000 */
[----:B------:R-:W-:-:S03]  /*3cb0*/  LEA.HI.X R11, R37, R0, R38, 0x2, P2 ;  /* 0x00000000250b7211 */ /* 0x000fc600010f1426 */
[----:B------:R-:W-:Y:S01]  /*3cc0*/  FMUL R13, R18, R13 ;  /* 0x0000000d120d7220 */ /* 0x000fe20000400000 */
[----:B-1----:R-:W-:-:S04]  /*3cd0*/  FMUL R35, R36, R35 ;  /* 0x0000002324237220 */ /* 0x002fc80000400000 */
[----:B------:R0:W-:Y:S01]  /*3ce0*/  REDG.E.ADD.F32.FTZ.RN.STRONG.GPU desc[UR6][R6.64], R13 ;  /* 0x0000000d060079a6 */ /* 0x0001e2000c12f306 */
[----:B------:R-:W-:-:S03]  /*3cf0*/  FMUL R35, R18, R35 ;  /* 0x0000002312237220 */ /* 0x000fc60000400000 */
[----:B------:R0:W-:Y:S04]  /*3d00*/  REDG.E.ADD.F32.FTZ.RN.STRONG.GPU desc[UR6][R8.64], R13 ;  /* 0x0000000d080079a6 */ /* 0x0001e8000c12f306 */
[----:B------:R0:W-:Y:S04]  /*3d10*/  REDG.E.ADD.F32.FTZ.RN.STRONG.GPU desc[UR6][R10.64], R13 ;  /* 0x0000000d0a0079a6 */ /* 0x0001e8000c12f306 */
[----:B------:R0:W-:Y:S04]  /*3d20*/  REDG.E.ADD.F32.FTZ.RN.STRONG.GPU desc[UR6][R6.64], R35 ;  /* 0x00000023060079a6 */ /* 0x0001e8000c12f306 */
[----:B------:R0:W-:Y:S04]  /*3d30*/  REDG.E.ADD.F32.FTZ.RN.STRONG.GPU desc[UR6][R8.64+0x4], R35 ;  /* 0x00000423080079a6 */ /* 0x0001e8000c12f306 */
[----:B------:R0:W-:Y:S01]  /*3d40*/  REDG.E.ADD.F32.FTZ.RN.STRONG.GPU desc[UR6][R10.64+0x4], R35 ;  /* 0x000004230a0079a6 */ /* 0x0001e2000c12f306 */
[----:B------:R-:W-:-:S07]  /*3d50*/  VIADD R12, R12, 0x2 ;  /* 0x000000020c0c7836 */ /* 0x000fce0000000000 */
.L_x_238:
[----:B------:R-:W-:Y:S05]  /*3d60*/  @!P0 BRA `(.L_x_237) ;  /* 0x0000000000888947 */ /* 0x000fea0003800000 */
[----:B0-----:R-:W-:Y:S01]  /*3d70*/  IADD3 R11, PT, PT, R12, R24, RZ ;  /* 0x000000180c0b7210 */ /* 0x001fe20007ffe0ff */
[----:B------:R-:W-:Y:S04]  /*3d80*/  LDS R13, [R21] ;  /* 0x00000000150d7984 */ /* 0x000fe80000000800 */
[----:B------:R-:W-:-:S04]  /*3d90*/  IMAD.IADD R9, R20, 0x1, R11 ;  /* 0x0000000114097824 */ /* 0x000fc800078e020b */
[----:B------:R-:W-:-:S06]  /*3da0*/  IMAD.WIDE R8, R9, 0x4, R4 ;  /* 0x0000000409087825 */ /* 0x000fcc00078e0204 */
[----:B------:R-:W2:Y:S01]  /*3db0*/  LDG.E.CONSTANT R8, desc[UR6][R8.64] ;  /* 0x0000000608087981 */ /* 0x000ea2000c1e9900 */
[----:B------:R-:W-:-:S04]  /*3dc0*/  IADD3 R23, PT, PT, R23, 0x320, RZ ;  /* 0x0000032017177810 */ /* 0x000fc80007ffe0ff */
[----:B------:R-:W-:-:S05]  /*3dd0*/  LEA R23, R28, R23, 0x18 ;  /* 0x000000171c177211 */ /* 0x000fca00078ec0ff */
[----:B------:R-:W-:Y:S02]  /*3de0*/  IMAD R10, R12, 0x4, R23 ;  /* 0x000000040c0a7824 */ /* 0x000fe400078e0217 */
[----:B------:R-:W-:-:S04]  /*3df0*/  IMAD.MOV.U32 R23, RZ, RZ, 0x437c0000 ;  /* 0x437c0000ff177424 */ /* 0x000fc800078e00ff */
[----:B------:R-:W0:Y:S02]  /*3e00*/  LDS R10, [R10] ;  /* 0x000000000a0a7984 */ /* 0x000e240000000800 */
[----:B0-----:R-:W-:Y:S01]  /*3e10*/  FADD R13, R13, R10 ;  /* 0x0000000a0d0d7221 */ /* 0x001fe20000000000 */
[----:B------:R-:W-:-:S05]  /*3e20*/  IADD3 R10, P0, PT, R12, R29, RZ ;  /* 0x0000001d0c0a7210 */ /* 0x000fca0007f1e0ff */
[----:B------:R-:W-:Y:S02]  /*3e30*/  IMAD.X R12, RZ, RZ, R25, P0 ;  /* 0x000000ffff0c7224 */ /* 0x000fe400000e0619 */
[----:B--2---:R-:W-:Y:S01]  /*3e40*/  FADD R20, R13, R8 ;  /* 0x000000080d147221 */ /* 0x004fe20000000000 */
[----:B------:R-:W-:-:S03]  /*3e50*/  HFMA2 R13, -RZ, RZ, 0.96630859375, -0.0022525787353515625 ;  /* 0x3bbb989dff0d7431 */ /* 0x000fc600000001ff */
[----:B-----5:R-:W-:-:S04]  /*3e60*/  FADD R20, -R17, R20 ;  /* 0x0000001411147221 */ /* 0x020fc80000000100 */
[----:B------:R-:W-:Y:S01]  /*3e70*/  FFMA.SAT R8, R20, R13, 0.5 ;  /* 0x3f00000014087423 */ /* 0x000fe2000000200d */
[----:B------:R-:W-:-:S03]  /*3e80*/  IADD3 R13, P1, PT, R22, R11, RZ ;  /* 0x0000000b160d7210 */ /* 0x000fc60007f3e0ff */
[----:B------:R-:W-:Y:S01]  /*3e90*/  FFMA.RM R8, R8, R23, 12582913 ;  /* 0x4b40000108087423 */ /* 0x000fe20000004017 */
[----:B------:R-:W-:Y:S02]  /*3ea0*/  LEA.HI.X.SX32 R19, R11, R19, 0x1, P1 ;  /* 0x000000130b137211 */ /* 0x000fe400008f0eff */
[----:B------:R-:W-:Y:S01]  /*3eb0*/  LEA R2, P1, R10, R2, 0x2 ;  /* 0x000000020a027211 */ /* 0x000fe200078210ff */
[----:B------:R-:W-:-:S03]  /*3ec0*/  FADD R9, R8, -12583039 ;  /* 0xcb40007f08097421 */ /* 0x000fc60000000000 */
[----:B------:R-:W-:Y:S01]  /*3ed0*/  LEA.HI.X R3, R10, R3, R12, 0x2, P1 ;  /* 0x000000030a037211 */ /* 0x000fe200008f140c */
[----:B------:R-:W-:-:S04]  /*3ee0*/  FFMA R9, R20, 1.4426950216293334961, -R9 ;  /* 0x3fb8aa3b14097823 */ /* 0x000fc80000000809 */
[----:B------:R-:W-:Y:S01]  /*3ef0*/  FFMA R20, R20, 1.925963033500011079e-08, R9 ;  /* 0x32a5706014147823 */ /* 0x000fe20000000009 */
[----:B------:R-:W-:Y:S02]  /*3f00*/  SHF.L.U32 R9, R8, 0x17, RZ ;  /* 0x0000001708097819 */ /* 0x000fe400000006ff */
[----:B------:R-:W-:-:S03]  /*3f10*/  LEA R8, P0, R13, R14, 0x2 ;  /* 0x0000000e0d087211 */ /* 0x000fc600078010ff */
[----:B------:R-:W0:Y:S02]  /*3f20*/  MUFU.EX2 R20, R20 ;  /* 0x0000001400147308 */ /* 0x000e240000000800 */
[----:B0-----:R-:W-:Y:S01]  /*3f30*/  FMUL R11, R9, R20 ;  /* 0x00000014090b7220 */ /* 0x001fe20000400000 */
[----:B------:R-:W-:-:S03]  /*3f40*/  LEA.HI.X R9, R13, R0, R19, 0x2, P0 ;  /* 0x000000000d097211 */ /* 0x000fc600000f1413 */
[----:B------:R-:W-:-:S05]  /*3f50*/  FMUL R11, R18, R11 ;  /* 0x0000000b120b7220 */ /* 0x000fca0000400000 */
[----:B------:R1:W-:Y:S04]  /*3f60*/  REDG.E.ADD.F32.FTZ.RN.STRONG.GPU desc[UR6][R6.64], R11 ;  /* 0x0000000b060079a6 */ /* 0x0003e8000c12f306 */
[----:B------:R1:W-:Y:S04]  /*3f70*/  REDG.E.ADD.F32.FTZ.RN.STRONG.GPU desc[UR6][R2.64], R11 ;  /* 0x0000000b020079a6 */ /* 0x0003e8000c12f306 */
[----:B------:R1:W-:Y:S02]  /*3f80*/  REDG.E.ADD.F32.FTZ.RN.STRONG.GPU desc[UR6][R8.64], R11 ;  /* 0x0000000b080079a6 */ /* 0x0003e4000c12f306 */
.L_x_237:
[----:B------:R-:W2:Y:S02]  /*3f90*/  LDCU UR4, c[0x0][0x3c4] ;  /* 0x00007880ff0477ac */ /* 0x000ea40008000800 */
[----:B--2---:R-:W-:-:S04]  /*3fa0*/  IADD3 R15, PT, PT, R15, UR4, RZ ;  /* 0x000000040f0f7c10 */ /* 0x004fc8000fffe0ff */
[----:B------:R-:W-:-:S13]  /*3fb0*/  ISETP.GE.AND P0, PT, R15, R26, PT ;  /* 0x0000001a0f00720c */ /* 0x000fda0003f06270 */
[----:B------:R-:W-:Y:S05]  /*3fc0*/  @!P0 BRA `(.L_x_239) ;  /* 0xfffffff000c88947 */ /* 0x000fea000383ffff */
[----:B------:R-:W-:Y:S05]  /*3fd0*/  EXIT ;  /* 0x000000000000794d */ /* 0x000fea0003800000 */
.L_x_240:
        /* <DEDUP_REMOVED lines=10> */
.L_x_351:


//--------------------- .text._Z20kernel_forward_closeIfEvPKT_S2_PS0_S3_iiiiii --------------------------
	.section	.text._Z20kernel_forward_closeIfEvPKT_S2_PS0_S3_iiiiii,"ax",@progbits
	.align	128
        .global         _Z20kernel_forward_closeIfEvPKT_S2_PS0_S3_iiiiii
        .type           _Z20kernel_forward_closeIfEvPKT_S2_PS0_S3_iiiiii,@function
        .size           _Z20kernel_forward_closeIfEvPKT_S2_PS0_S3_iiiiii,(.L_x_352 - _Z20kernel_forward_closeIfEvPKT_S2_PS0_S3_iiiiii)
        .other          _Z20kernel_forward_closeIfEvPKT_S2_PS0_S3_iiiiii,@"STO_CUDA_ENTRY STV_DEFAULT"
_Z20kernel_forward_closeIfEvPKT_S2_PS0_S3_iiiiii:
.text._Z20kernel_forward_closeIfEvPKT_S2_PS0_S3_iiiiii:
[----:B------:R-:W-:Y:S08]  /*0000*/  LDC R1, c[0x0][0x37c] ;  /* 0x0000df00ff017b82 */ /* 0x000ff00000000800 */
[----:B------:R-:W0:Y:S01]  /*0010*/  S2UR UR12, SR_CTAID.Y ;  /* 0x00000000000c79c3 */ /* 0x000e220000002600 */
[----:B------:R-:W0:Y:S07]  /*0020*/  LDCU.64 UR8, c[0x0][0x3a8] ;  /* 0x00007500ff0877ac */ /* 0x000e2e0008000a00 */
[----:B------:R-:W1:Y:S01]  /*0030*/  LDC R7, c[0x0][0x3a4] ;  /* 0x0000e900ff077b82 */ /* 0x000e620000000800 */
[----:B0-----:R-:W-:-:S06]  /*0040*/  UIADD3 UR5, UPT, UPT, UR12, UR8, URZ ;  /* 0x000000080c057290 */ /* 0x001fcc000fffe0ff */
[----:B-1----:R-:W-:-:S13]  /*0050*/  ISETP.LE.AND P0, PT, R7, UR5, PT ;  /* 0x0000000507007c0c */ /* 0x002fda000bf03270 */
[----:B------:R-:W-:Y:S05]  /*0060*/  @P0 EXIT ;  /* 0x000000000000094d */ /* 0x000fea0003800000 */
[----:B------:R-:W0:Y:S01]  /*0070*/  S2UR UR16, SR_CTAID.X ;  /* 0x00000000001079c3 */ /* 0x000e220000002500 */
[----:B------:R-:W1:Y:S01]  /*0080*/  LDCU UR17, c[0x0][0x3b0] ;  /* 0x00007600ff1177ac */ /* 0x000e620008000800 */
[----:B------:R-:W2:Y:S01]  /*0090*/  S2R R0, SR_TID.X ;  /* 0x0000000000007919 */ /* 0x000ea20000002100 */
[----:B------:R-:W-:Y:S01]  /*00a0*/  IMAD R4, R7, R7, RZ ;  /* 0x0000000707047224 */ /* 0x000fe200078e02ff */
[----:B------:R-:W-:Y:S01]  /*00b0*/  MOV R5, 0xff800000 ;  /* 0xff80000000057802 */ /* 0x000fe20000000f00 */
[----:B------:R-:W3:Y:S03]  /*00c0*/  LDCU UR18, c[0x0][0x3b4] ;  /* 0x00007680ff1277ac */ /* 0x000ee60008000800 */
[----:B------:R-:W4:Y:S01]  /*00d0*/  S2UR UR13, SR_CTAID.Z ;  /* 0x00000000000d79c3 */ /* 0x000f220000002700 */
[----:B------:R-:W5:Y:S01]  /*00e0*/  LDCU.64 UR10, c[0x0][0x380] ;  /* 0x00007000ff0a77ac */ /* 0x000f620008000a00 */
[----:B------:R-:W-:-:S02]  /*00f0*/  UIADD3 UR14, UPT, UPT, UR12, 0x1, URZ ;  /* 0x000000010c0e7890 */ /* 0x000fc4000fffe0ff */
[----:B------:R-:W-:Y:S02]  /*0100*/  UIADD3 UR15, UPT, UPT, UR5, -0x1, URZ ;  /* 0xffffffff050f7890 */ /* 0x000fe4000fffe0ff */
[----:B-1----:R-:W-:-:S04]  /*0110*/  UIADD3 UR8, UPT, UPT, UR17, UR9, URZ ;  /* 0x0000000911087290 */ /* 0x002fc8000fffe0ff */
[----:B---3--:R-:W-:Y:S01]  /*0120*/  UIMAD UR7, UR18, UR8, URZ ;  /* 0x00000008120772a4 */ /* 0x008fe2000f8e02ff */
[----:B0-----:R-:W-:Y:S01]  /*0130*/  IMAD R6, R7, UR16, RZ ;  /* 0x0000001007067c24 */ /* 0x001fe2000f8e02ff */
[----:B------:R-:W-:-:S03]  /*0140*/  UIMAD UR4, UR16, UR9, URZ ;  /* 0x00000009100472a4 */ /* 0x000fc6000f8e02ff */
[C---:B------:R-:W-:Y:S01]  /*0150*/  IMAD R7, R6.reuse, R7, RZ ;  /* 0x0000000706077224 */ /* 0x040fe200078e02ff */
[----:B------:R-:W-:Y:S01]  /*0160*/  UIMAD UR4, UR4, UR7, URZ ;  /* 0x00000007040472a4 */ /* 0x000fe2000f8e02ff */
[----:B------:R-:W-:Y:S01]  /*0170*/  IADD3 R9, PT, PT, R6, -UR16, RZ ;  /* 0x8000001006097c10 */ /* 0x000fe2000fffe0ff */
[----:B----4-:R-:W-:Y:S01]  /*0180*/  UIMAD UR6, UR13, UR7, URZ ;  /* 0x000000070d0672a4 */ /* 0x010fe2000f8e02ff */
[C---:B------:R-:W-:Y:S02]  /*0190*/  IMAD R8, R7.reuse, R4, RZ ;  /* 0x0000000407087224 */ /* 0x040fe400078e02ff */
[----:B------:R-:W-:Y:S01]  /*01a0*/  IMAD R6, R7, UR9, RZ ;  /* 0x0000000907067c24 */ /* 0x000fe2000f8e02ff */
[----:B------:R-:W-:Y:S01]  /*01b0*/  USHF.R.S32.HI UR7, URZ, 0x1f, UR6 ;  /* 0x0000001fff077899 */ /* 0x000fe20008011406 */
[----:B------:R-:W-:Y:S01]  /*01c0*/  IMAD R7, R8, UR18, RZ ;  /* 0x0000001208077c24 */ /* 0x000fe2000f8e02ff */
[----:B------:R-:W-:-:S04]  /*01d0*/  UIADD3 UR6, UP0, UPT, UR4, UR6, URZ ;  /* 0x0000000604067290 */ /* 0x000fc8000ff1e0ff */
[----:B------:R-:W-:Y:S02]  /*01e0*/  ULEA.HI.X.SX32 UR7, UR4, UR7, 0x1, UP0 ;  /* 0x0000000704077291 */ /* 0x000fe400080f0eff */
[----:B-----5:R-:W-:-:S04]  /*01f0*/  ULEA UR4, UP0, UR6, UR10, 0x2 ;  /* 0x0000000a06047291 */ /* 0x020fc8000f8010ff */
[----:B------:R-:W-:Y:S02]  /*0200*/  ULEA.HI.X UR7, UR6, UR11, UR7, 0x2, UP0 ;  /* 0x0000000b06077291 */ /* 0x000fe400080f1407 */
[----:B------:R-:W-:Y:S01]  /*0210*/  UISETP.GE.AND UP0, UPT, UR14, UR15, UPT ;  /* 0x0000000f0e00728c */ /* 0x000fe2000bf06270 */
[----:B------:R-:W-:Y:S01]  /*0220*/  MOV R2, UR4 ;  /* 0x0000000400027c02 */ /* 0x000fe20008000f00 */
[----:B------:R-:W0:Y:S02]  /*0230*/  LDCU.64 UR10, c[0x0][0x358] ;  /* 0x00006b00ff0a77ac */ /* 0x000e240008000a00 */
[----:B------:R-:W-:-:S05]  /*0240*/  MOV R3, UR7 ;  /* 0x0000000700037c02 */ /* 0x000fca0008000f00 */
[----:B--2---:R-:W-:Y:S05]  /*0250*/  BRA.U UP0, `(.L_x_241) ;  /* 0x0000001d00087547 */ /* 0x004fea000b800000 */
[----:B------:R-:W1:Y:S01]  /*0260*/  S2UR UR7, SR_CgaCtaId ;  /* 0x00000000000779c3 */ /* 0x000e620000008800 */
[----:B------:R-:W-:Y:S01]  /*0270*/  UMOV UR4, 0x400 ;  /* 0x0000040000047882 */ /* 0x000fe20000000000 */
[----:B------:R-:W-:Y:S01]  /*0280*/  IMAD R13, R0, UR8, RZ ;  /* 0x00000008000d7c24 */ /* 0x000fe2000f8e02ff */
[----:B------:R-:W-:Y:S01]  /*0290*/  UIADD3 UR4, UPT, UPT, UR4, 0x320, URZ ;  /* 0x0000032004047890 */ /* 0x000fe2000fffe0ff */
[----:B------:R-:W-:Y:S01]  /*02a0*/  IMAD R8, R9, UR17, RZ ;  /* 0x0000001109087c24 */ /* 0x000fe2000f8e02ff */
[----:B------:R-:W-:Y:S01]  /*02b0*/  MOV R12, UR14 ;  /* 0x0000000e000c7c02 */ /* 0x000fe20008000f00 */
[----:B------:R-:W-:Y:S02]  /*02c0*/  ULOP3.LUT UR6, UR9, 0x7ffffffe, URZ, 0xc0, !UPT ;  /* 0x7ffffffe09067892 */ /* 0x000fe4000f8ec0ff */
[----:B------:R-:W-:Y:S02]  /*02d0*/  IADD3 R18, PT, PT, R13, UR9, RZ ;  /* 0x000000090d127c10 */ /* 0x000fe4000fffe0ff */
[----:B------:R-:W-:-:S02]  /*02e0*/  MOV R5, 0xff800000 ;  /* 0xff80000000057802 */ /* 0x000fc40000000f00 */
[----:B------:R-:W-:Y:S01]  /*02f0*/  MOV R9, UR12 ;  /* 0x0000000c00097c02 */ /* 0x000fe20008000f00 */
[----:B-1----:R-:W-:Y:S02]  /*0300*/  ULEA UR4, UR7, UR4, 0x18 ;  /* 0x0000000407047291 */ /* 0x002fe4000f8ec0ff */
[----:B------:R-:W-:-:S04]  /*0310*/  ULOP3.LUT UR7, UR17, 0x7ffffffe, URZ, 0xc0, !UPT ;  /* 0x7ffffffe11077892 */ /* 0x000fc8000f8ec0ff */
[----:B------:R-:W-:-:S08]  /*0320*/  LEA R10, R0, UR4, 0x2 ;  /* 0x00000004000a7c11 */ /* 0x000fd0000f8e10ff */
.L_x_256:
[----:B------:R-:W-:Y:S02]  /*0330*/  IADD3 R11, PT, PT, R9, 0x2, RZ ;  /* 0x00000002090b7810 */ /* 0x000fe40007ffe0ff */
[----:B------:R-:W-:Y:S02]  /*0340*/  MOV R9, R12 ;  /* 0x0000000c00097202 */ /* 0x000fe40000000f00 */
[----:B------:R-:W-:-:S13]  /*0350*/  ISETP.GE.AND P0, PT, R11, UR5, PT ;  /* 0x000000050b007c0c */ /* 0x000fda000bf06270 */
[----:B012---:R-:W-:Y:S05]  /*0360*/  @P0 BRA `(.L_x_242) ;  /* 0x0000001800b80947 */ /* 0x007fea0003800000 */
[----:B------:R-:W-:-:S07]  /*0370*/  MOV R12, R11 ;  /* 0x0000000b000c7202 */ /* 0x000fce0000000f00 */
.L_x_255:
[----:B-1----:R-:W1:Y:S01]  /*0380*/  LDC R20, c[0x0][0x3a4] ;  /* 0x0000e900ff147b82 */ /* 0x002e620000000800 */
[----:B--2---:R-:W2:Y:S07]  /*0390*/  LDCU.64 UR8, c[0x0][0x398] ;  /* 0x00007300ff0877ac */ /* 0x004eae0008000a00 */
[----:B------:R-:W3:Y:S01]  /*03a0*/  LDC R17, c[0x0][0x3b4] ;  /* 0x0000ed00ff117b82 */ /* 0x000ee20000000800 */
[----:B01----:R-:W-:-:S04]  /*03b0*/  IMAD R15, R20, UR12, R9 ;  /* 0x0000000c140f7c24 */ /* 0x003fc8000f8e0209 */
[----:B------:R-:W-:-:S04]  /*03c0*/  IMAD R15, R4, R15, UR5 ;  /* 0x00000005040f7e24 */ /* 0x000fc8000f8e020f */
[----:B------:R-:W-:-:S04]  /*03d0*/  IMAD R15, R12, R20, R15 ;  /* 0x000000140c0f7224 */ /* 0x000fc800078e020f */
[----:B---3--:R-:W-:-:S05]  /*03e0*/  IMAD R14, R15, R17, R0 ;  /* 0x000000110f0e7224 */ /* 0x008fca00078e0200 */
[----:B------:R-:W-:Y:S02]  /*03f0*/  SHF.R.S32.HI R16, RZ, 0x1f, R14 ;  /* 0x0000001fff107819 */ /* 0x000fe4000001140e */
[----:B------:R-:W-:-:S04]  /*0400*/  IADD3 R15, P0, PT, R7, R14, RZ ;  /* 0x0000000e070f7210 */ /* 0x000fc80007f1e0ff */
[----:B------:R-:W-:Y:S02]  /*0410*/  LEA.HI.X.SX32 R16, R7, R16, 0x1, P0 ;  /* 0x0000001007107211 */ /* 0x000fe400000f0eff */
[----:B--2---:R-:W-:-:S04]  /*0420*/  LEA R14, P0, R15, UR8, 0x2 ;  /* 0x000000080f0e7c11 */ /* 0x004fc8000f8010ff */
[----:B------:R-:W-:-:S06]  /*0430*/  LEA.HI.X R15, R15, UR9, R16, 0x2, P0 ;  /* 0x000000090f0f7c11 */ /* 0x000fcc00080f1410 */
[----:B0-----:R-:W2:Y:S01]  /*0440*/  LDG.E.CONSTANT R15, desc[UR10][R14.64] ;  /* 0x0000000a0e0f7981 */ /* 0x001ea2000c1e9900 */
[----:B------:R-:W-:-:S03]  /*0450*/  ISETP.NE.AND P0, PT, R12, R11, PT ;  /* 0x0000000b0c00720c */ /* 0x000fc60003f05270 */
[----:B--2---:R0:W-:Y:S01]  /*0460*/  STS [R10], R15 ;  /* 0x0000000f0a007388 */ /* 0x0041e20000000800 */
[----:B------:R-:W-:Y:S09]  /*0470*/  BAR.SYNC.DEFER_BLOCKING 0x0 ;  /* 0x0000000000007b1d */ /* 0x000ff20000010000 */
[----:B------:R-:W-:Y:S05]  /*0480*/  @!P0 BRA `(.L_x_243) ;  /* 0x0000000c00388947 */ /* 0x000fea0003800000 */
[----:B------:R-:W1:Y:S01]  /*0490*/  LDCU UR14, c[0x0][0x3ac] ;  /* 0x00007580ff0e77ac */ /* 0x000e620008000800 */
[----:B------:R-:W-:Y:S01]  /*04a0*/  BSSY.RECONVERGENT B0, `(.L_x_244) ;  /* 0x0000018000007945 */ /* 0x000fe20003800200 */
[----:B------:R-:W2:Y:S01]  /*04b0*/  LDCU.64 UR16, c[0x0][0x390] ;  /* 0x00007200ff1077ac */ /* 0x000ea20008000a00 */
[----:B-1----:R-:W-:-:S13]  /*04c0*/  ISETP.GE.AND P0, PT, R0, UR14, PT ;  /* 0x0000000e00007c0c */ /* 0x002fda000bf06270 */
[----:B--2---:R-:W-:Y:S05]  /*04d0*/  @P0 BRA `(.L_x_245) ;  /* 0x0000000000500947 */ /* 0x004fea0003800000 */
[----:B------:R-:W1:Y:S01]  /*04e0*/  S2UR UR8, SR_CgaCtaId ;  /* 0x00000000000879c3 */ /* 0x000e620000008800 */
[----:B------:R-:W-:Y:S01]  /*04f0*/  UMOV UR4, 0x400 ;  /* 0x0000040000047882 */ /* 0x000fe20000000000 */
[----:B0-----:R-:W-:Y:S01]  /*0500*/  IMAD R15, R9, R20, R12 ;  /* 0x00000014090f7224 */ /* 0x001fe200078e020c */
[----:B------:R-:W-:Y:S01]  /*0510*/  UIADD3 UR4, UPT, UPT, UR4, 0x640, URZ ;  /* 0x0000064004047890 */ /* 0x000fe2000fffe0ff */
[----:B------:R-:W-:Y:S02]  /*0520*/  MOV R20, R0 ;  /* 0x0000000000147202 */ /* 0x000fe40000000f00 */
[----:B------:R-:W-:Y:S01]  /*0530*/  IMAD R19, R15, UR14, R0 ;  /* 0x0000000e0f137c24 */ /* 0x000fe2000f8e0200 */
[----:B-1----:R-:W-:-:S06]  /*0540*/  ULEA UR4, UR8, UR4, 0x18 ;  /* 0x0000000408047291 */ /* 0x002fcc000f8ec0ff */
[----:B------:R-:W-:-:S07]  /*0550*/  LEA R16, R0, UR4, 0x2 ;  /* 0x0000000400107c11 */ /* 0x000fce000f8e10ff */
.L_x_246:
[----:B------:R-:W-:Y:S02]  /*0560*/  SHF.R.S32.HI R15, RZ, 0x1f, R19 ;  /* 0x0000001fff0f7819 */ /* 0x000fe40000011413 */
[----:B------:R-:W-:-:S04]  /*0570*/  IADD3 R21, P0, PT, R6, R19, RZ ;  /* 0x0000001306157210 */ /* 0x000fc80007f1e0ff */
[----:B------:R-:W-:Y:S02]  /*0580*/  LEA.HI.X.SX32 R22, R6, R15, 0x1, P0 ;  /* 0x0000000f06167211 */ /* 0x000fe400000f0eff */
[----:B------:R-:W-:-:S04]  /*0590*/  LEA R14, P0, R21, UR16, 0x2 ;  /* 0x00000010150e7c11 */ /* 0x000fc8000f8010ff */
[----:B------:R-:W-:-:S06]  /*05a0*/  LEA.HI.X R15, R21, UR17, R22, 0x2, P0 ;  /* 0x00000011150f7c11 */ /* 0x000fcc00080f1416 */
[----:B------:R-:W2:Y:S01]  /*05b0*/  LDG.E R15, desc[UR10][R14.64] ;  /* 0x0000000a0e0f7981 */ /* 0x000ea2000c1e1900 */
[-C--:B------:R-:W-:Y:S02]  /*05c0*/  IADD3 R20, PT, PT, R20, R17.reuse, RZ ;  /* 0x0000001114147210 */ /* 0x080fe40007ffe0ff */
[----:B------:R-:W-:Y:S02]  /*05d0*/  IADD3 R19, PT, PT, R19, R17, RZ ;  /* 0x0000001113137210 */ /* 0x000fe40007ffe0ff */
[----:B------:R-:W-:Y:S01]  /*05e0*/  ISETP.GE.AND P0, PT, R20, UR14, PT ;  /* 0x0000000e14007c0c */ /* 0x000fe2000bf06270 */
[----:B--2---:R0:W-:Y:S02]  /*05f0*/  STS [R16], R15 ;  /* 0x0000000f10007388 */ /* 0x0041e40000000800 */
[----:B0-----:R-:W-:-:S10]  /*0600*/  LEA R16, R17, R16, 0x2 ;  /* 0x0000001011107211 */ /* 0x001fd400078e10ff */
[----:B------:R-:W-:Y:S05]  /*0610*/  @!P0 BRA `(.L_x_246) ;  /* 0xfffffffc00d08947 */ /* 0x000fea000383ffff */
.L_x_245:
[----:B------:R-:W-:Y:S05]  /*0620*/  BSYNC.RECONVERGENT B0 ;  /* 0x0000000000007941 */ /* 0x000fea0003800200 */
.L_x_244:
[----:B------:R-:W-:Y:S01]  /*0630*/  BAR.SYNC.DEFER_BLOCKING 0x0 ;  /* 0x0000000000007b1d */ /* 0x000fe20000010000 */
[----:B------:R-:W-:-:S09]  /*0640*/  UISETP.GE.AND UP0, UPT, UR14, 0x1, UPT ;  /* 0x000000010e00788c */ /* 0x000fd2000bf06270 */
[----:B------:R-:W-:Y:S05]  /*0650*/  BRA.U !UP0, `(.L_x_247) ;  /* 0x0000001508ec7547 */ /* 0x000fea000b800000 */
[----:B------:R1:W2:Y:S01]  /*0660*/  LDS R19, [R10] ;  /* 0x000000000a137984 */ /* 0x0002a20000000800 */
[----:B------:R-:W-:Y:S01]  /*0670*/  UISETP.NE.AND UP0, UPT, UR14, 0x1, UPT ;  /* 0x000000010e00788c */ /* 0x000fe2000bf05270 */
[----:B------:R-:W-:-:S08]  /*0680*/  UMOV UR4, URZ ;  /* 0x000000ff00047c82 */ /* 0x000fd00008000000 */
[----:B-1----:R-:W-:Y:S05]  /*0690*/  BRA.U !UP0, `(.L_x_248) ;  /* 0x0000000508bc7547 */ /* 0x002fea000b800000 */
[----:B------:R-:W1:Y:S01]  /*06a0*/  S2UR UR8, SR_CgaCtaId ;  /* 0x00000000000879c3 */ /* 0x000e620000008800 */
[----:B------:R-:W-:Y:S02]  /*06b0*/  UMOV UR4, 0x400 ;  /* 0x0000040000047882 */ /* 0x000fe40000000000 */
[----:B------:R-:W-:-:S04]  /*06c0*/  UIADD3 UR4, UPT, UPT, UR4, 0x640, URZ ;  /* 0x0000064004047890 */ /* 0x000fc8000fffe0ff */
[----:B-1----:R-:W-:-:S03]  /*06d0*/  ULEA UR8, UR8, UR4, 0x18 ;  /* 0x0000000408087291 */ /* 0x002fc6000f8ec0ff */
[----:B------:R-:W-:-:S09]  /*06e0*/  UMOV UR4, URZ ;  /* 0x000000ff00047c82 */ /* 0x000fd20008000000 */
.L_x_249:
[----:B0-----:R-:W-:-:S05]  /*06f0*/  IADD3 R15, PT, PT, R13, UR4, RZ ;  /* 0x000000040d0f7c10 */ /* 0x001fca000fffe0ff */
[----:B------:R-:W-:-:S05]  /*0700*/  IMAD.WIDE R14, R15, 0x4, R2 ;  /* 0x000000040f0e7825 */ /* 0x000fca00078e0202 */
[----:B------:R-:W3:Y:S04]  /*0710*/  LDG.E.CONSTANT R23, desc[UR10][R14.64] ;  /* 0x0000000a0e177981 */ /* 0x000ee8000c1e9900 */
[----:B------:R0:W4:Y:S01]  /*0720*/  LDG.E.CONSTANT R21, desc[UR10][R14.64+0x4] ;  /* 0x0000040a0e157981 */ /* 0x000122000c1e9900 */
[----:B------:R-:W-:Y:S01]  /*0730*/  ULEA UR9, UR4, UR8, 0x2 ;  /* 0x0000000804097291 */ /* 0x000fe2000f8e10ff */
[----:B------:R-:W-:Y:S01]  /*0740*/  HFMA2 R20, -RZ, RZ, 0.96630859375, -0.0022525787353515625 ;  /* 0x3bbb989dff147431 */ /* 0x000fe200000001ff */
[----:B------:R-:W-:-:S04]  /*0750*/  UIADD3 UR4, UPT, UPT, UR4, 0x2, URZ ;  /* 0x0000000204047890 */ /* 0x000fc8000fffe0ff */
[----:B------:R-:W-:-:S03]  /*0760*/  UISETP.NE.AND UP0, UPT, UR4, UR6, UPT ;  /* 0x000000060400728c */ /* 0x000fc6000bf05270 */
[----:B------:R-:W2:Y:S02]  /*0770*/  LDS.64 R16, [UR9] ;  /* 0x00000009ff107984 */ /* 0x000ea40008000a00 */
[----:B--2---:R-:W-:-:S04]  /*0780*/  FADD R16, R19, R16 ;  /* 0x0000001013107221 */ /* 0x004fc80000000000 */
[----:B---3--:R-:W-:-:S05]  /*0790*/  FADD R16, R16, R23 ;  /* 0x0000001710107221 */ /* 0x008fca0000000000 */
[----:B------:R-:W-:-:S05]  /*07a0*/  FMNMX R22, R16, R5, !PT ;  /* 0x0000000510167209 */ /* 0x000fca0007800000 */
[----:B------:R-:W-:Y:S01]  /*07b0*/  FADD R25, R16, -R22 ;  /* 0x8000001610197221 */ /* 0x000fe20000000000 */
[----:B------:R-:W-:Y:S01]  /*07c0*/  MOV R16, 0x437c0000 ;  /* 0x437c000000107802 */ /* 0x000fe20000000f00 */
[----:B------:R-:W-:Y:S02]  /*07d0*/  FADD R23, -R22, R5 ;  /* 0x0000000516177221 */ /* 0x000fe40000000100 */
[-C--:B------:R-:W-:Y:S02]  /*07e0*/  FFMA.SAT R27, R25, R20.reuse, 0.5 ;  /* 0x3f000000191b7423 */ /* 0x080fe40000002014 */
[----:B0-----:R-:W-:Y:S02]  /*07f0*/  FFMA.SAT R15, R23, R20, 0.5 ;  /* 0x3f000000170f7423 */ /* 0x001fe40000002014 */
[-C--:B------:R-:W-:Y:S02]  /*0800*/  FFMA.RM R5, R27, R16.reuse, 12582913 ;  /* 0x4b4000011b057423 */ /* 0x080fe40000004010 */
[----:B------:R-:W-:-:S02]  /*0810*/  FFMA.RM R14, R15, R16, 12582913 ;  /* 0x4b4000010f0e7423 */ /* 0x000fc40000004010 */
[C---:B------:R-:W-:Y:S01]  /*0820*/  FADD R24, R5.reuse, -12583039 ;  /* 0xcb40007f05187421 */ /* 0x040fe20000000000 */
[----:B------:R-:W-:-:S03]  /*0830*/  SHF.L.U32 R5, R5, 0x17, RZ ;  /* 0x0000001705057819 */ /* 0x000fc600000006ff */
[C---:B------:R-:W-:Y:S01]  /*0840*/  FFMA R26, R25.reuse, 1.4426950216293334961, -R24 ;  /* 0x3fb8aa3b191a7823 */ /* 0x040fe20000000818 */
[C---:B------:R-:W-:Y:S01]  /*0850*/  FADD R24, R14.reuse, -12583039 ;  /* 0xcb40007f0e187421 */ /* 0x040fe20000000000 */
[----:B------:R-:W-:Y:S02]  /*0860*/  SHF.L.U32 R14, R14, 0x17, RZ ;  /* 0x000000170e0e7819 */ /* 0x000fe400000006ff */
[----:B------:R-:W-:Y:S01]  /*0870*/  FFMA R26, R25, 1.925963033500011079e-08, R26 ;  /* 0x32a57060191a7823 */ /* 0x000fe2000000001a */
[----:B------:R-:W-:-:S04]  /*0880*/  FFMA R24, R23, 1.4426950216293334961, -R24 ;  /* 0x3fb8aa3b17187823 */ /* 0x000fc80000000818 */
[----:B------:R-:W-:Y:S01]  /*0890*/  FFMA R23, R23, 1.925963033500011079e-08, R24 ;  /* 0x32a5706017177823 */ /* 0x000fe20000000018 */
[----:B------:R-:W0:Y:S08]  /*08a0*/  MUFU.EX2 R26, R26 ;  /* 0x0000001a001a7308 */ /* 0x000e300000000800 */
[----:B------:R-:W1:Y:S01]  /*08b0*/  MUFU.EX2 R23, R23 ;  /* 0x0000001700177308 */ /* 0x000e620000000800 */
[----:B0-----:R-:W-:-:S04]  /*08c0*/  FMUL R5, R5, R26 ;  /* 0x0000001a05057220 */ /* 0x001fc80000400000 */
[----:B-1----:R-:W-:Y:S01]  /*08d0*/  FFMA R15, R14, R23, R5 ;  /* 0x000000170e0f7223 */ /* 0x002fe20000000005 */
[----:B------:R-:W-:-:S04]  /*08e0*/  HFMA2 R5, -RZ, RZ, 1.5048828125, 33.21875 ;  /* 0x3e055027ff057431 */ /* 0x000fc800000001ff */
[----:B------:R-:W-:-:S13]  /*08f0*/  FSETP.GEU.AND P0, PT, R15, 1.175494350822287508e-38, PT ;  /* 0x008000000f00780b */ /* 0x000fda0003f0e000 */
[----:B------:R-:W-:-:S05]  /*0900*/  @!P0 FMUL R15, R15, 8388608 ;  /* 0x4b0000000f0f8820 */ /* 0x000fca0000400000 */
[----:B------:R-:W-:-:S04]  /*0910*/  IADD3 R24, PT, PT, R15, -0x3f2aaaab, RZ ;  /* 0xc0d555550f187810 */ /* 0x000fc80007ffe0ff */
[----:B------:R-:W-:-:S04]  /*0920*/  LOP3.LUT R24, R24, 0xff800000, RZ, 0xc0, !PT ;  /* 0xff80000018187812 */ /* 0x000fc800078ec0ff */
[-C--:B------:R-:W-:Y:S02]  /*0930*/  IADD3 R14, PT, PT, R15, -R24.reuse, RZ ;  /* 0x800000180f0e7210 */ /* 0x080fe40007ffe0ff */
[----:B------:R-:W-:-:S03]  /*0940*/  I2FP.F32.S32 R24, R24 ;  /* 0x0000001800187245 */ /* 0x000fc60000201400 */
[----:B------:R-:W-:-:S04]  /*0950*/  FADD R14, R14, -1 ;  /* 0xbf8000000e0e7421 */ /* 0x000fc80000000000 */
[----:B------:R-:W-:-:S04]  /*0960*/  FFMA R23, R14, -R5, 0.14084610342979431152 ;  /* 0x3e1039f60e177423 */ /* 0x000fc80000000805 */
[----:B------:R-:W-:-:S04]  /*0970*/  FFMA R23, R14, R23, -0.12148627638816833496 ;  /* 0xbdf8cdcc0e177423 */ /* 0x000fc80000000017 */
[----:B------:R-:W-:-:S04]  /*0980*/  FFMA R23, R14, R23, 0.13980610668659210205 ;  /* 0x3e0f29550e177423 */ /* 0x000fc80000000017 */
[----:B------:R-:W-:-:S04]  /*0990*/  FFMA R23, R14, R23, -0.16684235632419586182 ;  /* 0xbe2ad8b90e177423 */ /* 0x000fc80000000017 */
[----:B------:R-:W-:-:S04]  /*09a0*/  FFMA R23, R14, R23, 0.20012299716472625732 ;  /* 0x3e4ced0b0e177423 */ /* 0x000fc80000000017 */
[----:B------:R-:W-:-:S04]  /*09b0*/  FFMA R23, R14, R23, -0.24999669194221496582 ;  /* 0xbe7fff220e177423 */ /* 0x000fc80000000017 */
[----:B------:R-:W-:-:S04]  /*09c0*/  FFMA R23, R14, R23, 0.33333182334899902344 ;  /* 0x3eaaaa780e177423 */ /* 0x000fc80000000017 */
[C---:B------:R-:W-:Y:S01]  /*09d0*/  FFMA R25, R14.reuse, R23, -0.5 ;  /* 0xbf0000000e197423 */ /* 0x040fe20000000017 */
[----:B------:R-:W-:Y:S02]  /*09e0*/  FSEL R23, RZ, -23, P0 ;  /* 0xc1b80000ff177808 */ /* 0x000fe40000000000 */
[----:B------:R-:W-:Y:S01]  /*09f0*/  ISETP.GT.U32.AND P0, PT, R15, 0x7f7fffff, PT ;  /* 0x7f7fffff0f00780c */ /* 0x000fe20003f04070 */
[----:B------:R-:W-:Y:S02]  /*0a00*/  FMUL R25, R14, R25 ;  /* 0x000000190e197220 */ /* 0x000fe40000400000 */
[----:B------:R-:W-:Y:S02]  /*0a10*/  FFMA R23, R24, 1.1920928955078125e-07, R23 ;  /* 0x3400000018177823 */ /* 0x000fe40000000017 */
[----:B------:R-:W-:Y:S01]  /*0a20*/  FFMA R24, R14, R25, R14 ;  /* 0x000000190e187223 */ /* 0x000fe2000000000e */
[----:B------:R-:W-:-:S03]  /*0a30*/  MOV R14, 0x7f800000 ;  /* 0x7f800000000e7802 */ /* 0x000fc60000000f00 */
[----:B------:R-:W-:Y:S01]  /*0a40*/  FFMA R23, R23, 0.69314718246459960938, R24 ;  /* 0x3f31721817177823 */ /* 0x000fe20000000018 */
[----:B------:R-:W-:-:S03]  /*0a50*/  FADD R24, R19, R17 ;  /* 0x0000001113187221 */ /* 0x000fc60000000000 */
[C---:B------:R-:W-:Y:S01]  /*0a60*/  @P0 FFMA R23, R15.reuse, R14, +INF ;  /* 0x7f8000000f170423 */ /* 0x040fe2000000000e */
[----:B------:R-:W-:Y:S01]  /*0a70*/  FSETP.NEU.AND P0, PT, R15, RZ, PT ;  /* 0x000000ff0f00720b */ /* 0x000fe20003f0d000 */
[----:B----4-:R-:W-:-:S03]  /*0a80*/  FADD R21, R24, R21 ;  /* 0x0000001518157221 */ /* 0x010fc60000000000 */
[----:B------:R-:W-:-:S05]  /*0a90*/  FSEL R23, R23, -INF , P0 ;  /* 0xff80000017177808 */ /* 0x000fca0000000000 */
[----:B------:R-:W-:-:S05]  /*0aa0*/  FADD R22, R22, R23 ;  /* 0x0000001716167221 */ /* 0x000fca0000000000 */
[----:B------:R-:W-:-:S05]  /*0ab0*/  FMNMX R15, R22, R21, !PT ;  /* 0x00000015160f7209 */ /* 0x000fca0007800000 */
[--C-:B------:R-:W-:Y:S01]  /*0ac0*/  FADD R25, R21, -R15.reuse ;  /* 0x8000000f15197221 */ /* 0x100fe20000000000 */
[----:B------:R-:W-:-:S03]  /*0ad0*/  FADD R21, R22, -R15 ;  /* 0x8000000f16157221 */ /* 0x000fc60000000000 */
[-C--:B------:R-:W-:Y:S01]  /*0ae0*/  FFMA.SAT R17, R25, R20.reuse, 0.5 ;  /* 0x3f00000019117423 */ /* 0x080fe20000002014 */
[----:B------:R-:W-:-:S03]  /*0af0*/  FFMA.SAT R23, R21, R20, 0.5 ;  /* 0x3f00000015177423 */ /* 0x000fc60000002014 */
[-C--:B------:R-:W-:Y:S01]  /*0b00*/  FFMA.RM R17, R17, R16.reuse, 12582913 ;  /* 0x4b40000111117423 */ /* 0x080fe20000004010 */
[----:B------:R-:W-:-:S03]  /*0b10*/  FFMA.RM R16, R23, R16, 12582913 ;  /* 0x4b40000117107423 */ /* 0x000fc60000004010 */
        /* <DEDUP_REMOVED lines=11> */
[----:B-1----:R-:W-:-:S05]  /*0bd0*/  FFMA R17, R16, R21, R17 ;  /* 0x0000001510117223 */ /* 0x002fca0000000011 */
        /* <DEDUP_REMOVED lines=19> */
[----:B------:R-:W-:-:S04]  /*0d10*/  FFMA R16, R16, R21, R16 ;  /* 0x0000001510107223 */ /* 0x000fc80000000010 */
[----:B------:R-:W-:-:S04]  /*0d20*/  FFMA R5, R5, 0.69314718246459960938, R16 ;  /* 0x3f31721805057823 */ /* 0x000fc80000000010 */
[C---:B------:R-:W-:Y:S01]  /*0d30*/  @P0 FFMA R5, R17.reuse, R14, +INF ;  /* 0x7f80000011050423 */ /* 0x040fe2000000000e */
[----:B------:R-:W-:-:S04]  /*0d40*/  FSETP.NEU.AND P0, PT, R17, RZ, PT ;  /* 0x000000ff1100720b */ /* 0x000fc80003f0d000 */
[----:B------:R-:W-:-:S05]  /*0d50*/  FSEL R14, R5, -INF , P0 ;  /* 0xff800000050e7808 */ /* 0x000fca0000000000 */
[----:B------:R-:W-:Y:S01]  /*0d60*/  FADD R5, R15, R14 ;  /* 0x0000000e0f057221 */ /* 0x000fe20000000000 */
[----:B------:R-:W-:Y:S06]  /*0d70*/  BRA.U UP0, `(.L_x_249) ;  /* 0xfffffff9005c7547 */ /* 0x000fec000b83ffff */
[----:B------:R-:W-:-:S05]  /*0d80*/  UMOV UR4, UR6 ;  /* 0x0000000600047c82 */ /* 0x000fca0008000000 */
.L_x_248:
[----:B------:R-:W-:-:S09]  /*0d90*/  ULOP3.LUT UP0, URZ, UR14, 0x1, URZ, 0xc0, !UPT ;  /* 0x000000010eff7892 */ /* 0x000fd2000f80c0ff */
[----:B------:R-:W-:Y:S05]  /*0da0*/  BRA.U !UP0, `(.L_x_247) ;  /* 0x0000001108187547 */ /* 0x000fea000b800000 */
[----:B0-----:R-:W-:-:S05]  /*0db0*/  IADD3 R15, PT, PT, R13, UR4, RZ ;  /* 0x000000040d0f7c10 */ /* 0x001fca000fffe0ff */
[----:B------:R-:W-:-:S06]  /*0dc0*/  IMAD.WIDE R14, R15, 0x4, R2 ;  /* 0x000000040f0e7825 */ /* 0x000fcc00078e0202 */
[----:B------:R-:W3:Y:S01]  /*0dd0*/  LDG.E.CONSTANT R15, desc[UR10][R14.64] ;  /* 0x0000000a0e0f7981 */ /* 0x000ee2000c1e9900 */
[----:B------:R-:W0:Y:S01]  /*0de0*/  S2UR UR9, SR_CgaCtaId ;  /* 0x00000000000979c3 */ /* 0x000e220000008800 */
[----:B------:R-:W-:Y:S01]  /*0df0*/  UMOV UR8, 0x400 ;  /* 0x0000040000087882 */ /* 0x000fe20000000000 */
[----:B------:R-:W-:Y:S01]  /*0e00*/  HFMA2 R20, -RZ, RZ, 0.96630859375, -0.0022525787353515625 ;  /* 0x3bbb989dff147431 */ /* 0x000fe200000001ff */
[----:B------:R-:W-:-:S04]  /*0e10*/  UIADD3 UR8, UPT, UPT, UR8, 0x640, URZ ;  /* 0x0000064008087890 */ /* 0x000fc8000fffe0ff */
[----:B0-----:R-:W-:-:S04]  /*0e20*/  ULEA UR8, UR9, UR8, 0x18 ;  /* 0x0000000809087291 */ /* 0x001fc8000f8ec0ff */
[----:B------:R-:W-:-:S09]  /*0e30*/  ULEA UR4, UR4, UR8, 0x2 ;  /* 0x0000000804047291 */ /* 0x000fd2000f8e10ff */
[----:B------:R-:W2:Y:S02]  /*0e40*/  LDS R16, [UR4] ;  /* 0x00000004ff107984 */ /* 0x000ea40008000800 */
[----:B--2---:R-:W-:Y:S01]  /*0e50*/  FADD R16, R19, R16 ;  /* 0x0000001013107221 */ /* 0x004fe20000000000 */
[----:B------:R-:W-:-:S03]  /*0e60*/  MOV R19, 0x437c0000 ;  /* 0x437c000000137802 */ /* 0x000fc60000000f00 */
[----:B---3--:R-:W-:-:S05]  /*0e70*/  FADD R17, R16, R15 ;  /* 0x0000000f10117221 */ /* 0x008fca0000000000 */
[----:B------:R-:W-:-:S05]  /*0e80*/  FMNMX R16, R5, R17, !PT ;  /* 0x0000001105107209 */ /* 0x000fca0007800000 */
[--C-:B------:R-:W-:Y:S01]  /*0e90*/  FADD R17, R17, -R16.reuse ;  /* 0x8000001011117221 */ /* 0x100fe20000000000 */
[----:B------:R-:W-:-:S03]  /*0ea0*/  FADD R5, R5, -R16 ;  /* 0x8000001005057221 */ /* 0x000fc60000000000 */
[----:B------:R-:W-:-:S04]  /*0eb0*/  FFMA.SAT R14, R17, R20, 0.5 ;  /* 0x3f000000110e7423 */ /* 0x000fc80000002014 */
[----:B------:R-:W-:Y:S01]  /*0ec0*/  FFMA.RM R15, R14, R19, 12582913 ;  /* 0x4b4000010e0f7423 */ /* 0x000fe20000004013 */
[----:B------:R-:W-:-:S03]  /*0ed0*/  FFMA.SAT R14, R5, R20, 0.5 ;  /* 0x3f000000050e7423 */ /* 0x000fc60000002014 */
[C---:B------:R-:W-:Y:S01]  /*0ee0*/  FADD R20, R15.reuse, -12583039 ;  /* 0xcb40007f0f147421 */ /* 0x040fe20000000000 */
[----:B------:R-:W-:Y:S01]  /*0ef0*/  FFMA.RM R14, R14, R19, 12582913 ;  /* 0x4b4000010e0e7423 */ /* 0x000fe20000004013 */
[----:B------:R-:W-:Y:S02]  /*0f00*/  SHF.L.U32 R15, R15, 0x17, RZ ;  /* 0x000000170f0f7819 */ /* 0x000fe400000006ff */
[----:B------:R-:W-:Y:S01]  /*0f10*/  FFMA R22, R17, 1.4426950216293334961, -R20 ;  /* 0x3fb8aa3b11167823 */ /* 0x000fe20000000814 */
[----:B------:R-:W-:-:S03]  /*0f20*/  FADD R20, R14, -12583039 ;  /* 0xcb40007f0e147421 */ /* 0x000fc60000000000 */
[----:B------:R-:W-:Y:S01]  /*0f30*/  FFMA R22, R17, 1.925963033500011079e-08, R22 ;  /* 0x32a5706011167823 */ /* 0x000fe20000000016 */
[----:B------:R-:W-:-:S04]  /*0f40*/  FFMA R20, R5, 1.4426950216293334961, -R20 ;  /* 0x3fb8aa3b05147823 */ /* 0x000fc80000000814 */
[----:B------:R-:W-:Y:S01]  /*0f50*/  FFMA R20, R5, 1.925963033500011079e-08, R20 ;  /* 0x32a5706005147823 */ /* 0x000fe20000000014 */
[----:B------:R-:W0:Y:S01]  /*0f60*/  MUFU.EX2 R22, R22 ;  /* 0x0000001600167308 */ /* 0x000e220000000800 */
[----:B------:R-:W-:-:S07]  /*0f70*/  SHF.L.U32 R5, R14, 0x17, RZ ;  /* 0x000000170e057819 */ /* 0x000fce00000006ff */
[----:B------:R-:W1:Y:S01]  /*0f80*/  MUFU.EX2 R20, R20 ;  /* 0x0000001400147308 */ /* 0x000e620000000800 */
[----:B0-----:R-:W-:Y:S01]  /*0f90*/  FMUL R14, R15, R22 ;  /* 0x000000160f0e7220 */ /* 0x001fe20000400000 */
[----:B------:R-:W-:-:S03]  /*0fa0*/  HFMA2 R15, -RZ, RZ, 1.5048828125, 33.21875 ;  /* 0x3e055027ff0f7431 */ /* 0x000fc600000001ff */
[----:B-1----:R-:W-:Y:S01]  /*0fb0*/  FFMA R5, R5, R20, R14 ;  /* 0x0000001405057223 */ /* 0x002fe2000000000e */
[----:B------:R-:W-:-:S04]  /*0fc0*/  MOV R20, 0x7f800000 ;  /* 0x7f80000000147802 */ /* 0x000fc80000000f00 */
        /* <DEDUP_REMOVED lines=25> */
[----:B------:R-:W-:Y:S06]  /*1160*/  BRA `(.L_x_247) ;  /* 0x0000000c00287947 */ /* 0x000fec0003800000 */
.L_x_243:
[----:B------:R-:W1:Y:S01]  /*1170*/  LDCU UR14, c[0x0][0x3b0] ;  /* 0x00007600ff0e77ac */ /* 0x000e620008000800 */
[----:B------:R-:W-:Y:S01]  /*1180*/  BSSY.RECONVERGENT B0, `(.L_x_250) ;  /* 0x0000015000007945 */ /* 0x000fe20003800200 */
[----:B------:R-:W2:Y:S01]  /*1190*/  LDCU.64 UR8, c[0x0][0x388] ;  /* 0x00007100ff0877ac */ /* 0x000ea20008000a00 */
[----:B-1----:R-:W-:-:S13]  /*11a0*/  ISETP.GE.AND P0, PT, R0, UR14, PT ;  /* 0x0000000e00007c0c */ /* 0x002fda000bf06270 */
[----:B--2---:R-:W-:Y:S05]  /*11b0*/  @P0 BRA `(.L_x_251) ;  /* 0x0000000000440947 */ /* 0x004fea0003800000 */
[----:B0-----:R-:W0:Y:S01]  /*11c0*/  S2R R15, SR_CgaCtaId ;  /* 0x00000000000f7919 */ /* 0x001e220000008800 */
[----:B------:R-:W-:Y:S02]  /*11d0*/  MOV R14, 0x400 ;  /* 0x00000400000e7802 */ /* 0x000fe40000000f00 */
[----:B------:R-:W-:Y:S02]  /*11e0*/  MOV R16, R0 ;  /* 0x0000000000107202 */ /* 0x000fe40000000f00 */
[----:B------:R-:W-:-:S04]  /*11f0*/  IADD3 R14, PT, PT, R14, 0x640, RZ ;  /* 0x000006400e0e7810 */ /* 0x000fc80007ffe0ff */
[----:B0-----:R-:W-:-:S07]  /*1200*/  LEA R21, R15, R14, 0x18 ;  /* 0x0000000e0f157211 */ /* 0x001fce00078ec0ff */
.L_x_252:
[----:B------:R-:W-:-:S05]  /*1210*/  IMAD R15, R9, UR14, R16 ;  /* 0x0000000e090f7c24 */ /* 0x000fca000f8e0210 */
[----:B-1----:R-:W-:Y:S02]  /*1220*/  SHF.R.S32.HI R19, RZ, 0x1f, R15 ;  /* 0x0000001fff137819 */ /* 0x002fe4000001140f */
[----:B------:R-:W-:-:S04]  /*1230*/  IADD3 R15, P0, PT, R8, R15, RZ ;  /* 0x0000000f080f7210 */ /* 0x000fc80007f1e0ff */
[----:B------:R-:W-:Y:S02]  /*1240*/  LEA.HI.X.SX32 R20, R8, R19, 0x1, P0 ;  /* 0x0000001308147211 */ /* 0x000fe400000f0eff */
[----:B------:R-:W-:-:S04]  /*1250*/  LEA R14, P0, R15, UR8, 0x2 ;  /* 0x000000080f0e7c11 */ /* 0x000fc8000f8010ff */
[----:B------:R-:W-:-:S05]  /*1260*/  LEA.HI.X R15, R15, UR9, R20, 0x2, P0 ;  /* 0x000000090f0f7c11 */ /* 0x000fca00080f1414 */
[----:B------:R-:W2:Y:S01]  /*1270*/  LDG.E.CONSTANT R14, desc[UR10][R14.64] ;  /* 0x0000000a0e0e7981 */ /* 0x000ea2000c1e9900 */
[C---:B------:R-:W-:Y:S02]  /*1280*/  LEA R19, R16.reuse, R21, 0x2 ;  /* 0x0000001510137211 */ /* 0x040fe400078e10ff */
[----:B------:R-:W-:-:S04]  /*1290*/  IADD3 R16, PT, PT, R16, R17, RZ ;  /* 0x0000001110107210 */ /* 0x000fc80007ffe0ff */
[----:B------:R-:W-:Y:S01]  /*12a0*/  ISETP.GE.AND P0, PT, R16, UR14, PT ;  /* 0x0000000e10007c0c */ /* 0x000fe2000bf06270 */
[----:B--2---:R1:W-:-:S12]  /*12b0*/  STS [R19], R14 ;  /* 0x0000000e13007388 */ /* 0x0043d80000000800 */
[----:B------:R-:W-:Y:S05]  /*12c0*/  @!P0 BRA `(.L_x_252) ;  /* 0xfffffffc00d08947 */ /* 0x000fea000383ffff */
.L_x_251:
[----:B------:R-:W-:Y:S05]  /*12d0*/  BSYNC.RECONVERGENT B0 ;  /* 0x0000000000007941 */ /* 0x000fea0003800200 */
.L_x_250:
[----:B------:R-:W-:Y:S01]  /*12e0*/  BAR.SYNC.DEFER_BLOCKING 0x0 ;  /* 0x0000000000007b1d */ /* 0x000fe20000010000 */
[----:B------:R-:W-:-:S09]  /*12f0*/  UISETP.GE.AND UP0, UPT, UR14, 0x1, UPT ;  /* 0x000000010e00788c */ /* 0x000fd2000bf06270 */
[----:B------:R-:W-:Y:S05]  /*1300*/  BRA.U !UP0, `(.L_x_247) ;  /* 0x0000000908c07547 */ /* 0x000fea000b800000 */
[----:B-1----:R1:W2:Y:S01]  /*1310*/  LDS R19, [R10] ;  /* 0x000000000a137984 */ /* 0x0022a20000000800 */
        /* <DEDUP_REMOVED lines=8> */
.L_x_254:
        /* <DEDUP_REMOVED lines=106> */
.L_x_253:
        /* <DEDUP_REMOVED lines=60> */
[----:B------:R-:W-:-:S07]  /*1e00*/  FADD R5, R16, R5 ;  /* 0x0000000510057221 */ /* 0x000fce0000000000 */
.L_x_247:
[----:B------:R-:W-:Y:S01]  /*1e10*/  IADD3 R12, PT, PT, R12, 0x1, RZ ;  /* 0x000000010c0c7810 */ /* 0x000fe20007ffe0ff */
[----:B------:R-:W-:Y:S03]  /*1e20*/  BAR.SYNC.DEFER_BLOCKING 0x0 ;  /* 0x0000000000007b1d */ /* 0x000fe60000010000 */
[----:B------:R-:W-:-:S13]  /*1e30*/  ISETP.NE.AND P0, PT, R12, UR5, PT ;  /* 0x000000050c007c0c */ /* 0x000fda000bf05270 */
[----:B------:R-:W-:Y:S05]  /*1e40*/  @P0 BRA `(.L_x_255) ;  /* 0xffffffe4004c0947 */ /* 0x000fea000383ffff */
.L_x_242:
[----:B------:R-:W-:-:S04]  /*1e50*/  IADD3 R12, PT, PT, R9, 0x1, RZ ;  /* 0x00000001090c7810 */ /* 0x000fc80007ffe0ff */
[----:B------:R-:W-:-:S13]  /*1e60*/  ISETP.NE.AND P0, PT, R12, UR15, PT ;  /* 0x0000000f0c007c0c */ /* 0x000fda000bf05270 */
[----:B------:R-:W-:Y:S05]  /*1e70*/  @P0 BRA `(.L_x_256) ;  /* 0xffffffe4002c0947 */ /* 0x000fea000383ffff */
.L_x_241:
[----:B------:R-:W3:Y:S01]  /*1e80*/  S2UR UR4, SR_CgaCtaId ;  /* 0x00000000000479c3 */ /* 0x000ee20000008800 */
[----:B------:R-:W-:Y:S01]  /*1e90*/  UMOV UR8, 0x400 ;  /* 0x0000040000087882 */ /* 0x000fe20000000000 */
[----:B------:R-:W-:Y:S01]  /*1ea0*/  ISETP.NE.AND P0, PT, R0, RZ, PT ;  /* 0x000000ff0000720c */ /* 0x000fe20003f05270 */
[----:B---3--:R-:W-:-:S06]  /*1eb0*/  ULEA UR8, UR4, UR8, 0x18 ;  /* 0x0000000804087291 */ /* 0x008fcc000f8ec0ff */
[----:B------:R-:W-:-:S05]  /*1ec0*/  LEA R2, R0, UR8, 0x2 ;  /* 0x0000000800027c11 */ /* 0x000fca000f8e10ff */
[----:B------:R3:W-:Y:S01]  /*1ed0*/  STS [R2], R5 ;  /* 0x0000000502007388 */ /* 0x0007e20000000800 */
[----:B------:R-:W-:Y:S06]  /*1ee0*/  BAR.SYNC.DEFER_BLOCKING 0x0 ;  /* 0x0000000000007b1d */ /* 0x000fec0000010000 */
[----:B0-----:R-:W-:Y:S05]  /*1ef0*/  @P0 EXIT ;  /* 0x000000000000094d */ /* 0x001fea0003800000 */
[----:B------:R-:W0:Y:S01]  /*1f00*/  LDCU UR6, c[0x0][0x3b4] ;  /* 0x00007680ff0677ac */ /* 0x000e220008000800 */
[----:B---3--:R-:W-:Y:S01]  /*1f10*/  MOV R5, 0xff800000 ;  /* 0xff80000000057802 */ /* 0x008fe20000000f00 */
[----:B0-----:R-:W-:-:S09]  /*1f20*/  UISETP.GE.AND UP0, UPT, UR6, 0x1, UPT ;  /* 0x000000010600788c */ /* 0x001fd2000bf06270 */
[----:B------:R-:W-:Y:S05]  /*1f30*/  BRA.U !UP0, `(.L_x_257) ;  /* 0x00000009087c7547 */ /* 0x000fea000b800000 */
[----:B------:R-:W-:Y:S01]  /*1f40*/  UISETP.NE.AND UP1, UPT, UR6, 0x1, UPT ;  /* 0x000000010600788c */ /* 0x000fe2000bf25270 */
[----:B------:R-:W-:Y:S01]  /*1f50*/  MOV R5, 0xff800000 ;  /* 0xff80000000057802 */ /* 0x000fe20000000f00 */
[----:B------:R-:W-:-:S04]  /*1f60*/  ULOP3.LUT UR4, UR6, 0x1, URZ, 0xc0, !UPT ;  /* 0x0000000106047892 */ /* 0x000fc8000f8ec0ff */
[----:B------:R-:W-:-:S03]  /*1f70*/  UISETP.NE.U32.AND UP0, UPT, UR4, 0x1, UPT ;  /* 0x000000010400788c */ /* 0x000fc6000bf05070 */
[----:B------:R-:W-:Y:S01]  /*1f80*/  UMOV UR4, URZ ;  /* 0x000000ff00047c82 */ /* 0x000fe20008000000 */
[----:B------:R-:W-:Y:S07]  /*1f90*/  BRA.U !UP1, `(.L_x_258) ;  /* 0x0000000509987547 */ /* 0x000fee000b800000 */
[----:B------:R-:W-:Y:S01]  /*1fa0*/  ULOP3.LUT UR4, UR6, 0x7ffffffe, URZ, 0xc0, !UPT ;  /* 0x7ffffffe06047892 */ /* 0x000fe2000f8ec0ff */
[----:B------:R-:W-:Y:S01]  /*1fb0*/  MOV R5, 0xff800000 ;  /* 0xff80000000057802 */ /* 0x000fe20000000f00 */
[----:B------:R-:W-:Y:S02]  /*1fc0*/  UIADD3 UR6, UPT, UPT, UR8, 0x4, URZ ;  /* 0x0000000408067890 */ /* 0x000fe4000fffe0ff */
[----:B------:R-:W-:-:S12]  /*1fd0*/  UIADD3 UR7, UPT, UPT, -UR4, URZ, URZ ;  /* 0x000000ff04077290 */ /* 0x000fd8000fffe1ff */
.L_x_259:
[----:B------:R-:W0:Y:S01]  /*1fe0*/  LDS R2, [UR6+-0x4] ;  /* 0xfffffc06ff027984 */ /* 0x000e220008000800 */
[----:B------:R-:W-:Y:S01]  /*1ff0*/  HFMA2 R0, -RZ, RZ, 0.96630859375, -0.0022525787353515625 ;  /* 0x3bbb989dff007431 */ /* 0x000fe200000001ff */
[----:B------:R-:W-:Y:S02]  /*2000*/  UIADD3 UR7, UPT, UPT, UR7, 0x2, URZ ;  /* 0x0000000207077890 */ /* 0x000fe4000fffe0ff */
[----:B------:R-:W3:Y:S01]  /*2010*/  LDS R11, [UR6] ;  /* 0x00000006ff0b7984 */ /* 0x000ee20008000800 */
[----:B------:R-:W-:Y:S02]  /*2020*/  UIADD3 UR6, UPT, UPT, UR6, 0x8, URZ ;  /* 0x0000000806067890 */ /* 0x000fe4000fffe0ff */
[----:B------:R-:W-:Y:S01]  /*2030*/  UISETP.NE.AND UP1, UPT, UR7, URZ, UPT ;  /* 0x000000ff0700728c */ /* 0x000fe2000bf25270 */
[----:B0-----:R-:W-:-:S05]  /*2040*/  FMNMX R3, R2, R5, !PT ;  /* 0x0000000502037209 */ /* 0x001fca0007800000 */
[----:B------:R-:W-:Y:S01]  /*2050*/  FADD R9, R2, -R3 ;  /* 0x8000000302097221 */ /* 0x000fe20000000000 */
[----:B------:R-:W-:Y:S01]  /*2060*/  MOV R2, 0x437c0000 ;  /* 0x437c000000027802 */ /* 0x000fe20000000f00 */
[----:B------:R-:W-:Y:S02]  /*2070*/  FADD R5, -R3, R5 ;  /* 0x0000000503057221 */ /* 0x000fe40000000100 */
[----:B------:R-:W-:-:S04]  /*2080*/  FFMA.SAT R7, R9, R0, 0.5 ;  /* 0x3f00000009077423 */ /* 0x000fc80000002000 */
[----:B------:R-:W-:Y:S01]  /*2090*/  FFMA.RM R8, R7, R2, 12582913 ;  /* 0x4b40000107087423 */ /* 0x000fe20000004002 */
[----:B------:R-:W-:-:S03]  /*20a0*/  FFMA.SAT R7, R5, R0, 0.5 ;  /* 0x3f00000005077423 */ /* 0x000fc60000002000 */
[C---:B------:R-:W-:Y:S01]  /*20b0*/  FADD R4, R8.reuse, -12583039 ;  /* 0xcb40007f08047421 */ /* 0x040fe20000000000 */
[----:B------:R-:W-:Y:S01]  /*20c0*/  FFMA.RM R7, R7, R2, 12582913 ;  /* 0x4b40000107077423 */ /* 0x000fe20000004002 */
[----:B------:R-:W-:Y:S02]  /*20d0*/  SHF.L.U32 R8, R8, 0x17, RZ ;  /* 0x0000001708087819 */ /* 0x000fe400000006ff */
[----:B------:R-:W-:Y:S01]  /*20e0*/  FFMA R10, R9, 1.4426950216293334961, -R4 ;  /* 0x3fb8aa3b090a7823 */ /* 0x000fe20000000804 */
[C---:B------:R-:W-:Y:S01]  /*20f0*/  FADD R4, R7.reuse, -12583039 ;  /* 0xcb40007f07047421 */ /* 0x040fe20000000000 */
[----:B------:R-:W-:Y:S02]  /*2100*/  SHF.L.U32 R7, R7, 0x17, RZ ;  /* 0x0000001707077819 */ /* 0x000fe400000006ff */
[----:B------:R-:W-:Y:S01]  /*2110*/  FFMA R10, R9, 1.925963033500011079e-08, R10 ;  /* 0x32a57060090a7823 */ /* 0x000fe2000000000a */
[----:B------:R-:W-:-:S03]  /*2120*/  FFMA R4, R5, 1.4426950216293334961, -R4 ;  /* 0x3fb8aa3b05047823 */ /* 0x000fc60000000804 */
[----:B------:R-:W0:Y:S01]  /*2130*/  MUFU.EX2 R9, R10 ;  /* 0x0000000a00097308 */ /* 0x000e220000000800 */
[----:B------:R-:W-:-:S07]  /*2140*/  FFMA R5, R5, 1.925963033500011079e-08, R4 ;  /* 0x32a5706005057823 */ /* 0x000fce0000000004 */
[----:B------:R-:W4:Y:S01]  /*2150*/  MUFU.EX2 R4, R5 ;  /* 0x0000000500047308 */ /* 0x000f220000000800 */
[----:B0-----:R-:W-:-:S04]  /*2160*/  FMUL R8, R8, R9 ;  /* 0x0000000908087220 */ /* 0x001fc80000400000 */
[----:B----4-:R-:W-:-:S05]  /*2170*/  FFMA R8, R7, R4, R8 ;  /* 0x0000000407087223 */ /* 0x010fca0000000008 */
[----:B------:R-:W-:-:S04]  /*2180*/  FSETP.GEU.AND P0, PT, R8, 1.175494350822287508e-38, PT ;  /* 0x008000000800780b */ /* 0x000fc80003f0e000 */
[----:B------:R-:W-:-:S09]  /*2190*/  FSEL R5, RZ, -23, P0 ;  /* 0xc1b80000ff057808 */ /* 0x000fd20000000000 */
[----:B------:R-:W-:-:S05]  /*21a0*/  @!P0 FMUL R8, R8, 8388608 ;  /* 0x4b00000008088820 */ /* 0x000fca0000400000 */
[C---:B------:R-:W-:Y:S02]  /*21b0*/  IADD3 R4, PT, PT, R8.reuse, -0x3f2aaaab, RZ ;  /* 0xc0d5555508047810 */ /* 0x040fe40007ffe0ff */
[----:B------:R-:W-:Y:S02]  /*21c0*/  ISETP.GT.U32.AND P0, PT, R8, 0x7f7fffff, PT ;  /* 0x7f7fffff0800780c */ /* 0x000fe40003f04070 */
[----:B------:R-:W-:Y:S01]  /*21d0*/  LOP3.LUT R7, R4, 0xff800000, RZ, 0xc0, !PT ;  /* 0xff80000004077812 */ /* 0x000fe200078ec0ff */
[----:B------:R-:W-:-:S03]  /*21e0*/  HFMA2 R4, -RZ, RZ, 1.5048828125, 33.21875 ;  /* 0x3e055027ff047431 */ /* 0x000fc600000001ff */
[----:B------:R-:W-:-:S05]  /*21f0*/  IADD3 R9, PT, PT, R8, -R7, RZ ;  /* 0x8000000708097210 */ /* 0x000fca0007ffe0ff */
        /* <DEDUP_REMOVED lines=8> */
[----:B------:R-:W-:Y:S01]  /*2280*/  FFMA R12, R9, R10, -0.5 ;  /* 0xbf000000090c7423 */ /* 0x000fe2000000000a */
[----:B------:R-:W-:-:S03]  /*2290*/  I2FP.F32.S32 R10, R7 ;  /* 0x00000007000a7245 */ /* 0x000fc60000201400 */
[C---:B------:R-:W-:Y:S02]  /*22a0*/  FMUL R12, R9.reuse, R12 ;  /* 0x0000000c090c7220 */ /* 0x040fe40000400000 */
[----:B------:R-:W-:Y:S01]  /*22b0*/  FFMA R10, R10, 1.1920928955078125e-07, R5 ;  /* 0x340000000a0a7823 */ /* 0x000fe20000000005 */
[----:B------:R-:W-:Y:S01]  /*22c0*/  MOV R5, 0x7f800000 ;  /* 0x7f80000000057802 */ /* 0x000fe20000000f00 */
[----:B------:R-:W-:-:S04]  /*22d0*/  FFMA R9, R9, R12, R9 ;  /* 0x0000000c09097223 */ /* 0x000fc80000000009 */
[----:B------:R-:W-:Y:S01]  /*22e0*/  FFMA R9, R10, 0.69314718246459960938, R9 ;  /* 0x3f3172180a097823 */ /* 0x000fe20000000009 */
[C---:B------:R-:W-:Y:S01]  /*22f0*/  @P0 FFMA R9, R8.reuse, R5, +INF ;  /* 0x7f80000008090423 */ /* 0x040fe20000000005 */
[----:B------:R-:W-:-:S04]  /*2300*/  FSETP.NEU.AND P0, PT, R8, RZ, PT ;  /* 0x000000ff0800720b */ /* 0x000fc80003f0d000 */
[----:B------:R-:W-:-:S05]  /*2310*/  FSEL R8, R9, -INF , P0 ;  /* 0xff80000009087808 */ /* 0x000fca0000000000 */
[----:B------:R-:W-:-:S05]  /*2320*/  FADD R8, R3, R8 ;  /* 0x0000000803087221 */ /* 0x000fca0000000000 */
[----:B---3--:R-:W-:-:S05]  /*2330*/  FMNMX R3, R8, R11, !PT ;  /* 0x0000000b08037209 */ /* 0x008fca0007800000 */
        /* <DEDUP_REMOVED lines=15> */
[----:B------:R-:W3:Y:S01]  /*2430*/  MUFU.EX2 R0, R0 ;  /* 0x0000000000007308 */ /* 0x000ee20000000800 */
[----:B0-----:R-:W-:-:S04]  /*2440*/  FMUL R8, R8, R11 ;  /* 0x0000000b08087220 */ /* 0x001fc80000400000 */
[----:B---3--:R-:W-:-:S05]  /*2450*/  FFMA R8, R9, R0, R8 ;  /* 0x0000000009087223 */ /* 0x008fca0000000008 */
[----:B------:R-:W-:-:S04]  /*2460*/  FSETP.GEU.AND P0, PT, R8, 1.175494350822287508e-38, PT ;  /* 0x008000000800780b */ /* 0x000fc80003f0e000 */
[----:B------:R-:W-:-:S09]  /*2470*/  FSEL R0, RZ, -23, P0 ;  /* 0xc1b80000ff007808 */ /* 0x000fd20000000000 */
[----:B------:R-:W-:-:S05]  /*2480*/  @!P0 FMUL R8, R8, 8388608 ;  /* 0x4b00000008088820 */ /* 0x000fca0000400000 */
[C---:B------:R-:W-:Y:S02]  /*2490*/  IADD3 R7, PT, PT, R8.reuse, -0x3f2aaaab, RZ ;  /* 0xc0d5555508077810 */ /* 0x040fe40007ffe0ff */
[----:B------:R-:W-:Y:S02]  /*24a0*/  ISETP.GT.U32.AND P0, PT, R8, 0x7f7fffff, PT ;  /* 0x7f7fffff0800780c */ /* 0x000fe40003f04070 */
[----:B------:R-:W-:-:S04]  /*24b0*/  LOP3.LUT R7, R7, 0xff800000, RZ, 0xc0, !PT ;  /* 0xff80000007077812 */ /* 0x000fc800078ec0ff */
[-C--:B------:R-:W-:Y:S02]  /*24c0*/  IADD3 R2, PT, PT, R8, -R7.reuse, RZ ;  /* 0x8000000708027210 */ /* 0x080fe40007ffe0ff */
[----:B------:R-:W-:-:S03]  /*24d0*/  I2FP.F32.S32 R7, R7 ;  /* 0x0000000700077245 */ /* 0x000fc60000201400 */
[----:B------:R-:W-:Y:S02]  /*24e0*/  FADD R9, R2, -1 ;  /* 0xbf80000002097421 */ /* 0x000fe40000000000 */
[----:B------:R-:W-:Y:S02]  /*24f0*/  FFMA R0, R7, 1.1920928955078125e-07, R0 ;  /* 0x3400000007007823 */ /* 0x000fe40000000000 */
[----:B------:R-:W-:-:S04]  /*2500*/  FFMA R4, R9, -R4, 0.14084610342979431152 ;  /* 0x3e1039f609047423 */ /* 0x000fc80000000804 */
[----:B------:R-:W-:-:S04]  /*2510*/  FFMA R4, R9, R4, -0.12148627638816833496 ;  /* 0xbdf8cdcc09047423 */ /* 0x000fc80000000004 */
[----:B------:R-:W-:-:S04]  /*2520*/  FFMA R4, R9, R4, 0.13980610668659210205 ;  /* 0x3e0f295509047423 */ /* 0x000fc80000000004 */
[----:B------:R-:W-:-:S04]  /*2530*/  FFMA R4, R9, R4, -0.16684235632419586182 ;  /* 0xbe2ad8b909047423 */ /* 0x000fc80000000004 */
[----:B------:R-:W-:-:S04]  /*2540*/  FFMA R4, R9, R4, 0.20012299716472625732 ;  /* 0x3e4ced0b09047423 */ /* 0x000fc80000000004 */
[----:B------:R-:W-:-:S04]  /*2550*/  FFMA R4, R9, R4, -0.24999669194221496582 ;  /* 0xbe7fff2209047423 */ /* 0x000fc80000000004 */
[----:B------:R-:W-:-:S04]  /*2560*/  FFMA R4, R9, R4, 0.33333182334899902344 ;  /* 0x3eaaaa7809047423 */ /* 0x000fc80000000004 */
[----:B------:R-:W-:-:S04]  /*2570*/  FFMA R4, R9, R4, -0.5 ;  /* 0xbf00000009047423 */ /* 0x000fc80000000004 */
[----:B------:R-:W-:-:S04]  /*2580*/  FMUL R4, R9, R4 ;  /* 0x0000000409047220 */ /* 0x000fc80000400000 */
[----:B------:R-:W-:-:S04]  /*2590*/  FFMA R9, R9, R4, R9 ;  /* 0x0000000409097223 */ /* 0x000fc80000000009 */
[----:B------:R-:W-:Y:S01]  /*25a0*/  FFMA R0, R0, 0.69314718246459960938, R9 ;  /* 0x3f31721800007823 */ /* 0x000fe20000000009 */
[C---:B------:R-:W-:Y:S01]  /*25b0*/  @P0 FFMA R0, R8.reuse, R5, +INF ;  /* 0x7f80000008000423 */ /* 0x040fe20000000005 */
[----:B------:R-:W-:-:S04]  /*25c0*/  FSETP.NEU.AND P0, PT, R8, RZ, PT ;  /* 0x000000ff0800720b */ /* 0x000fc80003f0d000 */
[----:B------:R-:W-:-:S05]  /*25d0*/  FSEL R0, R0, -INF , P0 ;  /* 0xff80000000007808 */ /* 0x000fca0000000000 */
[----:B------:R-:W-:Y:S01]  /*25e0*/  FADD R5, R3, R0 ;  /* 0x0000000003057221 */ /* 0x000fe20000000000 */
[----:B------:R-:W-:Y:S06]  /*25f0*/  BRA.U UP1, `(.L_x_259) ;  /* 0xfffffff901787547 */ /* 0x000fec000b83ffff */
.L_x_258:
[----:B------:R-:W-:Y:S05]  /*2600*/  BRA.U UP0, `(.L_x_257) ;  /* 0x0000000100c87547 */ /* 0x000fea000b800000 */
[----:B------:R-:W-:Y:S01]  /*2610*/  ULEA UR4, UR4, UR8, 0x2 ;  /* 0x0000000804047291 */ /* 0x000fe2000f8e10ff */
[----:B------:R-:W-:Y:S01]  /*2620*/  HFMA2 R4, -RZ, RZ, 0.96630859375, -0.0022525787353515625 ;  /* 0x3bbb989dff047431 */ /* 0x000fe200000001ff */
[----:B------:R-:W-:-:S07]  /*2630*/  MOV R9, 0x437c0000 ;  /* 0x437c000000097802 */ /* 0x000fce0000000f00 */
[----:B------:R-:W0:Y:S02]  /*2640*/  LDS R2, [UR4] ;  /* 0x00000004ff027984 */ /* 0x000e240008000800 */
[----:B0-----:R-:W-:-:S05]  /*2650*/  FMNMX R0, R5, R2, !PT ;  /* 0x0000000205007209 */ /* 0x001fca0007800000 */
        /* <DEDUP_REMOVED lines=8> */
[C---:B------:R-:W-:Y:S01]  /*26e0*/  FFMA R8, R3.reuse, 1.4426950216293334961, -R4 ;  /* 0x3fb8aa3b03087823 */ /* 0x040fe20000000804 */
[C---:B------:R-:W-:Y:S01]  /*26f0*/  FADD R4, R2.reuse, -12583039 ;  /* 0xcb40007f02047421 */ /* 0x040fe20000000000 */
[----:B------:R-:W-:Y:S02]  /*2700*/  SHF.L.U32 R2, R2, 0x17, RZ ;  /* 0x0000001702027819 */ /* 0x000fe400000006ff */
[----:B------:R-:W-:Y:S01]  /*2710*/  FFMA R8, R3, 1.925963033500011079e-08, R8 ;  /* 0x32a5706003087823 */ /* 0x000fe20000000008 */
[----:B------:R-:W-:-:S04]  /*2720*/  FFMA R4, R5, 1.4426950216293334961, -R4 ;  /* 0x3fb8aa3b05047823 */ /* 0x000fc80000000804 */
[----:B------:R-:W-:Y:S01]  /*2730*/  FFMA R4, R5, 1.925963033500011079e-08, R4 ;  /* 0x32a5706005047823 */ /* 0x000fe20000000004 */
[----:B------:R-:W0:Y:S08]  /*2740*/  MUFU.EX2 R8, R8 ;  /* 0x0000000800087308 */ /* 0x000e300000000800 */
[----:B------:R-:W3:Y:S01]  /*2750*/  MUFU.EX2 R3, R4 ;  /* 0x0000000400037308 */ /* 0x000ee20000000800 */
[----:B0-----:R-:W-:Y:S01]  /*2760*/  FMUL R7, R7, R8 ;  /* 0x0000000807077220 */ /* 0x001fe20000400000 */
[----:B------:R-:W-:-:S03]  /*2770*/  HFMA2 R8, -RZ, RZ, 1.5048828125, 33.21875 ;  /* 0x3e055027ff087431 */ /* 0x000fc600000001ff */
[----:B---3--:R-:W-:-:S05]  /*2780*/  FFMA R2, R2, R3, R7 ;  /* 0x0000000302027223 */ /* 0x008fca0000000007 */
[----:B------:R-:W-:-:S13]  /*2790*/  FSETP.GEU.AND P0, PT, R2, 1.175494350822287508e-38, PT ;  /* 0x008000000200780b */ /* 0x000fda0003f0e000 */
[----:B------:R-:W-:-:S05]  /*27a0*/  @!P0 FMUL R2, R2, 8388608 ;  /* 0x4b00000002028820 */ /* 0x000fca0000400000 */
[----:B------:R-:W-:-:S04]  /*27b0*/  IADD3 R3, PT, PT, R2, -0x3f2aaaab, RZ ;  /* 0xc0d5555502037810 */ /* 0x000fc80007ffe0ff */
[----:B------:R-:W-:-:S04]  /*27c0*/  LOP3.LUT R5, R3, 0xff800000, RZ, 0xc0, !PT ;  /* 0xff80000003057812 */ /* 0x000fc800078ec0ff */
[----:B------:R-:W-:-:S05]  /*27d0*/  IADD3 R3, PT, PT, R2, -R5, RZ ;  /* 0x8000000502037210 */ /* 0x000fca0007ffe0ff */
[----:B------:R-:W-:Y:S01]  /*27e0*/  FADD R7, R3, -1 ;  /* 0xbf80000003077421 */ /* 0x000fe20000000000 */
[----:B------:R-:W-:Y:S02]  /*27f0*/  FSEL R3, RZ, -23, P0 ;  /* 0xc1b80000ff037808 */ /* 0x000fe40000000000 */
[----:B------:R-:W-:Y:S01]  /*2800*/  ISETP.GT.U32.AND P0, PT, R2, 0x7f7fffff, PT ;  /* 0x7f7fffff0200780c */ /* 0x000fe20003f04070 */
        /* <DEDUP_REMOVED lines=8> */
[----:B------:R-:W-:Y:S02]  /*2890*/  I2FP.F32.S32 R4, R5 ;  /* 0x0000000500047245 */ /* 0x000fe40000201400 */
[----:B------:R-:W-:Y:S01]  /*28a0*/  MOV R5, 0x7f800000 ;  /* 0x7f80000000057802 */ /* 0x000fe20000000f00 */
[C---:B------:R-:W-:Y:S02]  /*28b0*/  FMUL R8, R7.reuse, R8 ;  /* 0x0000000807087220 */ /* 0x040fe40000400000 */
[----:B------:R-:W-:Y:S02]  /*28c0*/  FFMA R3, R4, 1.1920928955078125e-07, R3 ;  /* 0x3400000004037823 */ /* 0x000fe40000000003 */
[----:B------:R-:W-:-:S04]  /*28d0*/  FFMA R8, R7, R8, R7 ;  /* 0x0000000807087223 */ /* 0x000fc80000000007 */
[----:B------:R-:W-:Y:S01]  /*28e0*/  FFMA R3, R3, 0.69314718246459960938, R8 ;  /* 0x3f31721803037823 */ /* 0x000fe20000000008 */
[C---:B------:R-:W-:Y:S01]  /*28f0*/  @P0 FFMA R3, R2.reuse, R5, +INF ;  /* 0x7f80000002030423 */ /* 0x040fe20000000005 */
[----:B------:R-:W-:-:S04]  /*2900*/  FSETP.NEU.AND P0, PT, R2, RZ, PT ;  /* 0x000000ff0200720b */ /* 0x000fc80003f0d000 */
[----:B------:R-:W-:-:S05]  /*2910*/  FSEL R3, R3, -INF , P0 ;  /* 0xff80000003037808 */ /* 0x000fca0000000000 */
[----:B------:R-:W-:-:S07]  /*2920*/  FADD R5, R0, R3 ;  /* 0x0000000300057221 */ /* 0x000fce0000000000 */
.L_x_257:
[----:B------:R-:W0:Y:S01]  /*2930*/  LDCU UR4, c[0x0][0x3a4] ;  /* 0x00007480ff0477ac */ /* 0x000e220008000800 */
[----:B------:R-:W3:Y:S01]  /*2940*/  LDC R7, c[0x0][0x3ac] ;  /* 0x0000eb00ff077b82 */ /* 0x000ee20000000800 */
[----:B------:R-:W-:-:S07]  /*2950*/  IADD3 R6, PT, PT, R6, UR13, RZ ;  /* 0x0000000d06067c10 */ /* 0x000fce000fffe0ff */
[----:B------:R-:W4:Y:S01]  /*2960*/  LDC.64 R2, c[0x0][0x390] ;  /* 0x0000e400ff027b82 */ /* 0x000f220000000a00 */
[----:B0-----:R-:W-:-:S06]  /*2970*/  UIMAD UR4, UR12, UR4, UR5 ;  /* 0x000000040c0472a4 */ /* 0x001fcc000f8e0205 */
[----:B---3--:R-:W-:-:S04]  /*2980*/  IMAD R7, R7, UR4, R6 ;  /* 0x0000000407077c24 */ /* 0x008fc8000f8e0206 */
[----:B----4-:R-:W-:-:S05]  /*2990*/  IMAD.WIDE R2, R7, 0x4, R2 ;  /* 0x0000000407027825 */ /* 0x010fca00078e0202 */
[----:B------:R-:W3:Y:S01]  /*29a0*/  LDG.E R4, desc[UR10][R2.64] ;  /* 0x0000000a02047981 */ /* 0x000ee2000c1e1900 */
[----:B------:R-:W-:Y:S02]  /*29b0*/  MOV R7, 0x3bbb989d ;  /* 0x3bbb989d00077802 */ /* 0x000fe40000000f00 */
[----:B------:R-:W-:Y:S02]  /*29c0*/  MOV R10, 0x437c0000 ;  /* 0x437c0000000a7802 */ /* 0x000fe40000000f00 */
[----:B---3--:R-:W-:-:S05]  /*29d0*/  FMNMX R0, R4, R5, !PT ;  /* 0x0000000504007209 */ /* 0x008fca0007800000 */
[----:B------:R-:W-:Y:S01]  /*29e0*/  FADD R6, -R0, R5 ;  /* 0x0000000500067221 */ /* 0x000fe20000000100 */
        /* <DEDUP_REMOVED lines=11> */
[----:B------:R-:W-:Y:S01]  /*2aa0*/  FFMA R7, R4, 1.4426950216293334961, -R7 ;  /* 0x3fb8aa3b04077823 */ /* 0x000fe20000000807 */
[----:B------:R-:W-:-:S03]  /*2ab0*/  MOV R6, 0x3e055027 ;  /* 0x3e05502700067802 */ /* 0x000fc60000000f00 */
[----:B------:R-:W-:Y:S01]  /*2ac0*/  FFMA R7, R4, 1.925963033500011079e-08, R7 ;  /* 0x32a5706004077823 */ /* 0x000fe20000000007 */
[----:B------:R-:W0:Y:S08]  /*2ad0*/  MUFU.EX2 R9, R9 ;  /* 0x0000000900097308 */ /* 0x000e300000000800 */
[----:B------:R-:W3:Y:S01]  /*2ae0*/  MUFU.EX2 R4, R7 ;  /* 0x0000000700047308 */ /* 0x000ee20000000800 */
[----:B0-----:R-:W-:-:S04]  /*2af0*/  FMUL R8, R8, R9 ;  /* 0x0000000908087220 */ /* 0x001fc80000400000 */
        /* <DEDUP_REMOVED lines=19> */
[----:B------:R-:W-:Y:S02]  /*2c30*/  FFMA R5, R6, 1.1920928955078125e-07, R5 ;  /* 0x3400000006057823 */ /* 0x000fe40000000005 */
[----:B------:R-:W-:Y:S01]  /*2c40*/  FFMA R8, R7, R8, R7 ;  /* 0x0000000807087223 */ /* 0x000fe20000000007 */
[----:B------:R-:W-:-:S03]  /*2c50*/  MOV R7, 0x7f800000 ;  /* 0x7f80000000077802 */ /* 0x000fc60000000f00 */
[----:B------:R-:W-:Y:S02]  /*2c60*/  FFMA R5, R5, 0.69314718246459960938, R8 ;  /* 0x3f31721805057823 */ /* 0x000fe40000000008 */
[C---:B------:R-:W-:Y:S01]  /*2c70*/  @P0 FFMA R5, R4.reuse, R7, +INF ;  /* 0x7f80000004050423 */ /* 0x040fe20000000007 */
[----:B------:R-:W-:-:S04]  /*2c80*/  FSETP.NEU.AND P0, PT, R4, RZ, PT ;  /* 0x000000ff0400720b */ /* 0x000fc80003f0d000 */
[----:B------:R-:W-:-:S05]  /*2c90*/  FSEL R5, R5, -INF , P0 ;  /* 0xff80000005057808 */ /* 0x000fca0000000000 */
[----:B------:R-:W-:-:S05]  /*2ca0*/  FADD R5, R0, R5 ;  /* 0x0000000500057221 */ /* 0x000fca0000000000 */
[----:B------:R-:W-:Y:S01]  /*2cb0*/  STG.E desc[UR10][R2.64], R5 ;  /* 0x0000000502007986 */ /* 0x000fe2000c10190a */
[----:B------:R-:W-:Y:S05]  /*2cc0*/  EXIT ;  /* 0x000000000000794d */ /* 0x000fea0003800000 */
.L_x_260:
        /* <DEDUP_REMOVED lines=11> */
.L_x_352:


//--------------------- .text._Z14kernel_forwardIfEvPKT_S2_PS0_iiiii --------------------------
	.section	.text._Z14kernel_forwardIfEvPKT_S2_PS0_iiiii,"ax",@progbits
	.align	128
        .global         _Z14kernel_forwardIfEvPKT_S2_PS0_iiiii
        .type           _Z14kernel_forwardIfEvPKT_S2_PS0_iiiii,@function
        .size           _Z14kernel_forwardIfEvPKT_S2_PS0_iiiii,(.L_x_353 - _Z14kernel_forwardIfEvPKT_S2_PS0_iiiii)
        .other          _Z14kernel_forwardIfEvPKT_S2_PS0_iiiii,@"STO_CUDA_ENTRY STV_DEFAULT"
_Z14kernel_forwardIfEvPKT_S2_PS0_iiiii:
.text._Z14kernel_forwardIfEvPKT_S2_PS0_iiiii:
        /* <DEDUP_REMOVED lines=11> */
[----:B------:R-:W-:Y:S01]  /*00b0*/  MOV R3, UR10 ;  /* 0x0000000a00037c02 */ /* 0x000fe20008000f00 */
[----:B------:R-:W-:Y:S01]  /*00c0*/  HFMA2 R7, -RZ, RZ, 0, 2.384185791015625e-07 ;  /* 0x00000004ff077431 */ /* 0x000fe200000001ff */
[----:B------:R-:W-:Y:S01]  /*00d0*/  UIMAD UR4, UR21, UR23, UR23 ;  /* 0x00000017150472a4 */ /* 0x000fe2000f8e0217 */
[----:B------:R-:W3:Y:S05]  /*00e0*/  LDCU.64 UR18, c[0x0][0x358] ;  /* 0x00006b00ff1277ac */ /* 0x000eea0008000a00 */
[----:B------:R-:W-:Y:S01]  /*00f0*/  MOV R6, UR4 ;  /* 0x0000000400067c02 */ /* 0x000fe20008000f00 */
[----:B------:R-:W4:Y:S01]  /*0100*/  S2UR UR5, SR_CgaCtaId ;  /* 0x00000000000579c3 */ /* 0x000f220000008800 */
[----:B------:R-:W5:Y:S01]  /*0110*/  LDCU UR22, c[0x0][0x3a8] ;  /* 0x00007500ff1677ac */ /* 0x000f620008000800 */
[----:B------:R-:W4:Y:S01]  /*0120*/  LDCU.64 UR8, c[0x0][0x380] ;  /* 0x00007000ff0877ac */ /* 0x000f220008000a00 */
[----:B0-----:R-:W-:-:S04]  /*0130*/  UIMAD UR13, UR20, UR23, URZ ;  /* 0x00000017140d72a4 */ /* 0x001fc8000f8e02ff */
[----:B------:R-:W-:-:S04]  /*0140*/  UIMAD UR12, UR13, UR23, URZ ;  /* 0x000000170d0c72a4 */ /* 0x000fc8000f8e02ff */
[----:B------:R-:W-:Y:S02]  /*0150*/  UIMAD UR12, UR12, UR11, URZ ;  /* 0x0000000b0c0c72a4 */ /* 0x000fe4000f8e02ff */
[----:B-1----:R-:W-:Y:S02]  /*0160*/  IMAD R3, R3, UR11, R0 ;  /* 0x0000000b03037c24 */ /* 0x002fe4000f8e0200 */
[----:B--2---:R-:W-:Y:S02]  /*0170*/  UIMAD.WIDE UR6, UR12, 0x4, UR6 ;  /* 0x000000040c0678a5 */ /* 0x004fe4000f8e0206 */
[----:B------:R-:W-:-:S04]  /*0180*/  IMAD R6, R6, UR11, R3 ;  /* 0x0000000b06067c24 */ /* 0x000fc8000f8e0203 */
[----:B------:R-:W-:-:S06]  /*0190*/  IMAD.WIDE R6, R6, R7, UR6 ;  /* 0x0000000606067e25 */ /* 0x000fcc000f8e0207 */
[----:B---3--:R-:W2:Y:S01]  /*01a0*/  LDG.E R7, desc[UR18][R6.64] ;  /* 0x0000001206077981 */ /* 0x008ea2000c1e1900 */
[----:B------:R-:W-:Y:S01]  /*01b0*/  UMOV UR4, 0x400 ;  /* 0x0000040000047882 */ /* 0x000fe20000000000 */
[----:B------:R-:W0:Y:S01]  /*01c0*/  S2UR UR24, SR_CTAID.Z ;  /* 0x00000000001879c3 */ /* 0x000e220000002700 */
[----:B------:R-:W-:Y:S01]  /*01d0*/  UIADD3 UR4, UPT, UPT, UR4, 0x640, URZ ;  /* 0x0000064004047890 */ /* 0x000fe2000fffe0ff */
[----:B------:R-:W-:Y:S01]  /*01e0*/  MOV R2, 0xff800000 ;  /* 0xff80000000027802 */ /* 0x000fe20000000f00 */
[----:B-----5:R-:W-:Y:S02]  /*01f0*/  UISETP.GE.AND UP0, UPT, UR22, 0x1, UPT ;  /* 0x000000011600788c */ /* 0x020fe4000bf06270 */
[----:B----4-:R-:W-:Y:S02]  /*0200*/  ULEA UR4, UR5, UR4, 0x18 ;  /* 0x0000000405047291 */ /* 0x010fe4000f8ec0ff */
[----:B------:R-:W-:-:S04]  /*0210*/  UIADD3 UR25, UPT, UPT, UR22, UR11, URZ ;  /* 0x0000000b16197290 */ /* 0x000fc8000fffe0ff */
[----:B------:R-:W-:Y:S01]  /*0220*/  LEA R4, R0, UR4, 0x2 ;  /* 0x0000000400047c11 */ /* 0x000fe2000f8e10ff */
[----:B------:R-:W-:-:S04]  /*0230*/  UIMAD UR4, UR20, UR11, URZ ;  /* 0x0000000b140472a4 */ /* 0x000fc8000f8e02ff */
[----:B------:R-:W-:-:S04]  /*0240*/  UIMAD UR4, UR25, UR4, URZ ;  /* 0x00000004190472a4 */ /* 0x000fc8000f8e02ff */
[----:B------:R-:W-:-:S04]  /*0250*/  UIMAD UR4, UR25, UR4, URZ ;  /* 0x00000004190472a4 */ /* 0x000fc8000f8e02ff */
[----:B------:R-:W-:Y:S01]  /*0260*/  UIMAD.WIDE UR8, UR4, 0x4, UR8 ;  /* 0x00000004040878a5 */ /* 0x000fe2000f8e0208 */
[----:B--2---:R1:W-:Y:S01]  /*0270*/  STS [R4], R7 ;  /* 0x0000000704007388 */ /* 0x0043e20000000800 */
[----:B------:R-:W-:Y:S06]  /*0280*/  BAR.SYNC.DEFER_BLOCKING 0x0 ;  /* 0x0000000000007b1d */ /* 0x000fec0000010000 */
[----:B0-----:R-:W-:Y:S05]  /*0290*/  BRA.U !UP0, `(.L_x_261) ;  /* 0x0000000d08007547 */ /* 0x001fea000b800000 */
[----:B------:R0:W2:Y:S01]  /*02a0*/  LDS R5, [R4] ;  /* 0x0000000004057984 */ /* 0x0000a20000000800 */
[----:B------:R-:W-:Y:S01]  /*02b0*/  UISETP.NE.AND UP1, UPT, UR22, 0x1, UPT ;  /* 0x000000011600788c */ /* 0x000fe2000bf25270 */
[----:B------:R-:W-:Y:S01]  /*02c0*/  MOV R2, 0xff800000 ;  /* 0xff80000000027802 */ /* 0x000fe20000000f00 */
[----:B------:R-:W-:Y:S02]  /*02d0*/  ULOP3.LUT UR4, UR22, 0x1, URZ, 0xc0, !UPT ;  /* 0x0000000116047892 */ /* 0x000fe4000f8ec0ff */
[----:B------:R-:W-:Y:S02]  /*02e0*/  UIADD3 UR16, UPT, UPT, UR21, UR13, -UR20 ;  /* 0x0000000d15107290 */ /* 0x000fe4000fffe814 */
[----:B------:R-:W-:Y:S02]  /*02f0*/  UISETP.NE.U32.AND UP0, UPT, UR4, 0x1, UPT ;  /* 0x000000010400788c */ /* 0x000fe4000bf05070 */
[----:B------:R-:W-:Y:S01]  /*0300*/  UIMAD UR17, UR25, UR24, UR11 ;  /* 0x00000018191172a4 */ /* 0x000fe2000f8e020b */
[----:B------:R-:W-:Y:S01]  /*0310*/  UMOV UR4, URZ ;  /* 0x000000ff00047c82 */ /* 0x000fe20008000000 */
[----:B0-----:R-:W-:Y:S10]  /*0320*/  BRA.U !UP1, `(.L_x_262) ;  /* 0x0000000509e07547 */ /* 0x001ff4000b800000 */
[----:B------:R-:W-:Y:S01]  /*0330*/  MOV R2, 0xff800000 ;  /* 0xff80000000027802 */ /* 0x000fe20000000f00 */
[----:B------:R-:W0:Y:S01]  /*0340*/  LDCU.64 UR28, c[0x0][0x388] ;  /* 0x00007100ff1c77ac */ /* 0x000e220008000a00 */
[----:B------:R-:W-:Y:S01]  /*0350*/  ULOP3.LUT UR4, UR22, 0x7ffffffe, URZ, 0xc0, !UPT ;  /* 0x7ffffffe16047892 */ /* 0x000fe2000f8ec0ff */
[----:B------:R-:W-:-:S11]  /*0360*/  UMOV UR5, URZ ;  /* 0x000000ff00057c82 */ /* 0x000fd60008000000 */
.L_x_263:
[----:B------:R-:W-:Y:S01]  /*0370*/  UIMAD UR14, UR16, UR22, UR5 ;  /* 0x00000016100e72a4 */ /* 0x000fe2000f8e0205 */
[----:B------:R-:W-:Y:S01]  /*0380*/  HFMA2 R11, -RZ, RZ, 0, 2.384185791015625e-07 ;  /* 0x00000004ff0b7431 */ /* 0x000fe200000001ff */
[----:B------:R-:W-:Y:S01]  /*0390*/  UIADD3 UR26, UPT, UPT, UR17, UR5, URZ ;  /* 0x00000005111a7290 */ /* 0x000fe2000fffe0ff */
[----:B-1----:R-:W-:Y:S01]  /*03a0*/  MOV R7, UR25 ;  /* 0x0000001900077c02 */ /* 0x002fe20008000f00 */
[----:B0-----:R-:W-:-:S04]  /*03b0*/  UIMAD.WIDE UR14, UR14, 0x4, UR28 ;  /* 0x000000040e0e78a5 */ /* 0x001fc8000f8e021c */
[----:B------:R-:W-:Y:S02]  /*03c0*/  IMAD R10, R7, UR26, R0 ;  /* 0x0000001a070a7c24 */ /* 0x000fe4000f8e0200 */
[----:B------:R-:W-:Y:S02]  /*03d0*/  MOV R14, UR14 ;  /* 0x0000000e000e7c02 */ /* 0x000fe40008000f00 */
[----:B------:R-:W-:Y:S01]  /*03e0*/  MOV R15, UR15 ;  /* 0x0000000f000f7c02 */ /* 0x000fe20008000f00 */
[----:B------:R-:W-:-:S04]  /*03f0*/  IMAD.WIDE R10, R10, R11, UR8 ;  /* 0x000000080a0a7e25 */ /* 0x000fc8000f8e020b */
[----:B------:R-:W2:Y:S04]  /*0400*/  LDG.E.CONSTANT R14, desc[UR18][R14.64] ;  /* 0x000000120e0e7981 */ /* 0x000ea8000c1e9900 */
[----:B------:R0:W3:Y:S01]  /*0410*/  LDG.E.CONSTANT R9, desc[UR18][R10.64] ;  /* 0x000000120a097981 */ /* 0x0000e2000c1e9900 */
[----:B------:R-:W-:Y:S02]  /*0420*/  MOV R16, UR14 ;  /* 0x0000000e00107c02 */ /* 0x000fe40008000f00 */
[----:B------:R-:W-:Y:S02]  /*0430*/  MOV R17, UR15 ;  /* 0x0000000f00117c02 */ /* 0x000fe40008000f00 */
[----:B------:R-:W-:-:S03]  /*0440*/  MOV R13, UR25 ;  /* 0x00000019000d7c02 */ /* 0x000fc60008000f00 */
[----:B------:R-:W4:Y:S02]  /*0450*/  LDG.E.CONSTANT R6, desc[UR18][R16.64+0x4] ;  /* 0x0000041210067981 */ /* 0x000f24000c1e9900 */
[----:B------:R-:W-:-:S05]  /*0460*/  IMAD.WIDE R12, R13, 0x4, R10 ;  /* 0x000000040d0c7825 */ /* 0x000fca00078e020a */
[----:B------:R1:W5:Y:S01]  /*0470*/  LDG.E.CONSTANT R7, desc[UR18][R12.64] ;  /* 0x000000120c077981 */ /* 0x000362000c1e9900 */
[----:B0-----:R-:W-:Y:S02]  /*0480*/  HFMA2 R10, -RZ, RZ, 3.7421875, 0 ;  /* 0x437c0000ff0a7431 */ /* 0x001fe400000001ff */
[----:B--2---:R-:W-:-:S04]  /*0490*/  FADD R8, R5, R14 ;  /* 0x0000000e05087221 */ /* 0x004fc80000000000 */
[----:B---3--:R-:W-:Y:S01]  /*04a0*/  FADD R18, R8, R9 ;  /* 0x0000000908127221 */ /* 0x008fe20000000000 */
[----:B------:R-:W-:-:S04]  /*04b0*/  MOV R8, 0x3bbb989d ;  /* 0x3bbb989d00087802 */ /* 0x000fc80000000f00 */
[----:B------:R-:W-:-:S05]  /*04c0*/  FMNMX R9, R18, R2, !PT ;  /* 0x0000000212097209 */ /* 0x000fca0007800000 */
[----:B------:R-:W-:Y:S01]  /*04d0*/  FADD R19, R18, -R9 ;  /* 0x8000000912137221 */ /* 0x000fe20000000000 */
[----:B------:R-:W-:-:S03]  /*04e0*/  FADD R11, -R9, R2 ;  /* 0x00000002090b7221 */ /* 0x000fc60000000100 */
[----:B------:R-:W-:-:S04]  /*04f0*/  FFMA.SAT R15, R19, R8, 0.5 ;  /* 0x3f000000130f7423 */ /* 0x000fc80000002008 */
[----:B------:R-:W-:Y:S01]  /*0500*/  FFMA.RM R14, R15, R10, 12582913 ;  /* 0x4b4000010f0e7423 */ /* 0x000fe2000000400a */
[----:B------:R-:W-:-:S03]  /*0510*/  FFMA.SAT R15, R11, R8, 0.5 ;  /* 0x3f0000000b0f7423 */ /* 0x000fc60000002008 */
[----:B------:R-:W-:Y:S01]  /*0520*/  FADD R2, R14, -12583039 ;  /* 0xcb40007f0e027421 */ /* 0x000fe20000000000 */
[----:B------:R-:W-:-:S03]  /*0530*/  FFMA.RM R15, R15, R10, 12582913 ;  /* 0x4b4000010f0f7423 */ /* 0x000fc6000000400a */
[----:B-1----:R-:W-:Y:S01]  /*0540*/  FFMA R12, R19, 1.4426950216293334961, -R2 ;  /* 0x3fb8aa3b130c7823 */ /* 0x002fe20000000802 */
[----:B------:R-:W-:-:S03]  /*0550*/  FADD R2, R15, -12583039 ;  /* 0xcb40007f0f027421 */ /* 0x000fc60000000000 */
[----:B------:R-:W-:Y:S01]  /*0560*/  FFMA R19, R19, 1.925963033500011079e-08, R12 ;  /* 0x32a5706013137823 */ /* 0x000fe2000000000c */
[----:B------:R-:W-:-:S04]  /*0570*/  FFMA R2, R11, 1.4426950216293334961, -R2 ;  /* 0x3fb8aa3b0b027823 */ /* 0x000fc80000000802 */
[----:B------:R-:W-:Y:S01]  /*0580*/  FFMA R12, R11, 1.925963033500011079e-08, R2 ;  /* 0x32a570600b0c7823 */ /* 0x000fe20000000002 */
[----:B------:R-:W0:Y:S08]  /*0590*/  MUFU.EX2 R19, R19 ;  /* 0x0000001300137308 */ /* 0x000e300000000800 */
[----:B------:R-:W1:Y:S01]  /*05a0*/  MUFU.EX2 R12, R12 ;  /* 0x0000000c000c7308 */ /* 0x000e620000000800 */
[----:B------:R-:W-:-:S02]  /*05b0*/  SHF.L.U32 R14, R14, 0x17, RZ ;  /* 0x000000170e0e7819 */ /* 0x000fc400000006ff */
[----:B------:R-:W-:-:S03]  /*05c0*/  SHF.L.U32 R11, R15, 0x17, RZ ;  /* 0x000000170f0b7819 */ /* 0x000fc600000006ff */
[----:B0-----:R-:W-:-:S04]  /*05d0*/  FMUL R14, R14, R19 ;  /* 0x000000130e0e7220 */ /* 0x001fc80000400000 */
[----:B-1----:R-:W-:-:S05]  /*05e0*/  FFMA R11, R11, R12, R14 ;  /* 0x0000000c0b0b7223 */ /* 0x002fca000000000e */
[----:B------:R-:W-:-:S13]  /*05f0*/  FSETP.GEU.AND P0, PT, R11, 1.175494350822287508e-38, PT ;  /* 0x008000000b00780b */ /* 0x000fda0003f0e000 */
[----:B------:R-:W-:-:S05]  /*0600*/  @!P0 FMUL R11, R11, 8388608 ;  /* 0x4b0000000b0b8820 */ /* 0x000fca0000400000 */
[----:B------:R-:W-:-:S04]  /*0610*/  IADD3 R2, PT, PT, R11, -0x3f2aaaab, RZ ;  /* 0xc0d555550b027810 */ /* 0x000fc80007ffe0ff */
[----:B------:R-:W-:-:S04]  /*0620*/  LOP3.LUT R14, R2, 0xff800000, RZ, 0xc0, !PT ;  /* 0xff800000020e7812 */ /* 0x000fc800078ec0ff */
[----:B------:R-:W-:Y:S02]  /*0630*/  IADD3 R13, PT, PT, R11, -R14, RZ ;  /* 0x8000000e0b0d7210 */ /* 0x000fe40007ffe0ff */
[----:B------:R-:W-:-:S03]  /*0640*/  MOV R2, 0x3e055027 ;  /* 0x3e05502700027802 */ /* 0x000fc60000000f00 */
        /* <DEDUP_REMOVED lines=9> */
[----:B------:R-:W-:Y:S02]  /*06e0*/  FSEL R12, RZ, -23, P0 ;  /* 0xc1b80000ff0c7808 */ /* 0x000fe40000000000 */
[----:B------:R-:W-:Y:S02]  /*06f0*/  ISETP.GT.U32.AND P0, PT, R11, 0x7f7fffff, PT ;  /* 0x7f7fffff0b00780c */ /* 0x000fe40003f04070 */
[----:B------:R-:W-:Y:S01]  /*0700*/  I2FP.F32.S32 R13, R14 ;  /* 0x0000000e000d7245 */ /* 0x000fe20000201400 */
[----:B------:R-:W-:-:S04]  /*0710*/  FMUL R16, R15, R16 ;  /* 0x000000100f107220 */ /* 0x000fc80000400000 */
[----:B------:R-:W-:Y:S01]  /*0720*/  FFMA R13, R13, 1.1920928955078125e-07, R12 ;  /* 0x340000000d0d7823 */ /* 0x000fe2000000000c */
[----:B------:R-:W-:Y:S01]  /*0730*/  FFMA R16, R15, R16, R15 ;  /* 0x000000100f107223 */ /* 0x000fe2000000000f */
[----:B------:R-:W-:-:S03]  /*0740*/  MOV R12, 0x7f800000 ;  /* 0x7f800000000c7802 */ /* 0x000fc60000000f00 */
[----:B------:R-:W-:Y:S02]  /*0750*/  FFMA R13, R13, 0.69314718246459960938, R16 ;  /* 0x3f3172180d0d7823 */ /* 0x000fe40000000010 */
[C---:B------:R-:W-:Y:S01]  /*0760*/  @P0 FFMA R13, R11.reuse, R12, +INF ;  /* 0x7f8000000b0d0423 */ /* 0x040fe2000000000c */
[----:B------:R-:W-:Y:S01]  /*0770*/  FSETP.NEU.AND P0, PT, R11, RZ, PT ;  /* 0x000000ff0b00720b */ /* 0x000fe20003f0d000 */
[----:B----4-:R-:W-:-:S03]  /*0780*/  FADD R14, R5, R6 ;  /* 0x00000006050e7221 */ /* 0x010fc60000000000 */
[----:B------:R-:W-:Y:S01]  /*0790*/  FSEL R6, R13, -INF , P0 ;  /* 0xff8000000d067808 */ /* 0x000fe20000000000 */
[----:B-----5:R-:W-:-:S04]  /*07a0*/  FADD R7, R14, R7 ;  /* 0x000000070e077221 */ /* 0x020fc80000000000 */
[----:B------:R-:W-:-:S05]  /*07b0*/  FADD R9, R9, R6 ;  /* 0x0000000609097221 */ /* 0x000fca0000000000 */
[----:B------:R-:W-:-:S05]  /*07c0*/  FMNMX R6, R9, R7, !PT ;  /* 0x0000000709067209 */ /* 0x000fca0007800000 */
[--C-:B------:R-:W-:Y:S01]  /*07d0*/  FADD R11, R7, -R6.reuse ;  /* 0x80000006070b7221 */ /* 0x100fe20000000000 */
[----:B------:R-:W-:-:S03]  /*07e0*/  FADD R9, R9, -R6 ;  /* 0x8000000609097221 */ /* 0x000fc60000000000 */
        /* <DEDUP_REMOVED lines=31> */
[----:B------:R-:W-:Y:S01]  /*09e0*/  ISETP.GT.U32.AND P0, PT, R7, 0x7f7fffff, PT ;  /* 0x7f7fffff0700780c */ /* 0x000fe20003f04070 */
[C---:B------:R-:W-:Y:S01]  /*09f0*/  FMUL R8, R11.reuse, R8 ;  /* 0x000000080b087220 */ /* 0x040fe20000400000 */
[----:B------:R-:W-:Y:S01]  /*0a00*/  I2FP.F32.S32 R9, R14 ;  /* 0x0000000e00097245 */ /* 0x000fe20000201400 */
[----:B------:R-:W-:Y:S02]  /*0a10*/  UIADD3 UR5, UPT, UPT, UR5, 0x2, URZ ;  /* 0x0000000205057890 */ /* 0x000fe4000fffe0ff */
[----:B------:R-:W-:Y:S02]  /*0a20*/  FFMA R11, R11, R8, R11 ;  /* 0x000000080b0b7223 */ /* 0x000fe4000000000b */
[----:B------:R-:W-:Y:S01]  /*0a30*/  FFMA R2, R9, 1.1920928955078125e-07, R2 ;  /* 0x3400000009027823 */ /* 0x000fe20000000002 */
[----:B------:R-:W-:-:S03]  /*0a40*/  UISETP.NE.AND UP1, UPT, UR5, UR4, UPT ;  /* 0x000000040500728c */ /* 0x000fc6000bf25270 */
[----:B------:R-:W-:Y:S02]  /*0a50*/  FFMA R2, R2, 0.69314718246459960938, R11 ;  /* 0x3f31721802027823 */ /* 0x000fe4000000000b */
[C---:B------:R-:W-:Y:S01]  /*0a60*/  @P0 FFMA R2, R7.reuse, R12, +INF ;  /* 0x7f80000007020423 */ /* 0x040fe2000000000c */
[----:B------:R-:W-:-:S04]  /*0a70*/  FSETP.NEU.AND P0, PT, R7, RZ, PT ;  /* 0x000000ff0700720b */ /* 0x000fc80003f0d000 */
[----:B------:R-:W-:-:S05]  /*0a80*/  FSEL R7, R2, -INF , P0 ;  /* 0xff80000002077808 */ /* 0x000fca0000000000 */
[----:B------:R-:W-:Y:S01]  /*0a90*/  FADD R2, R6, R7 ;  /* 0x0000000706027221 */ /* 0x000fe20000000000 */
[----:B------:R-:W-:Y:S06]  /*0aa0*/  BRA.U UP1, `(.L_x_263) ;  /* 0xfffffff901307547 */ /* 0x000fec000b83ffff */
.L_x_262:
[----:B------:R-:W-:Y:S05]  /*0ab0*/  BRA.U UP0, `(.L_x_261) ;  /* 0x0000000100f87547 */ /* 0x000fea000b800000 */
[----:B------:R-:W0:Y:S01]  /*0ac0*/  LDCU.64 UR14, c[0x0][0x388] ;  /* 0x00007100ff0e77ac */ /* 0x000e220008000a00 */
[----:B------:R-:W-:Y:S01]  /*0ad0*/  HFMA2 R11, -RZ, RZ, 0, 2.384185791015625e-07 ;  /* 0x00000004ff0b7431 */ /* 0x000fe200000001ff */
[----:B------:R-:W-:Y:S02]  /*0ae0*/  UIADD3 UR17, UPT, UPT, UR17, UR4, URZ ;  /* 0x0000000411117290 */ /* 0x000fe4000fffe0ff */
[----:B------:R-:W-:-:S04]  /*0af0*/  UIMAD UR4, UR16, UR22, UR4 ;  /* 0x00000016100472a4 */ /* 0x000fc8000f8e0204 */
[----:B-1----:R-:W-:-:S05]  /*0b00*/  MOV R7, UR17 ;  /* 0x0000001100077c02 */ /* 0x002fca0008000f00 */
[----:B------:R-:W-:Y:S01]  /*0b10*/  IMAD R6, R7, UR25, R0 ;  /* 0x0000001907067c24 */ /* 0x000fe2000f8e0200 */
[----:B0-----:R-:W-:-:S03]  /*0b20*/  UIMAD.WIDE UR4, UR4, 0x4, UR14 ;  /* 0x00000004040478a5 */ /* 0x001fc6000f8e020e */
[----:B------:R-:W-:-:S03]  /*0b30*/  IMAD.WIDE R6, R6, R11, UR8 ;  /* 0x0000000806067e25 */ /* 0x000fc6000f8e020b */
[----:B------:R-:W-:-:S03]  /*0b40*/  MOV R8, UR4 ;  /* 0x0000000400087c02 */ /* 0x000fc60008000f00 */
[----:B------:R-:W3:Y:S01]  /*0b50*/  LDG.E.CONSTANT R6, desc[UR18][R6.64] ;  /* 0x0000001206067981 */ /* 0x000ee2000c1e9900 */
[----:B------:R-:W-:-:S05]  /*0b60*/  MOV R9, UR5 ;  /* 0x0000000500097c02 */ /* 0x000fca0008000f00 */
[----:B------:R-:W2:Y:S01]  /*0b70*/  LDG.E.CONSTANT R8, desc[UR18][R8.64] ;  /* 0x0000001208087981 */ /* 0x000ea2000c1e9900 */
[----:B------:R-:W-:Y:S01]  /*0b80*/  HFMA2 R12, -RZ, RZ, 3.7421875, 0 ;  /* 0x437c0000ff0c7431 */ /* 0x000fe200000001ff */
[----:B------:R-:W-:Y:S01]  /*0b90*/  MOV R13, 0x3bbb989d ;  /* 0x3bbb989d000d7802 */ /* 0x000fe20000000f00 */
[----:B--2---:R-:W-:-:S04]  /*0ba0*/  FADD R5, R5, R8 ;  /* 0x0000000805057221 */ /* 0x004fc80000000000 */
[----:B---3--:R-:W-:-:S05]  /*0bb0*/  FADD R10, R5, R6 ;  /* 0x00000006050a7221 */ /* 0x008fca0000000000 */
[----:B------:R-:W-:-:S05]  /*0bc0*/  FMNMX R5, R2, R10, !PT ;  /* 0x0000000a02057209 */ /* 0x000fca0007800000 */
[--C-:B------:R-:W-:Y:S01]  /*0bd0*/  FADD R10, R10, -R5.reuse ;  /* 0x800000050a0a7221 */ /* 0x100fe20000000000 */
[----:B------:R-:W-:-:S03]  /*0be0*/  FADD R2, R2, -R5 ;  /* 0x8000000502027221 */ /* 0x000fc60000000000 */
[-C--:B------:R-:W-:Y:S01]  /*0bf0*/  FFMA.SAT R11, R10, R13.reuse, 0.5 ;  /* 0x3f0000000a0b7423 */ /* 0x080fe2000000200d */
[----:B------:R-:W-:-:S03]  /*0c00*/  FFMA.SAT R8, R2, R13, 0.5 ;  /* 0x3f00000002087423 */ /* 0x000fc6000000200d */
[-C--:B------:R-:W-:Y:S01]  /*0c10*/  FFMA.RM R11, R11, R12.reuse, 12582913 ;  /* 0x4b4000010b0b7423 */ /* 0x080fe2000000400c */
[----:B------:R-:W-:-:S03]  /*0c20*/  FFMA.RM R8, R8, R12, 12582913 ;  /* 0x4b40000108087423 */ /* 0x000fc6000000400c */
[----:B------:R-:W-:-:S04]  /*0c30*/  FADD R7, R11, -12583039 ;  /* 0xcb40007f0b077421 */ /* 0x000fc80000000000 */
[----:B------:R-:W-:Y:S01]  /*0c40*/  FFMA R9, R10, 1.4426950216293334961, -R7 ;  /* 0x3fb8aa3b0a097823 */ /* 0x000fe20000000807 */
[----:B------:R-:W-:-:S04]  /*0c50*/  FADD R7, R8, -12583039 ;  /* 0xcb40007f08077421 */ /* 0x000fc80000000000 */
[----:B------:R-:W-:Y:S01]  /*0c60*/  FFMA R7, R2, 1.4426950216293334961, -R7 ;  /* 0x3fb8aa3b02077823 */ /* 0x000fe20000000807 */
[----:B------:R-:W-:-:S03]  /*0c70*/  FFMA R9, R10, 1.925963033500011079e-08, R9 ;  /* 0x32a570600a097823 */ /* 0x000fc60000000009 */
        /* <DEDUP_REMOVED lines=19> */
[----:B------:R-:W-:Y:S01]  /*0db0*/  FFMA R7, R6, R7, -0.24999669194221496582 ;  /* 0xbe7fff2206077423 */ /* 0x000fe20000000007 */
[----:B------:R-:W-:-:S03]  /*0dc0*/  FSEL R2, RZ, -23, P0 ;  /* 0xc1b80000ff027808 */ /* 0x000fc60000000000 */
[----:B------:R-:W-:Y:S01]  /*0dd0*/  FFMA R7, R6, R7, 0.33333182334899902344 ;  /* 0x3eaaaa7806077423 */ /* 0x000fe20000000007 */
[----:B------:R-:W-:-:S03]  /*0de0*/  ISETP.GT.U32.AND P0, PT, R8, 0x7f7fffff, PT ;  /* 0x7f7fffff0800780c */ /* 0x000fc60003f04070 */
[----:B------:R-:W-:Y:S01]  /*0df0*/  FFMA R7, R6, R7, -0.5 ;  /* 0xbf00000006077423 */ /* 0x000fe20000000007 */
[----:B------:R-:W-:-:S03]  /*0e00*/  I2FP.F32.S32 R11, R11 ;  /* 0x0000000b000b7245 */ /* 0x000fc60000201400 */
[C---:B------:R-:W-:Y:S01]  /*0e10*/  FMUL R7, R6.reuse, R7 ;  /* 0x0000000706077220 */ /* 0x040fe20000400000 */
[----:B------:R-:W-:Y:S01]  /*0e20*/  MOV R9, 0x7f800000 ;  /* 0x7f80000000097802 */ /* 0x000fe20000000f00 */
[----:B------:R-:W-:Y:S02]  /*0e30*/  FFMA R2, R11, 1.1920928955078125e-07, R2 ;  /* 0x340000000b027823 */ /* 0x000fe40000000002 */
[----:B------:R-:W-:-:S04]  /*0e40*/  FFMA R7, R6, R7, R6 ;  /* 0x0000000706077223 */ /* 0x000fc80000000006 */
[----:B------:R-:W-:Y:S01]  /*0e50*/  FFMA R2, R2, 0.69314718246459960938, R7 ;  /* 0x3f31721802027823 */ /* 0x000fe20000000007 */
[C---:B------:R-:W-:Y:S01]  /*0e60*/  @P0 FFMA R2, R8.reuse, R9, +INF ;  /* 0x7f80000008020423 */ /* 0x040fe20000000009 */
[----:B------:R-:W-:-:S04]  /*0e70*/  FSETP.NEU.AND P0, PT, R8, RZ, PT ;  /* 0x000000ff0800720b */ /* 0x000fc80003f0d000 */
[----:B------:R-:W-:-:S05]  /*0e80*/  FSEL R2, R2, -INF , P0 ;  /* 0xff80000002027808 */ /* 0x000fca0000000000 */
[----:B------:R-:W-:-:S07]  /*0e90*/  FADD R2, R5, R2 ;  /* 0x0000000205027221 */ /* 0x000fce0000000000 */
.L_x_261:
[----:B------:R-:W0:Y:S08]  /*0ea0*/  S2UR UR15, SR_CgaCtaId ;  /* 0x00000000000f79c3 */ /* 0x000e300000008800 */
[----:B------:R-:W-:Y:S01]  /*0eb0*/  BAR.SYNC.DEFER_BLOCKING 0x0 ;  /* 0x0000000000007b1d */ /* 0x000fe20000010000 */
[----:B------:R-:W-:Y:S02]  /*0ec0*/  UIADD3 UR4, UPT, UPT, UR21, 0x2, URZ ;  /* 0x0000000215047890 */ /* 0x000fe4000fffe0ff */
[----:B------:R-:W-:-:S03]  /*0ed0*/  UIADD3 UR5, UPT, UPT, UR10, -0x1, URZ ;  /* 0xffffffff0a057890 */ /* 0x000fc6000fffe0ff */
[----:B------:R-:W-:Y:S01]  /*0ee0*/  UMOV UR14, 0x400 ;  /* 0x00000400000e7882 */ /* 0x000fe20000000000 */
[----:B------:R-:W-:Y:S02]  /*0ef0*/  UISETP.GE.AND UP0, UPT, UR4, UR5, UPT ;  /* 0x000000050400728c */ /* 0x000fe4000bf06270 */
[----:B------:R-:W-:-:S04]  /*0f00*/  UIADD3 UR14, UPT, UPT, UR14, 0x320, URZ ;  /* 0x000003200e0e7890 */ /* 0x000fc8000fffe0ff */
[----:B0-----:R-:W-:-:S06]  /*0f10*/  ULEA UR14, UR15, UR14, 0x18 ;  /* 0x0000000e0f0e7291 */ /* 0x001fcc000f8ec0ff */
[----:B--2---:R-:W-:Y:S01]  /*0f20*/  LEA R5, R0, UR14, 0x2 ;  /* 0x0000000e00057c11 */ /* 0x004fe2000f8e10ff */
[----:B------:R-:W-:Y:S06]  /*0f30*/  BRA.U UP0, `(.L_x_264) ;  /* 0x0000000d004c7547 */ /* 0x000fec000b800000 */
[----:B------:R-:W-:Y:S02]  /*0f40*/  ULOP3.LUT UR22, UR11, 0x7ffffffe, URZ, 0xc0, !UPT ;  /* 0x7ffffffe0b167892 */ /* 0x000fe4000f8ec0ff */
[----:B------:R-:W-:Y:S02]  /*0f50*/  UIMAD UR14, UR11, UR23, URZ ;  /* 0x000000170b0e72a4 */ /* 0x000fe4000f8e02ff */
[----:B------:R-:W-:-:S12]  /*0f60*/  UIADD3 UR17, UPT, UPT, -UR22, URZ, URZ ;  /* 0x000000ff16117290 */ /* 0x000fd8000fffe1ff */
.L_x_268:
[----:B0-----:R-:W0:Y:S01]  /*0f70*/  LDCU UR23, c[0x0][0x39c] ;  /* 0x00007380ff1777ac */ /* 0x001e220008000800 */
[----:B------:R-:W-:Y:S01]  /*0f80*/  HFMA2 R9, -RZ, RZ, 0, 2.384185791015625e-07 ;  /* 0x00000004ff097431 */ /* 0x000fe200000001ff */
[----:B------:R-:W-:Y:S01]  /*0f90*/  MOV R8, UR14 ;  /* 0x0000000e00087c02 */ /* 0x000fe20008000f00 */
[----:B------:R-:W2:Y:S01]  /*0fa0*/  LDCU UR11, c[0x0][0x3a4] ;  /* 0x00007480ff0b77ac */ /* 0x000ea20008000800 */
[----:B------:R-:W-:-:S03]  /*0fb0*/  MOV R11, 0x4 ;  /* 0x00000004000b7802 */ /* 0x000fc60000000f00 */
[----:B------:R-:W-:Y:S01]  /*0fc0*/  IMAD R8, R8, UR4, R3 ;  /* 0x0000000408087c24 */ /* 0x000fe2000f8e0203 */
[----:B0-----:R-:W-:-:S06]  /*0fd0*/  UIMAD UR15, UR21, UR23, UR4 ;  /* 0x00000017150f72a4 */ /* 0x001fcc000f8e0204 */
[----:B-1----:R-:W-:-:S05]  /*0fe0*/  MOV R7, UR15 ;  /* 0x0000000f00077c02 */ /* 0x002fca0008000f00 */
[----:B--2---:R-:W-:-:S04]  /*0ff0*/  IMAD R6, R7, UR11, R0 ;  /* 0x0000000b07067c24 */ /* 0x004fc8000f8e0200 */
        /* <DEDUP_REMOVED lines=11> */
[----:B0-----:R0:W1:Y:S01]  /*10b0*/  LDS R6, [R5] ;  /* 0x0000000005067984 */ /* 0x0010620000000800 */
[----:B------:R-:W-:Y:S01]  /*10c0*/  UISETP.NE.AND UP1, UPT, UR11, 0x1, UPT ;  /* 0x000000010b00788c */ /* 0x000fe2000bf25270 */
[----:B------:R-:W-:-:S08]  /*10d0*/  MOV R7, RZ ;  /* 0x000000ff00077202 */ /* 0x000fd00000000f00 */
[----:B0-----:R-:W-:Y:S05]  /*10e0*/  BRA.U !UP1, `(.L_x_266) ;  /* 0x0000000509d47547 */ /* 0x001fea000b800000 */
[----:B------:R-:W0:Y:S01]  /*10f0*/  S2R R7, SR_CTAID.Z ;  /* 0x0000000000077919 */ /* 0x000e220000002700 */
[----:B------:R-:W2:Y:S01]  /*1100*/  S2UR UR16, SR_CgaCtaId ;  /* 0x00000000001079c3 */ /* 0x000ea20000008800 */
[----:B------:R-:W-:Y:S02]  /*1110*/  UMOV UR15, 0x400 ;  /* 0x00000400000f7882 */ /* 0x000fe40000000000 */
[----:B------:R-:W-:-:S04]  /*1120*/  UIADD3 UR15, UPT, UPT, UR15, 0x640, URZ ;  /* 0x000006400f0f7890 */ /* 0x000fc8000fffe0ff */
[----:B--2---:R-:W-:-:S03]  /*1130*/  ULEA UR15, UR16, UR15, 0x18 ;  /* 0x0000000f100f7291 */ /* 0x004fc6000f8ec0ff */
[----:B------:R-:W-:Y:S01]  /*1140*/  UMOV UR16, UR17 ;  /* 0x0000001100107c82 */ /* 0x000fe20008000000 */
[----:B------:R-:W-:Y:S01]  /*1150*/  UIADD3 UR15, UPT, UPT, UR15, 0x4, URZ ;  /* 0x000000040f0f7890 */ /* 0x000fe2000fffe0ff */
[----:B0-----:R-:W-:-:S04]  /*1160*/  IMAD R7, R7, UR25, R0 ;  /* 0x0000001907077c24 */ /* 0x001fc8000f8e0200 */
[----:B------:R-:W-:-:S07]  /*1170*/  IMAD R7, R7, UR25, RZ ;  /* 0x0000001907077c24 */ /* 0x000fce000f8e02ff */
.L_x_267:
[----:B------:R-:W-:Y:S01]  /*1180*/  HFMA2 R12, -RZ, RZ, 0, 2.384185791015625e-07 ;  /* 0x00000004ff0c7431 */ /* 0x000fe200000001ff */
[----:B------:R-:W1:Y:S04]  /*1190*/  LDS R9, [UR15+-0x4] ;  /* 0xfffffc0fff097984 */ /* 0x000e680008000800 */
[----:B------:R-:W-:-:S05]  /*11a0*/  IMAD.WIDE R12, R7, R12, UR8 ;  /* 0x00000008070c7e25 */ /* 0x000fca000f8e020c */
[----:B------:R-:W2:Y:S04]  /*11b0*/  LDG.E.CONSTANT R10, desc[UR18][R12.64] ;  /* 0x000000120c0a7981 */ /* 0x000ea8000c1e9900 */
[----:B------:R0:W3:Y:S01]  /*11c0*/  LDG.E.CONSTANT R8, desc[UR18][R12.64+0x4] ;  /* 0x000004120c087981 */ /* 0x0000e2000c1e9900 */
[----:B------:R-:W-:Y:S01]  /*11d0*/  UIADD3 UR16, UPT, UPT, UR16, 0x2, URZ ;  /* 0x0000000210107890 */ /* 0x000fe2000fffe0ff */
[----:B------:R-:W-:-:S03]  /*11e0*/  IADD3 R7, PT, PT, R7, 0x2, RZ ;  /* 0x0000000207077810 */ /* 0x000fc60007ffe0ff */
[----:B------:R-:W-:Y:S01]  /*11f0*/  UISETP.NE.AND UP1, UPT, UR16, URZ, UPT ;  /* 0x000000ff1000728c */ /* 0x000fe2000bf25270 */
[----:B-1----:R-:W-:-:S04]  /*1200*/  FADD R9, R6, R9 ;  /* 0x0000000906097221 */ /* 0x002fc80000000000 */
[----:B--2---:R-:W-:Y:S01]  /*1210*/  FADD R10, R9, R10 ;  /* 0x0000000a090a7221 */ /* 0x004fe20000000000 */
[----:B------:R-:W-:-:S04]  /*1220*/  MOV R9, 0x3bbb989d ;  /* 0x3bbb989d00097802 */ /* 0x000fc80000000f00 */
[----:B------:R-:W-:-:S05]  /*1230*/  FMNMX R11, R10, R2, !PT ;  /* 0x000000020a0b7209 */ /* 0x000fca0007800000 */
[----:B------:R-:W-:Y:S01]  /*1240*/  FADD R14, R10, -R11 ;  /* 0x8000000b0a0e7221 */ /* 0x000fe20000000000 */
[----:B------:R-:W-:Y:S02]  /*1250*/  HFMA2 R10, -RZ, RZ, 3.7421875, 0 ;  /* 0x437c0000ff0a7431 */ /* 0x000fe400000001ff */
[----:B------:R-:W-:Y:S01]  /*1260*/  FADD R2, -R11, R2 ;  /* 0x000000020b027221 */ /* 0x000fe20000000100 */
[----:B------:R-:W-:-:S03]  /*1270*/  FFMA.SAT R15, R14, R9, 0.5 ;  /* 0x3f0000000e0f7423 */ /* 0x000fc60000002009 */
[----:B0-----:R-:W-:Y:S01]  /*1280*/  FFMA.SAT R13, R2, R9, 0.5 ;  /* 0x3f000000020d7423 */ /* 0x001fe20000002009 */
[----:B------:R-:W-:-:S03]  /*1290*/  FFMA.RM R16, R15, R10, 12582913 ;  /* 0x4b4000010f107423 */ /* 0x000fc6000000400a */
[----:B------:R-:W-:Y:S01]  /*12a0*/  FFMA.RM R13, R13, R10, 12582913 ;  /* 0x4b4000010d0d7423 */ /* 0x000fe2000000400a */
[C---:B------:R-:W-:Y:S01]  /*12b0*/  FADD R15, R16.reuse, -12583039 ;  /* 0xcb40007f100f7421 */ /* 0x040fe20000000000 */
[----:B------:R-:W-:-:S03]  /*12c0*/  SHF.L.U32 R16, R16, 0x17, RZ ;  /* 0x0000001710107819 */ /* 0x000fc600000006ff */
[C---:B------:R-:W-:Y:S01]  /*12d0*/  SHF.L.U32 R12, R13.reuse, 0x17, RZ ;  /* 0x000000170d0c7819 */ /* 0x040fe200000006ff */
[----:B------:R-:W-:Y:S01]  /*12e0*/  FFMA R17, R14, 1.4426950216293334961, -R15 ;  /* 0x3fb8aa3b0e117823 */ /* 0x000fe2000000080f */
[----:B------:R-:W-:-:S03]  /*12f0*/  FADD R15, R13, -12583039 ;  /* 0xcb40007f0d0f7421 */ /* 0x000fc60000000000 */
[----:B------:R-:W-:Y:S01]  /*1300*/  FFMA R17, R14, 1.925963033500011079e-08, R17 ;  /* 0x32a570600e117823 */ /* 0x000fe20000000011 */
[----:B------:R-:W-:-:S04]  /*1310*/  FFMA R15, R2, 1.4426950216293334961, -R15 ;  /* 0x3fb8aa3b020f7823 */ /* 0x000fc8000000080f */
[----:B------:R-:W-:Y:S01]  /*1320*/  FFMA R15, R2, 1.925963033500011079e-08, R15 ;  /* 0x32a57060020f7823 */ /* 0x000fe2000000000f */
[----:B------:R-:W0:Y:S08]  /*1330*/  MUFU.EX2 R17, R17 ;  /* 0x0000001100117308 */ /* 0x000e300000000800 */
[----:B------:R-:W1:Y:S01]  /*1340*/  MUFU.EX2 R15, R15 ;  /* 0x0000000f000f7308 */ /* 0x000e620000000800 */
[----:B0-----:R-:W-:-:S02]  /*1350*/  FMUL R13, R16, R17 ;  /* 0x00000011100d7220 */ /* 0x001fc40000400000 */
[----:B------:R-:W0:Y:S01]  /*1360*/  LDS R17, [UR15] ;  /* 0x0000000fff117984 */ /* 0x000e220008000800 */
[----:B------:R-:W-:Y:S01]  /*1370*/  UIADD3 UR15, UPT, UPT, UR15, 0x8, URZ ;  /* 0x000000080f0f7890 */ /* 0x000fe2000fffe0ff */
[----:B-1----:R-:W-:-:S05]  /*1380*/  FFMA R12, R12, R15, R13 ;  /* 0x0000000f0c0c7223 */ /* 0x002fca000000000d */
[----:B------:R-:W-:-:S13]  /*1390*/  FSETP.GEU.AND P0, PT, R12, 1.175494350822287508e-38, PT ;  /* 0x008000000c00780b */ /* 0x000fda0003f0e000 */
[----:B------:R-:W-:-:S05]  /*13a0*/  @!P0 FMUL R12, R12, 8388608 ;  /* 0x4b0000000c0c8820 */ /* 0x000fca0000400000 */
[----:B------:R-:W-:-:S04]  /*13b0*/  IADD3 R2, PT, PT, R12, -0x3f2aaaab, RZ ;  /* 0xc0d555550c027810 */ /* 0x000fc80007ffe0ff */
[----:B------:R-:W-:Y:S02]  /*13c0*/  LOP3.LUT R19, R2, 0xff800000, RZ, 0xc0, !PT ;  /* 0xff80000002137812 */ /* 0x000fe400078ec0ff */
[----:B------:R-:W-:Y:S02]  /*13d0*/  MOV R2, 0x3e055027 ;  /* 0x3e05502700027802 */ /* 0x000fe40000000f00 */
[----:B------:R-:W-:Y:S01]  /*13e0*/  IADD3 R13, PT, PT, R12, -R19, RZ ;  /* 0x800000130c0d7210 */ /* 0x000fe20007ffe0ff */
[----:B0-----:R-:W-:-:S04]  /*13f0*/  FADD R17, R6, R17 ;  /* 0x0000001106117221 */ /* 0x001fc80000000000 */
[----:B------:R-:W-:Y:S01]  /*1400*/  FADD R15, R13, -1 ;  /* 0xbf8000000d0f7421 */ /* 0x000fe20000000000 */
[----:B------:R-:W-:Y:S01]  /*1410*/  FSEL R13, RZ, -23, P0 ;  /* 0xc1b80000ff0d7808 */ /* 0x000fe20000000000 */
[----:B---3--:R-:W-:Y:S01]  /*1420*/  FADD R17, R17, R8 ;  /* 0x0000000811117221 */ /* 0x008fe20000000000 */
        /* <DEDUP_REMOVED lines=32> */
[----:B------:R-:W-:-:S03]  /*1630*/  FFMA R11, R12, 1.4426950216293334961, -R11 ;  /* 0x3fb8aa3b0c0b7823 */ /* 0x000fc6000000080b */
[----:B------:R-:W0:Y:S01]  /*1640*/  MUFU.EX2 R14, R17 ;  /* 0x00000011000e7308 */ /* 0x000e220000000800 */
[----:B------:R-:W-:-:S07]  /*1650*/  FFMA R11, R12, 1.925963033500011079e-08, R11 ;  /* 0x32a570600c0b7823 */ /* 0x000fce000000000b */
        /* <DEDUP_REMOVED lines=29> */
[----:B------:R-:W-:-:S07]  /*1830*/  MOV R7, UR22 ;  /* 0x0000001600077c02 */ /* 0x000fce0008000f00 */
.L_x_266:
[----:B------:R-:W-:-:S04]  /*1840*/  ULOP3.LUT UR15, UR11, 0x1, URZ, 0xc0, !UPT ;  /* 0x000000010b0f7892 */ /* 0x000fc8000f8ec0ff */
[----:B------:R-:W-:-:S09]  /*1850*/  UISETP.NE.U32.AND UP1, UPT, UR15, 0x1, UPT ;  /* 0x000000010f00788c */ /* 0x000fd2000bf25070 */
[----:B------:R-:W-:Y:S05]  /*1860*/  BRA.U UP1, `(.L_x_265) ;  /* 0x0000000101f87547 */ /* 0x000fea000b800000 */
[----:B------:R-:W0:Y:S02]  /*1870*/  S2R R9, SR_CTAID.Z ;  /* 0x0000000000097919 */ /* 0x000e240000002700 */
[----:B0-----:R-:W-:Y:S02]  /*1880*/  IMAD R8, R9, UR25, R0 ;  /* 0x0000001909087c24 */ /* 0x001fe4000f8e0200 */
[----:B------:R-:W-:Y:S02]  /*1890*/  HFMA2 R9, -RZ, RZ, 0, 2.384185791015625e-07 ;  /* 0x00000004ff097431 */ /* 0x000fe400000001ff */
[----:B------:R-:W-:-:S04]  /*18a0*/  IMAD R8, R8, UR25, R7 ;  /* 0x0000001908087c24 */ /* 0x000fc8000f8e0207 */
[----:B------:R-:W-:-:S06]  /*18b0*/  IMAD.WIDE R8, R8, R9, UR8 ;  /* 0x0000000808087e25 */ /* 0x000fcc000f8e0209 */
[----:B------:R-:W2:Y:S01]  /*18c0*/  LDG.E.CONSTANT R8, desc[UR18][R8.64] ;  /* 0x0000001208087981 */ /* 0x000ea2000c1e9900 */
[----:B------:R-:W-:Y:S01]  /*18d0*/  MOV R10, 0x400 ;  /* 0x00000400000a7802 */ /* 0x000fe20000000f00 */
[----:B------:R-:W-:Y:S01]  /*18e0*/  HFMA2 R15, -RZ, RZ, 3.7421875, 0 ;  /* 0x437c0000ff0f7431 */ /* 0x000fe200000001ff */
[----:B------:R-:W-:Y:S01]  /*18f0*/  MOV R13, 0x3bbb989d ;  /* 0x3bbb989d000d7802 */ /* 0x000fe20000000f00 */
[----:B------:R-:W0:Y:S01]  /*1900*/  S2R R11, SR_CgaCtaId ;  /* 0x00000000000b7919 */ /* 0x000e220000008800 */
[----:B------:R-:W-:-:S04]  /*1910*/  IADD3 R10, PT, PT, R10, 0x640, RZ ;  /* 0x000006400a0a7810 */ /* 0x000fc80007ffe0ff */
[----:B0-----:R-:W-:-:S04]  /*1920*/  LEA R10, R11, R10, 0x18 ;  /* 0x0000000a0b0a7211 */ /* 0x001fc800078ec0ff */
[----:B------:R-:W-:-:S05]  /*1930*/  LEA R10, R7, R10, 0x2 ;  /* 0x0000000a070a7211 */ /* 0x000fca00078e10ff */
[----:B------:R-:W1:Y:S02]  /*1940*/  LDS R7, [R10] ;  /* 0x000000000a077984 */ /* 0x000e640000000800 */
[----:B-1----:R-:W-:-:S04]  /*1950*/  FADD R7, R6, R7 ;  /* 0x0000000706077221 */ /* 0x002fc80000000000 */
[----:B--2---:R-:W-:-:S05]  /*1960*/  FADD R6, R7, R8 ;  /* 0x0000000807067221 */ /* 0x004fca0000000000 */
        /* <DEDUP_REMOVED lines=14> */
[----:B------:R0:W1:Y:S01]  /*1a50*/  MUFU.EX2 R8, R13 ;  /* 0x0000000d00087308 */ /* 0x0000620000000800 */
[----:B------:R-:W-:-:S07]  /*1a60*/  FFMA R9, R2, 1.925963033500011079e-08, R9 ;  /* 0x32a5706002097823 */ /* 0x000fce0000000009 */
[----:B------:R-:W2:Y:S01]  /*1a70*/  MUFU.EX2 R9, R9 ;  /* 0x0000000900097308 */ /* 0x000ea20000000800 */
[----:B0-----:R-:W-:Y:S01]  /*1a80*/  MOV R13, 0x3e055027 ;  /* 0x3e055027000d7802 */ /* 0x001fe20000000f00 */
[----:B-1----:R-:W-:-:S04]  /*1a90*/  FMUL R11, R11, R8 ;  /* 0x000000080b0b7220 */ /* 0x002fc80000400000 */
[----:B--2---:R-:W-:-:S05]  /*1aa0*/  FFMA R6, R6, R9, R11 ;  /* 0x0000000906067223 */ /* 0x004fca000000000b */
[----:B------:R-:W-:-:S13]  /*1ab0*/  FSETP.GEU.AND P0, PT, R6, 1.175494350822287508e-38, PT ;  /* 0x008000000600780b */ /* 0x000fda0003f0e000 */
[----:B------:R-:W-:-:S05]  /*1ac0*/  @!P0 FMUL R6, R6, 8388608 ;  /* 0x4b00000006068820 */ /* 0x000fca0000400000 */
[----:B------:R-:W-:-:S04]  /*1ad0*/  IADD3 R2, PT, PT, R6, -0x3f2aaaab, RZ ;  /* 0xc0d5555506027810 */ /* 0x000fc80007ffe0ff */
[----:B------:R-:W-:-:S04]  /*1ae0*/  LOP3.LUT R11, R2, 0xff800000, RZ, 0xc0, !PT ;  /* 0xff800000020b7812 */ /* 0x000fc800078ec0ff */
[-C--:B------:R-:W-:Y:S02]  /*1af0*/  IADD3 R2, PT, PT, R6, -R11.reuse, RZ ;  /* 0x8000000b06027210 */ /* 0x080fe40007ffe0ff */
[----:B------:R-:W-:-:S03]  /*1b00*/  I2FP.F32.S32 R11, R11 ;  /* 0x0000000b000b7245 */ /* 0x000fc60000201400 */
[----:B------:R-:W-:Y:S01]  /*1b10*/  FADD R8, R2, -1 ;  /* 0xbf80000002087421 */ /* 0x000fe20000000000 */
[----:B------:R-:W-:Y:S02]  /*1b20*/  FSEL R2, RZ, -23, P0 ;  /* 0xc1b80000ff027808 */ /* 0x000fe40000000000 */
[----:B------:R-:W-:Y:S01]  /*1b30*/  ISETP.GT.U32.AND P0, PT, R6, 0x7f7fffff, PT ;  /* 0x7f7fffff0600780c */ /* 0x000fe20003f04070 */
[C---:B------:R-:W-:Y:S02]  /*1b40*/  FFMA R9, R8.reuse, -R13, 0.14084610342979431152 ;  /* 0x3e1039f608097423 */ /* 0x040fe4000000080d */
[----:B------:R-:W-:Y:S01]  /*1b50*/  FFMA R2, R11, 1.1920928955078125e-07, R2 ;  /* 0x340000000b027823 */ /* 0x000fe20000000002 */
[----:B------:R-:W-:Y:S01]  /*1b60*/  MOV R11, 0x7f800000 ;  /* 0x7f800000000b7802 */ /* 0x000fe20000000f00 */
        /* <DEDUP_REMOVED lines=13> */
[----:B------:R-:W-:-:S07]  /*1c40*/  FADD R2, R7, R2 ;  /* 0x0000000207027221 */ /* 0x000fce0000000000 */
.L_x_265:
[----:B------:R-:W-:Y:S06]  /*1c50*/  BAR.SYNC.DEFER_BLOCKING 0x0 ;  /* 0x0000000000007b1d */ /* 0x000fec0000010000 */
[----:B------:R-:W-:Y:S05]  /*1c60*/  BRA.U UP0, `(.L_x_268) ;  /* 0xfffffff100c07547 */ /* 0x000fea000b83ffff */
.L_x_264:
[----:B------:R-:W-:Y:S01]  /*1c70*/  UIMAD UR14, UR21, UR23, URZ ;  /* 0x00000017150e72a4 */ /* 0x000fe2000f8e02ff */
[----:B01----:R-:W-:Y:S01]  /*1c80*/  HFMA2 R6, -RZ, RZ, 0, 2.384185791015625e-07 ;  /* 0x00000004ff067431 */ /* 0x003fe200000001ff */
[----:B------:R-:W-:-:S04]  /*1c90*/  UIMAD UR4, UR10, UR11, -UR11 ;  /* 0x0000000b0a0472a4 */ /* 0x000fc8000f8e0a0b */
[----:B------:R-:W-:-:S05]  /*1ca0*/  MOV R3, UR14 ;  /* 0x0000000e00037c02 */ /* 0x000fca0008000f00 */
[----:B------:R-:W-:-:S05]  /*1cb0*/  IMAD R3, R3, UR11, R0 ;  /* 0x0000000b03037c24 */ /* 0x000fca000f8e0200 */
[----:B------:R-:W-:-:S05]  /*1cc0*/  IADD3 R3, PT, PT, R3, UR4, RZ ;  /* 0x0000000403037c10 */ /* 0x000fca000fffe0ff */
[----:B------:R-:W-:Y:S01]  /*1cd0*/  IMAD.WIDE R6, R3, R6, UR6 ;  /* 0x0000000603067e25 */ /* 0x000fe2000f8e0206 */
[----:B------:R-:W0:Y:S05]  /*1ce0*/  LDCU UR6, c[0x0][0x3a8] ;  /* 0x00007500ff0677ac */ /* 0x000e2a0008000800 */
[----:B------:R-:W2:Y:S01]  /*1cf0*/  LDG.E R6, desc[UR18][R6.64] ;  /* 0x0000001206067981 */ /* 0x000ea2000c1e1900 */
[----:B0-----:R-:W-:-:S03]  /*1d00*/  UISETP.GE.AND UP0, UPT, UR6, 0x1, UPT ;  /* 0x000000010600788c */ /* 0x001fc6000bf06270 */
[----:B--2---:R0:W-:Y:S01]  /*1d10*/  STS [R5], R6 ;  /* 0x0000000605007388 */ /* 0x0041e20000000800 */
[----:B------:R-:W-:Y:S06]  /*1d20*/  BAR.SYNC.DEFER_BLOCKING 0x0 ;  /* 0x0000000000007b1d */ /* 0x000fec0000010000 */
[----:B------:R-:W-:Y:S05]  /*1d30*/  BRA.U !UP0, `(.L_x_269) ;  /* 0x0000000908e87547 */ /* 0x000fea000b800000 */
[----:B------:R-:W1:Y:S01]  /*1d40*/  S2R R7, SR_CTAID.Z ;  /* 0x0000000000077919 */ /* 0x000e620000002700 */
[----:B------:R-:W-:Y:S01]  /*1d50*/  UISETP.NE.AND UP1, UPT, UR6, 0x1, UPT ;  /* 0x000000010600788c */ /* 0x000fe2000bf25270 */
[----:B------:R-:W-:Y:S01]  /*1d60*/  MOV R4, UR25 ;  /* 0x0000001900047c02 */ /* 0x000fe20008000f00 */
[----:B------:R-:W-:Y:S01]  /*1d70*/  ULOP3.LUT UR4, UR6, 0x1, URZ, 0xc0, !UPT ;  /* 0x0000000106047892 */ /* 0x000fe2000f8ec0ff */
[----:B------:R2:W3:Y:S01]  /*1d80*/  LDS R3, [R5] ;  /* 0x0000000005037984 */ /* 0x0004e20000000800 */
[----:B------:R-:W-:Y:S02]  /*1d90*/  UIADD3 UR5, UPT, UPT, UR5, UR13, -UR20 ;  /* 0x0000000d05057290 */ /* 0x000fe4000fffe814 */
[----:B------:R-:W-:Y:S02]  /*1da0*/  UISETP.NE.U32.AND UP0, UPT, UR4, 0x1, UPT ;  /* 0x000000010400788c */ /* 0x000fe4000bf05070 */
[----:B------:R-:W-:Y:S01]  /*1db0*/  UIMAD UR5, UR5, UR6, URZ ;  /* 0x00000006050572a4 */ /* 0x000fe2000f8e02ff */
[----:B------:R-:W-:Y:S01]  /*1dc0*/  UMOV UR4, URZ ;  /* 0x000000ff00047c82 */ /* 0x000fe20008000000 */
[----:B-1----:R-:W-:-:S04]  /*1dd0*/  IMAD R7, R7, UR25, R0 ;  /* 0x0000001907077c24 */ /* 0x002fc8000f8e0200 */
[----:B------:R-:W-:Y:S01]  /*1de0*/  IMAD R7, R7, R4, UR11 ;  /* 0x0000000b07077e24 */ /* 0x000fe2000f8e0204 */
[----:B--2---:R-:W-:Y:S06]  /*1df0*/  BRA.U !UP1, `(.L_x_270) ;  /* 0x0000000509c47547 */ /* 0x004fec000b800000 */
[----:B0-----:R-:W0:Y:S01]  /*1e00*/  LDC.64 R4, c[0x0][0x388] ;  /* 0x0000e200ff047b82 */ /* 0x001e220000000a00 */
[----:B------:R-:W-:Y:S01]  /*1e10*/  ULOP3.LUT UR4, UR6, 0x7ffffffe, URZ, 0xc0, !UPT ;  /* 0x7ffffffe06047892 */ /* 0x000fe2000f8ec0ff */
[----:B------:R-:W-:Y:S02]  /*1e20*/  MOV R6, R7 ;  /* 0x0000000700067202 */ /* 0x000fe40000000f00 */
[----:B------:R-:W-:Y:S01]  /*1e30*/  MOV R9, UR5 ;  /* 0x0000000500097c02 */ /* 0x000fe20008000f00 */
[----:B------:R-:W-:-:S12]  /*1e40*/  UIADD3 UR6, UPT, UPT, -UR4, URZ, URZ ;  /* 0x000000ff04067290 */ /* 0x000fd8000fffe1ff */
.L_x_271:
[----:B------:R-:W-:Y:S02]  /*1e50*/  HFMA2 R17, -RZ, RZ, 0, 2.384185791015625e-07 ;  /* 0x00000004ff117431 */ /* 0x000fe400000001ff */
[----:B0-----:R-:W-:-:S05]  /*1e60*/  IMAD.WIDE R14, R9, 0x4, R4 ;  /* 0x00000004090e7825 */ /* 0x001fca00078e0204 */
[----:B------:R-:W3:Y:S01]  /*1e70*/  LDG.E.CONSTANT R12, desc[UR18][R14.64] ;  /* 0x000000120e0c7981 */ /* 0x000ee2000c1e9900 */
[----:B------:R-:W-:-:S03]  /*1e80*/  IMAD.WIDE R16, R6, R17, UR8 ;  /* 0x0000000806107e25 */ /* 0x000fc6000f8e0211 */
[----:B------:R0:W2:Y:S04]  /*1e90*/  LDG.E.CONSTANT R8, desc[UR18][R14.64+0x4] ;  /* 0x000004120e087981 */ /* 0x0000a8000c1e9900 */
[----:B------:R-:W4:Y:S04]  /*1ea0*/  LDG.E.CONSTANT R11, desc[UR18][R16.64] ;  /* 0x00000012100b7981 */ /* 0x000f28000c1e9900 */
[----:B------:R1:W5:Y:S01]  /*1eb0*/  LDG.E.CONSTANT R10, desc[UR18][R16.64+0x4] ;  /* 0x00000412100a7981 */ /* 0x000362000c1e9900 */
[----:B---3--:R-:W-:-:S04]  /*1ec0*/  FADD R12, R3, R12 ;  /* 0x0000000c030c7221 */ /* 0x008fc80000000000 */
[----:B----4-:R-:W-:-:S05]  /*1ed0*/  FADD R12, R12, R11 ;  /* 0x0000000b0c0c7221 */ /* 0x010fca0000000000 */
[----:B------:R-:W-:Y:S02]  /*1ee0*/  FMNMX R13, R12, R2, !PT ;  /* 0x000000020c0d7209 */ /* 0x000fe40007800000 */
[----:B------:R-:W-:-:S03]  /*1ef0*/  MOV R11, 0x3bbb989d ;  /* 0x3bbb989d000b7802 */ /* 0x000fc60000000f00 */
[----:B------:R-:W-:Y:S01]  /*1f00*/  FADD R18, R12, -R13 ;  /* 0x8000000d0c127221 */ /* 0x000fe20000000000 */
[----:B------:R-:W-:Y:S02]  /*1f10*/  HFMA2 R12, -RZ, RZ, 3.7421875, 0 ;  /* 0x437c0000ff0c7431 */ /* 0x000fe400000001ff */
[----:B------:R-:W-:Y:S01]  /*1f20*/  FADD R2, -R13, R2 ;  /* 0x000000020d027221 */ /* 0x000fe20000000100 */
[----:B------:R-:W-:-:S03]  /*1f30*/  FFMA.SAT R19, R18, R11, 0.5 ;  /* 0x3f00000012137423 */ /* 0x000fc6000000200b */
[----:B0-----:R-:W-:Y:S01]  /*1f40*/  FFMA.SAT R15, R2, R11, 0.5 ;  /* 0x3f000000020f7423 */ /* 0x001fe2000000200b */
[----:B------:R-:W-:-:S03]  /*1f50*/  FFMA.RM R19, R19, R12, 12582913 ;  /* 0x4b40000113137423 */ /* 0x000fc6000000400c */
[----:B------:R-:W-:Y:S01]  /*1f60*/  FFMA.RM R15, R15, R12, 12582913 ;  /* 0x4b4000010f0f7423 */ /* 0x000fe2000000400c */
[----:B-1----:R-:W-:-:S04]  /*1f70*/  FADD R17, R19, -12583039 ;  /* 0xcb40007f13117421 */ /* 0x002fc80000000000 */
        /* <DEDUP_REMOVED lines=35> */
[----:B------:R-:W-:Y:S01]  /*21b0*/  FSETP.NEU.AND P0, PT, R14, RZ, PT ;  /* 0x000000ff0e00720b */ /* 0x000fe20003f0d000 */
[----:B--2---:R-:W-:-:S03]  /*21c0*/  FADD R17, R3, R8 ;  /* 0x0000000803117221 */ /* 0x004fc60000000000 */
[----:B------:R-:W-:Y:S01]  /*21d0*/  FSEL R16, R16, -INF , P0 ;  /* 0xff80000010107808 */ /* 0x000fe20000000000 */
[----:B-----5:R-:W-:-:S04]  /*21e0*/  FADD R10, R17, R10 ;  /* 0x0000000a110a7221 */ /* 0x020fc80000000000 */
        /* <DEDUP_REMOVED lines=10> */
[----:B------:R-:W-:-:S03]  /*2290*/  FADD R13, R11, -12583039 ;  /* 0xcb40007f0b0d7421 */ /* 0x000fc60000000000 */
[----:B------:R-:W-:Y:S01]  /*22a0*/  FFMA R19, R14, 1.925963033500011079e-08, R19 ;  /* 0x32a570600e137823 */ /* 0x000fe20000000013 */
[----:B------:R-:W-:-:S03]  /*22b0*/  FFMA R13, R10, 1.4426950216293334961, -R13 ;  /* 0x3fb8aa3b0a0d7823 */ /* 0x000fc6000000080d */
[----:B------:R-:W0:Y:S01]  /*22c0*/  MUFU.EX2 R12, R19 ;  /* 0x00000013000c7308 */ /* 0x000e220000000800 */
[----:B------:R-:W-:-:S07]  /*22d0*/  FFMA R13, R10, 1.925963033500011079e-08, R13 ;  /* 0x32a570600a0d7823 */ /* 0x000fce000000000d */
[----:B------:R-:W1:Y:S01]  /*22e0*/  MUFU.EX2 R10, R13 ;  /* 0x0000000d000a7308 */ /* 0x000e620000000800 */
[----:B------:R-:W-:Y:S02]  /*22f0*/  SHF.L.U32 R17, R17, 0x17, RZ ;  /* 0x0000001711117819 */ /* 0x000fe400000006ff */
        /* <DEDUP_REMOVED lines=19> */
[C---:B------:R-:W-:Y:S01]  /*2430*/  FMUL R12, R17.reuse, R12 ;  /* 0x0000000c110c7220 */ /* 0x040fe20000400000 */
[----:B------:R-:W-:Y:S01]  /*2440*/  I2FP.F32.S32 R11, R11 ;  /* 0x0000000b000b7245 */ /* 0x000fe20000201400 */
[----:B------:R-:W-:Y:S02]  /*2450*/  UIADD3 UR6, UPT, UPT, UR6, 0x2, URZ ;  /* 0x0000000206067890 */ /* 0x000fe4000fffe0ff */
[----:B------:R-:W-:Y:S02]  /*2460*/  FFMA R17, R17, R12, R17 ;  /* 0x0000000c11117223 */ /* 0x000fe40000000011 */
[----:B------:R-:W-:Y:S01]  /*2470*/  FFMA R2, R11, 1.1920928955078125e-07, R2 ;  /* 0x340000000b027823 */ /* 0x000fe20000000002 */
[----:B------:R-:W-:-:S03]  /*2480*/  UISETP.NE.AND UP1, UPT, UR6, URZ, UPT ;  /* 0x000000ff0600728c */ /* 0x000fc6000bf25270 */
[----:B------:R-:W-:Y:S02]  /*2490*/  FFMA R2, R2, 0.69314718246459960938, R17 ;  /* 0x3f31721802027823 */ /* 0x000fe40000000011 */
[C---:B------:R-:W-:Y:S01]  /*24a0*/  @P0 FFMA R2, R10.reuse, R15, +INF ;  /* 0x7f8000000a020423 */ /* 0x040fe2000000000f */
[----:B------:R-:W-:-:S04]  /*24b0*/  FSETP.NEU.AND P0, PT, R10, RZ, PT ;  /* 0x000000ff0a00720b */ /* 0x000fc80003f0d000 */
[----:B------:R-:W-:Y:S02]  /*24c0*/  FSEL R11, R2, -INF , P0 ;  /* 0xff800000020b7808 */ /* 0x000fe40000000000 */
[----:B------:R-:W-:Y:S02]  /*24d0*/  IADD3 R9, PT, PT, R9, 0x2, RZ ;  /* 0x0000000209097810 */ /* 0x000fe40007ffe0ff */
[----:B------:R-:W-:Y:S01]  /*24e0*/  IADD3 R6, PT, PT, R6, 0x2, RZ ;  /* 0x0000000206067810 */ /* 0x000fe20007ffe0ff */
[----:B------:R-:W-:Y:S01]  /*24f0*/  FADD R2, R8, R11 ;  /* 0x0000000b08027221 */ /* 0x000fe20000000000 */
[----:B------:R-:W-:Y:S06]  /*2500*/  BRA.U UP1, `(.L_x_271) ;  /* 0xfffffff901507547 */ /* 0x000fec000b83ffff */
.L_x_270:
[----:B------:R-:W-:Y:S05]  /*2510*/  BRA.U UP0, `(.L_x_269) ;  /* 0x0000000100f07547 */ /* 0x000fea000b800000 */
[----:B------:R-:W1:Y:S01]  /*2520*/  LDCU.64 UR6, c[0x0][0x388] ;  /* 0x00007100ff0677ac */ /* 0x000e620008000a00 */
[----:B0-----:R-:W-:Y:S01]  /*2530*/  HFMA2 R5, -RZ, RZ, 0, 2.384185791015625e-07 ;  /* 0x00000004ff057431 */ /* 0x001fe200000001ff */
[----:B------:R-:W-:Y:S01]  /*2540*/  IADD3 R4, PT, PT, R7, UR4, RZ ;  /* 0x0000000407047c10 */ /* 0x000fe2000fffe0ff */
[----:B------:R-:W-:-:S04]  /*2550*/  UIADD3 UR5, UPT, UPT, UR5, UR4, URZ ;  /* 0x0000000405057290 */ /* 0x000fc8000fffe0ff */
[----:B------:R-:W-:-:S06]  /*2560*/  IMAD.WIDE R4, R4, R5, UR8 ;  /* 0x0000000804047e25 */ /* 0x000fcc000f8e0205 */
[----:B------:R-:W2:Y:S01]  /*2570*/  LDG.E.CONSTANT R4, desc[UR18][R4.64] ;  /* 0x0000001204047981 */ /* 0x000ea2000c1e9900 */
[----:B-1----:R-:W-:-:S06]  /*2580*/  UIMAD.WIDE UR6, UR5, 0x4, UR6 ;  /* 0x00000004050678a5 */ /* 0x002fcc000f8e0206 */
[----:B------:R-:W-:Y:S02]  /*2590*/  MOV R6, UR6 ;  /* 0x0000000600067c02 */ /* 0x000fe40008000f00 */
[----:B------:R-:W-:-:S05]  /*25a0*/  MOV R7, UR7 ;  /* 0x0000000700077c02 */ /* 0x000fca0008000f00 */
[----:B------:R-:W3:Y:S01]  /*25b0*/  LDG.E.CONSTANT R6, desc[UR18][R6.64] ;  /* 0x0000001206067981 */ /* 0x000ee2000c1e9900 */
[----:B------:R-:W-:Y:S01]  /*25c0*/  HFMA2 R10, -RZ, RZ, 3.7421875, 0 ;  /* 0x437c0000ff0a7431 */ /* 0x000fe200000001ff */
[----:B------:R-:W-:Y:S01]  /*25d0*/  MOV R11, 0x3bbb989d ;  /* 0x3bbb989d000b7802 */ /* 0x000fe20000000f00 */
[----:B---3--:R-:W-:-:S04]  /*25e0*/  FADD R3, R3, R6 ;  /* 0x0000000603037221 */ /* 0x008fc80000000000 */
[----:B--2---:R-:W-:-:S05]  /*25f0*/  FADD R8, R3, R4 ;  /* 0x0000000403087221 */ /* 0x004fca0000000000 */
        /* <DEDUP_REMOVED lines=46> */
.L_x_269:
[----:B------:R-:W1:Y:S01]  /*28e0*/  S2UR UR4, SR_CgaCtaId ;  /* 0x00000000000479c3 */ /* 0x000e620000008800 */
[----:B------:R-:W-:Y:S01]  /*28f0*/  UMOV UR6, 0x400 ;  /* 0x0000040000067882 */ /* 0x000fe20000000000 */
[----:B------:R-:W-:Y:S01]  /*2900*/  ISETP.NE.AND P0, PT, R0, RZ, PT ;  /* 0x000000ff0000720c */ /* 0x000fe20003f05270 */
[----:B-1----:R-:W-:-:S06]  /*2910*/  ULEA UR6, UR4, UR6, 0x18 ;  /* 0x0000000604067291 */ /* 0x002fcc000f8ec0ff */
[----:B---3--:R-:W-:-:S05]  /*2920*/  LEA R3, R0, UR6, 0x2 ;  /* 0x0000000600037c11 */ /* 0x008fca000f8e10ff */
[----:B------:R1:W-:Y:S01]  /*2930*/  STS [R3], R2 ;  /* 0x0000000203007388 */ /* 0x0003e20000000800 */
[----:B------:R-:W-:Y:S06]  /*2940*/  BAR.SYNC.DEFER_BLOCKING 0x0 ;  /* 0x0000000000007b1d */ /* 0x000fec0000010000 */
[----:B------:R-:W-:Y:S05]  /*2950*/  @P0 EXIT ;  /* 0x000000000000094d */ /* 0x000fea0003800000 */
[----:B------:R-:W-:Y:S01]  /*2960*/  UISETP.GE.AND UP0, UPT, UR11, 0x1, UPT ;  /* 0x000000010b00788c */ /* 0x000fe2000bf06270 */
[----:B0-----:R-:W-:-:S08]  /*2970*/  MOV R5, 0xff800000 ;  /* 0xff80000000057802 */ /* 0x001fd00000000f00 */
        /* <DEDUP_REMOVED lines=11> */
.L_x_274:
[----:B-1----:R-:W0:Y:S01]  /*2a30*/  LDS R2, [UR5+-0x4] ;  /* 0xfffffc05ff027984 */ /* 0x002e220008000800 */
[----:B------:R-:W-:Y:S01]  /*2a40*/  HFMA2 R0, -RZ, RZ, 0.96630859375, -0.0022525787353515625 ;  /* 0x3bbb989dff007431 */ /* 0x000fe200000001ff */
[----:B------:R-:W-:Y:S02]  /*2a50*/  UIADD3 UR7, UPT, UPT, UR7, 0x2, URZ ;  /* 0x0000000207077890 */ /* 0x000fe4000fffe0ff */
[----:B------:R-:W1:Y:S01]  /*2a60*/  LDS R11, [UR5] ;  /* 0x00000005ff0b7984 */ /* 0x000e620008000800 */
        /* <DEDUP_REMOVED lines=19> */
[----:B------:R-:W2:Y:S01]  /*2ba0*/  MUFU.EX2 R4, R5 ;  /* 0x0000000500047308 */ /* 0x000ea20000000800 */
[----:B0-----:R-:W-:-:S04]  /*2bb0*/  FMUL R6, R6, R9 ;  /* 0x0000000906067220 */ /* 0x001fc80000400000 */
[----:B--2---:R-:W-:-:S05]  /*2bc0*/  FFMA R6, R7, R4, R6 ;  /* 0x0000000407067223 */ /* 0x004fca0000000006 */
        /* <DEDUP_REMOVED lines=27> */
[----:B-1----:R-:W-:-:S05]  /*2d80*/  FMNMX R3, R8, R11, !PT ;  /* 0x0000000b08037209 */ /* 0x002fca0007800000 */
        /* <DEDUP_REMOVED lines=44> */
.L_x_273:
[----:B------:R-:W-:Y:S05]  /*3050*/  BRA.U UP0, `(.L_x_272) ;  /* 0x0000000100c87547 */ /* 0x000fea000b800000 */
[----:B------:R-:W-:Y:S01]  /*3060*/  ULEA UR4, UR4, UR6, 0x2 ;  /* 0x0000000604047291 */ /* 0x000fe2000f8e10ff */
[----:B------:R-:W-:Y:S01]  /*3070*/  HFMA2 R4, -RZ, RZ, 0.96630859375, -0.0022525787353515625 ;  /* 0x3bbb989dff047431 */ /* 0x000fe200000001ff */
[----:B------:R-:W-:-:S07]  /*3080*/  MOV R7, 0x437c0000 ;  /* 0x437c000000077802 */ /* 0x000fce0000000f00 */
[----:B-1----:R-:W0:Y:S02]  /*3090*/  LDS R2, [UR4] ;  /* 0x00000004ff027984 */ /* 0x002e240008000800 */
[----:B0-----:R-:W-:-:S05]  /*30a0*/  FMNMX R0, R5, R2, !PT ;  /* 0x0000000205007209 */ /* 0x001fca0007800000 */
[--C-:B------:R-:W-:Y:S01]  /*30b0*/  FADD R3, R2, -R0.reuse ;  /* 0x8000000002037221 */ /* 0x100fe20000000000 */
[----:B------:R-:W-:-:S03]  /*30c0*/  FADD R5, R5, -R0 ;  /* 0x8000000005057221 */ /* 0x000fc60000000000 */
[----:B------:R-:W-:-:S04]  /*30d0*/  FFMA.SAT R2, R3, R4, 0.5 ;  /* 0x3f00000003027423 */ /* 0x000fc80000002004 */
[----:B------:R-:W-:Y:S01]  /*30e0*/  FFMA.RM R6, R2, R7, 12582913 ;  /* 0x4b40000102067423 */ /* 0x000fe20000004007 */
[----:B------:R-:W-:-:S03]  /*30f0*/  FFMA.SAT R2, R5, R4, 0.5 ;  /* 0x3f00000005027423 */ /* 0x000fc60000002004 */
[----:B------:R-:W-:Y:S01]  /*3100*/  FADD R4, R6, -12583039 ;  /* 0xcb40007f06047421 */ /* 0x000fe20000000000 */
[----:B------:R-:W-:Y:S01]  /*3110*/  FFMA.RM R2, R2, R7, 12582913 ;  /* 0x4b40000102027423 */ /* 0x000fe20000004007 */
[----:B------:R-:W-:Y:S02]  /*3120*/  SHF.L.U32 R6, R6, 0x17, RZ ;  /* 0x0000001706067819 */ /* 0x000fe400000006ff */
        /* <DEDUP_REMOVED lines=16> */
[----:B------:R-:W-:Y:S02]  /*3230*/  I2FP.F32.S32 R4, R5 ;  /* 0x0000000500047245 */ /* 0x000fe40000201400 */
[----:B------:R-:W-:Y:S01]  /*3240*/  MOV R5, 0x7f800000 ;  /* 0x7f80000000057802 */ /* 0x000fe20000000f00 */
        /* <DEDUP_REMOVED lines=19> */
.L_x_272:
[----:B------:R-:W0:Y:S01]  /*3380*/  LDCU.64 UR4, c[0x0][0x390] ;  /* 0x00007200ff0477ac */ /* 0x000e220008000a00 */
[----:B------:R-:W-:-:S04]  /*3390*/  UIMAD UR7, UR14, UR11, UR24 ;  /* 0x0000000b0e0772a4 */ /* 0x000fc8000f8e0218 */
[----:B------:R-:W-:-:S04]  /*33a0*/  UIADD3 UR7, UPT, UPT, UR12, UR7, URZ ;  /* 0x000000070c077290 */ /* 0x000fc8000fffe0ff */
[----:B------:R-:W-:-:S04]  /*33b0*/  UIMAD UR7, UR10, UR11, UR7 ;  /* 0x0000000b0a0772a4 */ /* 0x000fc8000f8e0207 */
[----:B0-----:R-:W-:-:S06]  /*33c0*/  UIMAD.WIDE UR4, UR7, 0x4, UR4 ;  /* 0x00000004070478a5 */ /* 0x001fcc000f8e0204 */
[----:B-1----:R-:W-:Y:S02]  /*33d0*/  MOV R2, UR4 ;  /* 0x0000000400027c02 */ /* 0x002fe40008000f00 */
[----:B------:R-:W-:-:S05]  /*33e0*/  MOV R3, UR5 ;  /* 0x0000000500037c02 */ /* 0x000fca0008000f00 */
[----:B------:R-:W-:Y:S01]  /*33f0*/  STG.E desc[UR18][R2.64], R5 ;  /* 0x0000000502007986 */ /* 0x000fe2000c101912 */
[----:B------:R-:W-:Y:S05]  /*3400*/  EXIT ;  /* 0x000000000000794d */ /* 0x000fea0003800000 */
.L_x_275:
        /* <DEDUP_REMOVED lines=15> */
.L_x_353:


//--------------------- .text._Z16kernel_forward_dIfEvPKT_S2_PS0_S3_iiiiii --------------------------
	.section	.text._Z16kernel_forward_dIfEvPKT_S2_PS0_S3_iiiiii,"ax",@progbits
	.align	128
        .global         _Z16kernel_forward_dIfEvPKT_S2_PS0_S3_iiiiii
        .type           _Z16kernel_forward_dIfEvPKT_S2_PS0_S3_iiiiii,@function
        .size           _Z16kernel_forward_dIfEvPKT_S2_PS0_S3_iiiiii,(.L_x_354 - _Z16kernel_forward_dIfEvPKT_S2_PS0_S3_iiiiii)
        .other          _Z16kernel_forward_dIfEvPKT_S2_PS0_S3_iiiiii,@"STO_CUDA_ENTRY STV_DEFAULT"
_Z16kernel_forward_dIfEvPKT_S2_PS0_S3_iiiiii:
.text._Z16kernel_forward_dIfEvPKT_S2_PS0_S3_iiiiii:
[----:B------:R-:W-:Y:S01]  /*0000*/  LDC R1, c[0x0][0x37c] ;  /* 0x0000df00ff017b82 */ /* 0x000fe20000000800 */
[----:B------:R-:W0:Y:S07]  /*0010*/  LDCU UR18, c[0x0][0x3a4] ;  /* 0x00007480ff1277ac */ /* 0x000e2e0008000800 */
[----:B------:R-:W1:Y:S01]  /*0020*/  S2UR UR9, SR_CTAID.X ;  /* 0x00000000000979c3 */ /* 0x000e620000002500 */
[----:B------:R-:W0:Y:S01]  /*0030*/  LDCU UR14, c[0x0][0x3a8] ;  /* 0x00007500ff0e77ac */ /* 0x000e220008000800 */
[----:B------:R-:W-:-:S06]  /*0040*/  UMOV UR4, URZ ;  /* 0x000000ff00047c82 */ /* 0x000fcc0008000000 */
[----:B------:R-:W2:Y:S01]  /*0050*/  S2UR UR16, SR_CTAID.Y ;  /* 0x00000000001079c3 */ /* 0x000ea20000002600 */
[----:B0-----:R-:W-:-:S04]  /*0060*/  UIADD3 UR11, UPT, UPT, UR18, -UR14, URZ ;  /* 0x8000000e120b7290 */ /* 0x001fc8000fffe0ff */
[----:B------:R-:W-:Y:S02]  /*0070*/  UIADD3 UR6, UPT, UPT, URZ, -UR11, URZ ;  /* 0x8000000bff067290 */ /* 0x000fe4000fffe0ff */
[----:B------:R-:W-:-:S03]  /*0080*/  UISETP.NE.U32.AND UP3, UPT, UR11, URZ, UPT ;  /* 0x000000ff0b00728c */ /* 0x000fc6000bf65070 */
[----:B------:R-:W0:Y:S08]  /*0090*/  I2F.U32.RP R0, UR11 ;  /* 0x0000000b00007d06 */ /* 0x000e300008209000 */
[----:B0-----:R-:W0:Y:S02]  /*00a0*/  MUFU.RCP R0, R0 ;  /* 0x0000000000007308 */ /* 0x001e240000001000 */
[----:B0-----:R-:W-:-:S06]  /*00b0*/  IADD3 R2, PT, PT, R0, 0xffffffe, RZ ;  /* 0x0ffffffe00027810 */ /* 0x001fcc0007ffe0ff */
[----:B------:R-:W0:Y:S02]  /*00c0*/  F2I.FTZ.U32.TRUNC.NTZ R2, R2 ;  /* 0x0000000200027305 */ /* 0x000e24000021f000 */
[----:B0-----:R-:W-:-:S13]  /*00d0*/  R2UR UR5, R2 ;  /* 0x00000000020572ca */ /* 0x001fda00000e0000 */
[----:B------:R-:W-:-:S04]  /*00e0*/  UIMAD UR6, UR6, UR5, URZ ;  /* 0x00000005060672a4 */ /* 0x000fc8000f8e02ff */
[----:B------:R-:W-:-:S07]  /*00f0*/  UIMAD.WIDE.U32 UR4, UR5, UR6, UR4 ;  /* 0x00000006050472a5 */ /* 0x000fce000f8e0004 */
[----:B------:R-:W-:Y:S02]  /*0100*/  UMOV UR6, UR5 ;  /* 0x0000000500067c82 */ /* 0x000fe40008000000 */
[----:B-1----:R-:W-:Y:S02]  /*0110*/  UIMAD.WIDE.U32 UR4, UR6, UR9, URZ ;  /* 0x00000009060472a5 */ /* 0x002fe4000f8e00ff */
[----:B--2---:R-:W-:Y:S02]  /*0120*/  UIMAD.WIDE.U32 UR6, UR6, UR16, URZ ;  /* 0x00000010060672a5 */ /* 0x004fe4000f8e00ff */
[----:B------:R-:W-:Y:S02]  /*0130*/  UIADD3 UR4, UPT, UPT, -UR5, URZ, URZ ;  /* 0x000000ff05047290 */ /* 0x000fe4000fffe1ff */
[----:B------:R-:W-:Y:S02]  /*0140*/  UIADD3 UR6, UPT, UPT, -UR7, URZ, URZ ;  /* 0x000000ff07067290 */ /* 0x000fe4000fffe1ff */
[----:B------:R-:W-:-:S02]  /*0150*/  UIMAD UR4, UR11, UR4, UR9 ;  /* 0x000000040b0472a4 */ /* 0x000fc4000f8e0209 */
[----:B------:R-:W-:Y:S02]  /*0160*/  UIMAD UR6, UR11, UR6, UR16 ;  /* 0x000000060b0672a4 */ /* 0x000fe4000f8e0210 */
[----:B------:R-:W-:Y:S02]  /*0170*/  UISETP.GE.U32.AND UP2, UPT, UR4, UR11, UPT ;  /* 0x0000000b0400728c */ /* 0x000fe4000bf46070 */
[----:B------:R-:W-:-:S09]  /*0180*/  UISETP.GE.U32.AND UP0, UPT, UR6, UR11, UPT ;  /* 0x0000000b0600728c */ /* 0x000fd2000bf06070 */
[----:B------:R-:W-:Y:S02]  /*0190*/  @UP2 UIADD3 UR4, UPT, UPT, -UR11, UR4, URZ ;  /* 0x000000040b042290 */ /* 0x000fe4000fffe1ff */
[----:B------:R-:W-:Y:S02]  /*01a0*/  @UP0 UIADD3 UR6, UPT, UPT, -UR11, UR6, URZ ;  /* 0x000000060b060290 */ /* 0x000fe4000fffe1ff */
[----:B------:R-:W-:Y:S02]  /*01b0*/  UISETP.GE.U32.AND UP1, UPT, UR4, UR11, UPT ;  /* 0x0000000b0400728c */ /* 0x000fe4000bf26070 */
[----:B------:R-:W-:Y:S02]  /*01c0*/  @UP2 UIADD3 UR5, UPT, UPT, UR5, 0x1, URZ ;  /* 0x0000000105052890 */ /* 0x000fe4000fffe0ff */
[----:B------:R-:W-:Y:S02]  /*01d0*/  UISETP.GE.U32.AND UP2, UPT, UR6, UR11, UPT ;  /* 0x0000000b0600728c */ /* 0x000fe4000bf46070 */
[----:B------:R-:W-:-:S05]  /*01e0*/  ULOP3.LUT UR4, URZ, UR11, URZ, 0x33, !UPT ;  /* 0x0000000bff047292 */ /* 0x000fca000f8e33ff */
[----:B------:R-:W-:-:S04]  /*01f0*/  @UP1 UIADD3 UR5, UPT, UPT, UR5, 0x1, URZ ;  /* 0x0000000105051890 */ /* 0x000fc8000fffe0ff */
[----:B------:R-:W-:Y:S02]  /*0200*/  USEL UR5, UR4, UR5, !UP3 ;  /* 0x0000000504057287 */ /* 0x000fe4000d800000 */
[----:B------:R-:W-:Y:S02]  /*0210*/  @UP2 UIADD3 UR6, UPT, UPT, -UR11, UR6, URZ ;  /* 0x000000060b062290 */ /* 0x000fe4000fffe1ff */
[----:B------:R-:W-:Y:S02]  /*0220*/  UIADD3 UR10, UPT, UPT, -UR5, URZ, URZ ;  /* 0x000000ff050a7290 */ /* 0x000fe4000fffe1ff */
[----:B------:R-:W-:Y:S02]  /*0230*/  USEL UR8, UR4, UR6, !UP3 ;  /* 0x0000000604087287 */ /* 0x000fe4000d800000 */
[----:B------:R-:W-:Y:S02]  /*0240*/  UIMAD UR6, UR11, UR10, UR9 ;  /* 0x0000000a0b0672a4 */ /* 0x000fe4000f8e0209 */
[----:B------:R-:W-:-:S02]  /*0250*/  UIADD3 UR12, UPT, UPT, UR8, 0x1, URZ ;  /* 0x00000001080c7890 */ /* 0x000fc4000fffe0ff */
[----:B------:R-:W-:-:S04]  /*0260*/  UIADD3 UR9, UPT, UPT, UR6, UR14, URZ ;  /* 0x0000000e06097290 */ /* 0x000fc8000fffe0ff */
[----:B------:R-:W-:-:S04]  /*0270*/  UIADD3 UR13, UPT, UPT, UR12, UR9, URZ ;  /* 0x000000090c0d7290 */ /* 0x000fc8000fffe0ff */
[----:B------:R-:W-:-:S06]  /*0280*/  UISETP.GE.AND UP1, UPT, UR13, UR18, UPT ;  /* 0x000000120d00728c */ /* 0x000fcc000bf26270 */
[----:B------:R-:W-:-:S13]  /*0290*/  PLOP3.LUT P0, PT, PT, PT, UP1, 0x80, 0x8 ;  /* 0x000000000008781c */ /* 0x000fda0003f0f018 */
[----:B------:R-:W-:Y:S05]  /*02a0*/  @P0 EXIT ;  /* 0x000000000000094d */ /* 0x000fea0003800000 */
[----:B------:R-:W-:-:S04]  /*02b0*/  @UP0 UIADD3 UR7, UPT, UPT, UR7, 0x1, URZ ;  /* 0x0000000107070890 */ /* 0x000fc8000fffe0ff */
[----:B------:R-:W-:-:S04]  /*02c0*/  @UP2 UIADD3 UR7, UPT, UPT, UR7, 0x1, URZ ;  /* 0x0000000107072890 */ /* 0x000fc8000fffe0ff */
[----:B------:R-:W-:-:S04]  /*02d0*/  USEL UR4, UR4, UR7, !UP3 ;  /* 0x0000000704047287 */ /* 0x000fc8000d800000 */
[----:B------:R-:W-:-:S04]  /*02e0*/  UIADD3 UR4, UPT, UPT, UR4, 0x1, URZ ;  /* 0x0000000104047890 */ /* 0x000fc8000fffe0ff */
[----:B------:R-:W-:-:S06]  /*02f0*/  UISETP.GE.AND UP0, UPT, UR4, UR14, UPT ;  /* 0x0000000e0400728c */ /* 0x000fcc000bf06270 */
[----:B------:R-:W-:-:S13]  /*0300*/  PLOP3.LUT P0, PT, PT, PT, UP0, 0x80, 0x8 ;  /* 0x000000000008781c */ /* 0x000fda0003f0f008 */
[----:B------:R-:W-:Y:S05]  /*0310*/  @P0 EXIT ;  /* 0x000000000000094d */ /* 0x000fea0003800000 */
[----:B------:R-:W0:Y:S01]  /*0320*/  LDC R7, c[0x0][0x3ac] ;  /* 0x0000eb00ff077b82 */ /* 0x000e220000000800 */
[----:B------:R-:W1:Y:S01]  /*0330*/  S2R R6, SR_TID.X ;  /* 0x0000000000067919 */ /* 0x000e620000002100 */
[----:B------:R-:W-:Y:S02]  /*0340*/  UIMAD UR7, UR18, UR18, URZ ;  /* 0x00000012120772a4 */ /* 0x000fe4000f8e02ff */
[----:B------:R-:W-:Y:S02]  /*0350*/  UISETP.GT.U32.AND UP0, UPT, UR11, UR16, UPT ;  /* 0x000000100b00728c */ /* 0x000fe4000bf04070 */
[----:B------:R-:W-:Y:S02]  /*0360*/  UIMAD UR10, UR5, UR7, URZ ;  /* 0x00000007050a72a4 */ /* 0x000fe4000f8e02ff */
[----:B------:R-:W0:Y:S01]  /*0370*/  LDC R9, c[0x0][0x3b0] ;  /* 0x0000ec00ff097b82 */ /* 0x000e220000000800 */
[----:B------:R-:W-:Y:S01]  /*0380*/  UIADD3 UR7, UPT, UPT, UR6, UR4, URZ ;  /* 0x0000000406077290 */ /* 0x000fe2000fffe0ff */
[----:B------:R-:W2:Y:S06]  /*0390*/  LDCU.64 UR14, c[0x0][0x358] ;  /* 0x00006b00ff0e77ac */ /* 0x000eac0008000a00 */
[----:B------:R-:W3:Y:S08]  /*03a0*/  LDC R11, c[0x0][0x3b4] ;  /* 0x0000ed00ff0b7b82 */ /* 0x000ef00000000800 */
[----:B------:R-:W4:Y:S08]  /*03b0*/  LDC.64 R4, c[0x0][0x390] ;  /* 0x0000e400ff047b82 */ /* 0x000f300000000a00 */
[----:B------:R-:W5:Y:S01]  /*03c0*/  LDC.64 R2, c[0x0][0x380] ;  /* 0x0000e000ff027b82 */ /* 0x000f620000000a00 */
[----:B0-----:R-:W-:-:S07]  /*03d0*/  IADD3 R0, PT, PT, R9, R7, RZ ;  /* 0x0000000709007210 */ /* 0x001fce0007ffe0ff */
[----:B------:R-:W0:Y:S01]  /*03e0*/  S2UR UR17, SR_CTAID.Z ;  /* 0x00000000001179c3 */ /* 0x000e220000002700 */
[----:B---3--:R-:W-:-:S04]  /*03f0*/  IMAD R13, R0, R11, RZ ;  /* 0x0000000b000d7224 */ /* 0x008fc800078e02ff */
[----:B------:R-:W-:Y:S02]  /*0400*/  IMAD R8, R0, R13, RZ ;  /* 0x0000000d00087224 */ /* 0x000fe400078e02ff */
[----:B------:R-:W-:Y:S02]  /*0410*/  IMAD R13, R7, UR10, RZ ;  /* 0x0000000a070d7c24 */ /* 0x000fe4000f8e02ff */
[----:B------:R-:W-:Y:S01]  /*0420*/  IMAD R15, R8, UR5, RZ ;  /* 0x00000005080f7c24 */ /* 0x000fe2000f8e02ff */
[----:B------:R-:W-:Y:S01]  /*0430*/  MOV R8, UR12 ;  /* 0x0000000c00087c02 */ /* 0x000fe20008000f00 */
[----:B----4-:R-:W-:-:S04]  /*0440*/  IMAD.WIDE R4, R13, 0x4, R4 ;  /* 0x000000040d047825 */ /* 0x010fc800078e0204 */
[----:B------:R-:W-:Y:S02]  /*0450*/  VIADD R8, R8, UR7 ;  /* 0x0000000708087c36 */ /* 0x000fe40008000000 */
[----:B-----5:R-:W-:Y:S01]  /*0460*/  IMAD.WIDE R2, R15, 0x4, R2 ;  /* 0x000000040f027825 */ /* 0x020fe200078e0202 */
[----:B------:R-:W-:Y:S06]  /*0470*/  BAR.SYNC.DEFER_BLOCKING 0x0 ;  /* 0x0000000000007b1d */ /* 0x000fec0000010000 */
[----:B-12---:R-:W-:Y:S05]  /*0480*/  BRA.U UP0, `(.L_x_276) ;  /* 0x0000001900847547 */ /* 0x006fea000b800000 */
[----:B------:R-:W-:Y:S01]  /*0490*/  ISETP.GE.AND P0, PT, R6, R7, PT ;  /* 0x000000070600720c */ /* 0x000fe20003f06270 */
[----:B------:R-:W-:-:S12]  /*04a0*/  BSSY.RECONVERGENT B0, `(.L_x_277) ;  /* 0x000004e000007945 */ /* 0x000fd80003800200 */
[----:B------:R-:W-:Y:S05]  /*04b0*/  @P0 BRA `(.L_x_278) ;  /* 0x0000000400300947 */ /* 0x000fea0003800000 */
[----:B------:R-:W1:Y:S01]  /*04c0*/  I2F.U32.RP R16, R11 ;  /* 0x0000000b00107306 */ /* 0x000e620000209000 */
[----:B------:R-:W-:Y:S01]  /*04d0*/  IADD3 R10, PT, PT, R6, R11, RZ ;  /* 0x0000000b060a7210 */ /* 0x000fe20007ffe0ff */
[----:B------:R-:W-:Y:S01]  /*04e0*/  BSSY.RECONVERGENT B1, `(.L_x_279) ;  /* 0x0000030000017945 */ /* 0x000fe20003800200 */
[----:B------:R-:W-:Y:S01]  /*04f0*/  ISETP.NE.U32.AND P3, PT, R11, RZ, PT ;  /* 0x000000ff0b00720c */ /* 0x000fe20003f65070 */
[----:B------:R-:W-:Y:S01]  /*0500*/  IMAD.MOV.U32 R20, RZ, RZ, R6 ;  /* 0x000000ffff147224 */ /* 0x000fe200078e0006 */
[CC--:B------:R-:W-:Y:S02]  /*0510*/  ISETP.GE.AND P1, PT, R10.reuse, R7.reuse, PT ;  /* 0x000000070a00720c */ /* 0x0c0fe40003f26270 */
[----:B------:R-:W-:Y:S01]  /*0520*/  VIMNMX R15, PT, PT, R10, R7, !PT ;  /* 0x000000070a0f7248 */ /* 0x000fe20007fe0100 */
[----:B-1----:R-:W1:Y:S02]  /*0530*/  MUFU.RCP R16, R16 ;  /* 0x0000001000107308 */ /* 0x002e640000001000 */
[----:B-1----:R-:W-:-:S06]  /*0540*/  IADD3 R12, PT, PT, R16, 0xffffffe, RZ ;  /* 0x0ffffffe100c7810 */ /* 0x002fcc0007ffe0ff */
[----:B------:R1:W2:Y:S02]  /*0550*/  F2I.FTZ.U32.TRUNC.NTZ R13, R12 ;  /* 0x0000000c000d7305 */ /* 0x0002a4000021f000 */
[----:B-1----:R-:W-:Y:S01]  /*0560*/  IMAD.MOV.U32 R12, RZ, RZ, RZ ;  /* 0x000000ffff0c7224 */ /* 0x002fe200078e00ff */
[----:B--2---:R-:W-:-:S05]  /*0570*/  IADD3 R14, PT, PT, RZ, -R13, RZ ;  /* 0x8000000dff0e7210 */ /* 0x004fca0007ffe0ff */
[----:B------:R-:W-:Y:S01]  /*0580*/  IMAD R17, R14, R11, RZ ;  /* 0x0000000b0e117224 */ /* 0x000fe200078e02ff */
[----:B------:R-:W-:-:S03]  /*0590*/  SEL R14, RZ, 0x1, P1 ;  /* 0x00000001ff0e7807 */ /* 0x000fc60000800000 */
[----:B------:R-:W-:Y:S01]  /*05a0*/  IMAD.HI.U32 R13, R13, R17, R12 ;  /* 0x000000110d0d7227 */ /* 0x000fe200078e000c */
[----:B------:R-:W-:Y:S02]  /*05b0*/  IADD3 R10, PT, PT, R15, -R10, -R14 ;  /* 0x8000000a0f0a7210 */ /* 0x000fe40007ffe80e */
[----:B------:R-:W-:-:S03]  /*05c0*/  MOV R15, UR6 ;  /* 0x00000006000f7c02 */ /* 0x000fc60008000f00 */
[----:B------:R-:W-:-:S05]  /*05d0*/  IMAD.HI.U32 R13, R13, R10, RZ ;  /* 0x0000000a0d0d7227 */ /* 0x000fca00078e00ff */
[----:B------:R-:W-:-:S05]  /*05e0*/  IADD3 R12, PT, PT, -R13, RZ, RZ ;  /* 0x000000ff0d0c7210 */ /* 0x000fca0007ffe1ff */
[----:B------:R-:W-:-:S05]  /*05f0*/  IMAD R10, R11, R12, R10 ;  /* 0x0000000c0b0a7224 */ /* 0x000fca00078e020a */
[----:B------:R-:W-:-:S13]  /*0600*/  ISETP.GE.U32.AND P1, PT, R10, R11, PT ;  /* 0x0000000b0a00720c */ /* 0x000fda0003f26070 */
[-C--:B------:R-:W-:Y:S02]  /*0610*/  @P1 IADD3 R10, PT, PT, R10, -R11.reuse, RZ ;  /* 0x8000000b0a0a1210 */ /* 0x080fe40007ffe0ff */
[----:B------:R-:W-:Y:S02]  /*0620*/  @P1 IADD3 R13, PT, PT, R13, 0x1, RZ ;  /* 0x000000010d0d1810 */ /* 0x000fe40007ffe0ff */
[----:B------:R-:W-:Y:S02]  /*0630*/  ISETP.GE.U32.AND P2, PT, R10, R11, PT ;  /* 0x0000000b0a00720c */ /* 0x000fe40003f46070 */
[----:B------:R-:W-:-:S05]  /*0640*/  MOV R10, UR18 ;  /* 0x00000012000a7c02 */ /* 0x000fca0008000f00 */
[----:B------:R-:W-:-:S06]  /*0650*/  IMAD R10, R10, R15, UR7 ;  /* 0x000000070a0a7e24 */ /* 0x000fcc000f8e020f */
[----:B------:R-:W-:Y:S01]  /*0660*/  @P2 VIADD R13, R13, 0x1 ;  /* 0x000000010d0d2836 */ /* 0x000fe20000000000 */
[----:B------:R-:W-:-:S04]  /*0670*/  @!P3 LOP3.LUT R13, RZ, R11, RZ, 0x33, !PT ;  /* 0x0000000bff0db212 */ /* 0x000fc800078e33ff */
[----:B------:R-:W-:-:S04]  /*0680*/  IADD3 R13, PT, PT, R14, R13, RZ ;  /* 0x0000000d0e0d7210 */ /* 0x000fc80007ffe0ff */
[C---:B------:R-:W-:Y:S02]  /*0690*/  LOP3.LUT R12, R13.reuse, 0x3, RZ, 0xc0, !PT ;  /* 0x000000030d0c7812 */ /* 0x040fe400078ec0ff */
[----:B------:R-:W-:Y:S02]  /*06a0*/  ISETP.GE.U32.AND P2, PT, R13, 0x3, PT ;  /* 0x000000030d00780c */ /* 0x000fe40003f46070 */
[----:B------:R-:W-:-:S13]  /*06b0*/  ISETP.NE.AND P1, PT, R12, 0x3, PT ;  /* 0x000000030c00780c */ /* 0x000fda0003f25270 */
[----:B------:R-:W-:Y:S05]  /*06c0*/  @!P1 BRA `(.L_x_280) ;  /* 0x0000000000449947 */ /* 0x000fea0003800000 */
[----:B------:R-:W1:Y:S01]  /*06d0*/  S2R R15, SR_CgaCtaId ;  /* 0x00000000000f7919 */ /* 0x000e620000008800 */
[----:B------:R-:W-:Y:S01]  /*06e0*/  MOV R12, 0x400 ;  /* 0x00000400000c7802 */ /* 0x000fe20000000f00 */
[----:B------:R-:W-:Y:S01]  /*06f0*/  HFMA2 R14, -RZ, RZ, 0, 0 ;  /* 0x00000000ff0e7431 */ /* 0x000fe200000001ff */
[----:B------:R-:W-:Y:S01]  /*0700*/  IADD3 R13, PT, PT, R13, 0x1, RZ ;  /* 0x000000010d0d7810 */ /* 0x000fe20007ffe0ff */
[----:B------:R-:W-:Y:S01]  /*0710*/  IMAD.MOV.U32 R20, RZ, RZ, R6 ;  /* 0x000000ffff147224 */ /* 0x000fe200078e0006 */
[----:B------:R-:W-:Y:S02]  /*0720*/  IADD3 R12, PT, PT, R12, 0x320, RZ ;  /* 0x000003200c0c7810 */ /* 0x000fe40007ffe0ff */
[----:B------:R-:W-:Y:S02]  /*0730*/  LOP3.LUT R19, R13, 0x3, RZ, 0xc0, !PT ;  /* 0x000000030d137812 */ /* 0x000fe400078ec0ff */
[----:B-1----:R-:W-:-:S07]  /*0740*/  LEA R15, R15, R12, 0x18 ;  /* 0x0000000c0f0f7211 */ /* 0x002fce00078ec0ff */
.L_x_281:
[----:B------:R-:W-:-:S04]  /*0750*/  IMAD R13, R10, R7, R20 ;  /* 0x000000070a0d7224 */ /* 0x000fc800078e0214 */
[----:B-1----:R-:W-:-:S06]  /*0760*/  IMAD.WIDE R12, R13, 0x4, R4 ;  /* 0x000000040d0c7825 */ /* 0x002fcc00078e0204 */
[----:B------:R-:W2:Y:S01]  /*0770*/  LDG.E.CONSTANT R12, desc[UR14][R12.64] ;  /* 0x0000000e0c0c7981 */ /* 0x000ea2000c1e9900 */
[----:B------:R-:W-:Y:S02]  /*0780*/  LEA R17, R20, R15, 0x2 ;  /* 0x0000000f14117211 */ /* 0x000fe400078e10ff */
[----:B------:R-:W-:Y:S02]  /*0790*/  IADD3 R14, PT, PT, R14, 0x1, RZ ;  /* 0x000000010e0e7810 */ /* 0x000fe40007ffe0ff */
[----:B------:R-:W-:Y:S02]  /*07a0*/  IADD3 R20, PT, PT, R20, R11, RZ ;  /* 0x0000000b14147210 */ /* 0x000fe40007ffe0ff */
[----:B------:R-:W-:Y:S01]  /*07b0*/  ISETP.NE.AND P1, PT, R14, R19, PT ;  /* 0x000000130e00720c */ /* 0x000fe20003f25270 */
[----:B--2---:R1:W-:-:S12]  /*07c0*/  STS [R17], R12 ;  /* 0x0000000c11007388 */ /* 0x0043d80000000800 */
[----:B------:R-:W-:Y:S05]  /*07d0*/  @P1 BRA `(.L_x_281) ;  /* 0xfffffffc00dc1947 */ /* 0x000fea000383ffff */
.L_x_280:
[----:B0-----:R-:W-:Y:S05]  /*07e0*/  BSYNC.RECONVERGENT B1 ;  /* 0x0000000000017941 */ /* 0x001fea0003800200 */
.L_x_279:
[----:B------:R-:W-:Y:S05]  /*07f0*/  @!P2 BRA `(.L_x_278) ;  /* 0x000000000060a947 */ /* 0x000fea0003800000 */
[----:B------:R-:W0:Y:S01]  /*0800*/  S2R R21, SR_CgaCtaId ;  /* 0x0000000000157919 */ /* 0x000e220000008800 */
[----:B-1----:R-:W-:-:S05]  /*0810*/  MOV R12, 0x400 ;  /* 0x00000400000c7802 */ /* 0x002fca0000000f00 */
[----:B------:R-:W-:-:S05]  /*0820*/  VIADD R12, R12, 0x320 ;  /* 0x000003200c0c7836 */ /* 0x000fca0000000000 */
[----:B0-----:R-:W-:-:S07]  /*0830*/  LEA R21, R21, R12, 0x18 ;  /* 0x0000000c15157211 */ /* 0x001fce00078ec0ff */
.L_x_282:
[----:B------:R-:W-:-:S04]  /*0840*/  IMAD R13, R10, R7, R20 ;  /* 0x000000070a0d7224 */ /* 0x000fc800078e0214 */
[----:B--2---:R-:W-:-:S04]  /*0850*/  IMAD.WIDE R12, R13, 0x4, R4 ;  /* 0x000000040d0c7825 */ /* 0x004fc800078e0204 */
[C---:B------:R-:W-:Y:S02]  /*0860*/  IMAD.WIDE R14, R11.reuse, 0x4, R12 ;  /* 0x000000040b0e7825 */ /* 0x040fe400078e020c */
[----:B------:R-:W2:Y:S02]  /*0870*/  LDG.E.CONSTANT R12, desc[UR14][R12.64] ;  /* 0x0000000e0c0c7981 */ /* 0x000ea4000c1e9900 */
[C---:B------:R-:W-:Y:S02]  /*0880*/  IMAD.WIDE R16, R11.reuse, 0x4, R14 ;  /* 0x000000040b107825 */ /* 0x040fe400078e020e */
[----:B------:R-:W3:Y:S02]  /*0890*/  LDG.E.CONSTANT R14, desc[UR14][R14.64] ;  /* 0x0000000e0e0e7981 */ /* 0x000ee4000c1e9900 */
[----:B------:R-:W-:Y:S02]  /*08a0*/  IMAD.WIDE R18, R11, 0x4, R16 ;  /* 0x000000040b127825 */ /* 0x000fe400078e0210 */
[----:B------:R-:W4:Y:S04]  /*08b0*/  LDG.E.CONSTANT R16, desc[UR14][R16.64] ;  /* 0x0000000e10107981 */ /* 0x000f28000c1e9900 */
[----:B------:R-:W5:Y:S01]  /*08c0*/  LDG.E.CONSTANT R18, desc[UR14][R18.64] ;  /* 0x0000000e12127981 */ /* 0x000f62000c1e9900 */
[----:B------:R-:W-:-:S04]  /*08d0*/  LEA R24, R20, R21, 0x2 ;  /* 0x0000001514187211 */ /* 0x000fc800078e10ff */
[----:B------:R-:W-:-:S04]  /*08e0*/  LEA R22, R11, R24, 0x2 ;  /* 0x000000180b167211 */ /* 0x000fc800078e10ff */
[----:B------:R-:W-:-:S05]  /*08f0*/  LEA R23, R11, R22, 0x2 ;  /* 0x000000160b177211 */ /* 0x000fca00078e10ff */
[C---:B------:R-:W-:Y:S01]  /*0900*/  IMAD R25, R11.reuse, 0x4, R23 ;  /* 0x000000040b197824 */ /* 0x040fe200078e0217 */
[----:B------:R-:W-:-:S04]  /*0910*/  LEA R20, R11, R20, 0x2 ;  /* 0x000000140b147211 */ /* 0x000fc800078e10ff */
[----:B------:R-:W-:Y:S01]  /*0920*/  ISETP.GE.AND P1, PT, R20, R7, PT ;  /* 0x000000071400720c */ /* 0x000fe20003f26270 */
[----:B--2---:R2:W-:Y:S04]  /*0930*/  STS [R24], R12 ;  /* 0x0000000c18007388 */ /* 0x0045e80000000800 */
[----:B---3--:R2:W-:Y:S04]  /*0940*/  STS [R22], R14 ;  /* 0x0000000e16007388 */ /* 0x0085e80000000800 */
[----:B----4-:R2:W-:Y:S04]  /*0950*/  STS [R23], R16 ;  /* 0x0000001017007388 */ /* 0x0105e80000000800 */
[----:B-----5:R2:W-:Y:S01]  /*0960*/  STS [R25], R18 ;  /* 0x0000001219007388 */ /* 0x0205e20000000800 */
[----:B------:R-:W-:Y:S05]  /*0970*/  @!P1 BRA `(.L_x_282) ;  /* 0xfffffffc00b09947 */ /* 0x000fea000383ffff */
.L_x_278:
[----:B0-----:R-:W-:Y:S05]  /*0980*/  BSYNC.RECONVERGENT B0 ;  /* 0x0000000000007941 */ /* 0x001fea0003800200 */
.L_x_277:
[----:B------:R-:W-:Y:S01]  /*0990*/  UIADD3 UR9, UPT, UPT, UR8, UR9, URZ ;  /* 0x0000000908097290 */ /* 0x000fe2000fffe0ff */
[----:B------:R-:W-:Y:S05]  /*09a0*/  BAR.SYNC.DEFER_BLOCKING 0x0 ;  /* 0x0000000000007b1d */ /* 0x000fea0000010000 */
[----:B------:R-:W-:-:S13]  /*09b0*/  ISETP.NE.AND P1, PT, R8, UR9, PT ;  /* 0x0000000908007c0c */ /* 0x000fda000bf25270 */
[----:B------:R-:W-:Y:S05]  /*09c0*/  @!P1 BRA `(.L_x_283) ;  /* 0x0000000800909947 */ /* 0x000fea0003800000 */
[----:B------:R-:W-:Y:S04]  /*09d0*/  BSSY.RECONVERGENT B0, `(.L_x_284) ;  /* 0x000004d000007945 */ /* 0x000fe80003800200 */
[----:B------:R-:W-:Y:S05]  /*09e0*/  @P0 BRA `(.L_x_285) ;  /* 0x00000004002c0947 */ /* 0x000fea0003800000 */
[----:B------:R-:W0:Y:S01]  /*09f0*/  I2F.U32.RP R15, R11 ;  /* 0x0000000b000f7306 */ /* 0x000e220000209000 */
[----:B------:R-:W-:Y:S01]  /*0a00*/  IMAD.IADD R10, R6, 0x1, R11 ;  /* 0x00000001060a7824 */ /* 0x000fe200078e020b */
[----:B------:R-:W-:Y:S01]  /*0a10*/  ISETP.NE.U32.AND P2, PT, R11, RZ, PT ;  /* 0x000000ff0b00720c */ /* 0x000fe20003f45070 */
[----:B------:R-:W-:Y:S03]  /*0a20*/  BSSY.RECONVERGENT B1, `(.L_x_286) ;  /* 0x000002e000017945 */ /* 0x000fe60003800200 */
[CC--:B------:R-:W-:Y:S02]  /*0a30*/  ISETP.GE.AND P0, PT, R10.reuse, R7.reuse, PT ;  /* 0x000000070a00720c */ /* 0x0c0fe40003f06270 */
[----:B------:R-:W-:Y:S01]  /*0a40*/  VIMNMX R9, PT, PT, R10, R7, !PT ;  /* 0x000000070a097248 */ /* 0x000fe20007fe0100 */
[----:B0-----:R-:W1:Y:S02]  /*0a50*/  MUFU.RCP R15, R15 ;  /* 0x0000000f000f7308 */ /* 0x001e640000001000 */
[----:B-12---:R-:W-:-:S06]  /*0a60*/  IADD3 R12, PT, PT, R15, 0xffffffe, RZ ;  /* 0x0ffffffe0f0c7810 */ /* 0x006fcc0007ffe0ff */
[----:B------:R0:W1:Y:S02]  /*0a70*/  F2I.FTZ.U32.TRUNC.NTZ R13, R12 ;  /* 0x0000000c000d7305 */ /* 0x000064000021f000 */
[----:B0-----:R-:W-:Y:S02]  /*0a80*/  MOV R12, RZ ;  /* 0x000000ff000c7202 */ /* 0x001fe40000000f00 */
        /* <DEDUP_REMOVED lines=9> */
[----:B------:R-:W-:Y:S01]  /*0b20*/  @P0 IADD3 R10, PT, PT, R10, -R11, RZ ;  /* 0x8000000b0a0a0210 */ /* 0x000fe20007ffe0ff */
[----:B------:R-:W-:-:S03]  /*0b30*/  @P0 VIADD R17, R17, 0x1 ;  /* 0x0000000111110836 */ /* 0x000fc60000000000 */
[----:B------:R-:W-:Y:S01]  /*0b40*/  ISETP.GE.U32.AND P1, PT, R10, R11, PT ;  /* 0x0000000b0a00720c */ /* 0x000fe20003f26070 */
[----:B------:R-:W-:-:S12]  /*0b50*/  IMAD.MOV.U32 R10, RZ, RZ, R6 ;  /* 0x000000ffff0a7224 */ /* 0x000fd800078e0006 */
[----:B------:R-:W-:Y:S02]  /*0b60*/  @P1 IADD3 R17, PT, PT, R17, 0x1, RZ ;  /* 0x0000000111111810 */ /* 0x000fe40007ffe0ff */
[----:B------:R-:W-:-:S04]  /*0b70*/  @!P2 LOP3.LUT R17, RZ, R11, RZ, 0x33, !PT ;  /* 0x0000000bff11a212 */ /* 0x000fc800078e33ff */
[----:B------:R-:W-:-:S04]  /*0b80*/  IADD3 R14, PT, PT, R14, R17, RZ ;  /* 0x000000110e0e7210 */ /* 0x000fc80007ffe0ff */
[C---:B------:R-:W-:Y:S02]  /*0b90*/  LOP3.LUT R9, R14.reuse, 0x3, RZ, 0xc0, !PT ;  /* 0x000000030e097812 */ /* 0x040fe400078ec0ff */
[----:B------:R-:W-:Y:S02]  /*0ba0*/  ISETP.GE.U32.AND P1, PT, R14, 0x3, PT ;  /* 0x000000030e00780c */ /* 0x000fe40003f26070 */
[----:B------:R-:W-:Y:S02]  /*0bb0*/  ISETP.NE.AND P0, PT, R9, 0x3, PT ;  /* 0x000000030900780c */ /* 0x000fe40003f05270 */
[----:B------:R-:W-:-:S05]  /*0bc0*/  MOV R9, UR18 ;  /* 0x0000001200097c02 */ /* 0x000fca0008000f00 */
[----:B------:R-:W-:-:S06]  /*0bd0*/  IMAD R8, R8, R9, UR13 ;  /* 0x0000000d08087e24 */ /* 0x000fcc000f8e0209 */
[----:B------:R-:W-:Y:S05]  /*0be0*/  @!P0 BRA `(.L_x_287) ;  /* 0x0000000000448947 */ /* 0x000fea0003800000 */
[----:B------:R-:W0:Y:S01]  /*0bf0*/  S2R R15, SR_CgaCtaId ;  /* 0x00000000000f7919 */ /* 0x000e220000008800 */
[----:B------:R-:W-:Y:S01]  /*0c00*/  MOV R10, 0x400 ;  /* 0x00000400000a7802 */ /* 0x000fe20000000f00 */
[----:B------:R-:W-:Y:S01]  /*0c10*/  HFMA2 R9, -RZ, RZ, 0, 0 ;  /* 0x00000000ff097431 */ /* 0x000fe200000001ff */
[----:B------:R-:W-:Y:S02]  /*0c20*/  IADD3 R14, PT, PT, R14, 0x1, RZ ;  /* 0x000000010e0e7810 */ /* 0x000fe40007ffe0ff */
[----:B------:R-:W-:Y:S02]  /*0c30*/  IADD3 R10, PT, PT, R10, 0x640, RZ ;  /* 0x000006400a0a7810 */ /* 0x000fe40007ffe0ff */
[----:B------:R-:W-:Y:S02]  /*0c40*/  LOP3.LUT R14, R14, 0x3, RZ, 0xc0, !PT ;  /* 0x000000030e0e7812 */ /* 0x000fe400078ec0ff */
[----:B0-----:R-:W-:Y:S01]  /*0c50*/  LEA R15, R15, R10, 0x18 ;  /* 0x0000000a0f0f7211 */ /* 0x001fe200078ec0ff */
[----:B------:R-:W-:-:S07]  /*0c60*/  IMAD.MOV.U32 R10, RZ, RZ, R6 ;  /* 0x000000ffff0a7224 */ /* 0x000fce00078e0006 */
.L_x_288:
[----:B------:R-:W-:-:S04]  /*0c70*/  IMAD R13, R8, R7, R10 ;  /* 0x00000007080d7224 */ /* 0x000fc800078e020a */
[----:B0-----:R-:W-:-:S06]  /*0c80*/  IMAD.WIDE R12, R13, 0x4, R4 ;  /* 0x000000040d0c7825 */ /* 0x001fcc00078e0204 */
[----:B------:R-:W2:Y:S01]  /*0c90*/  LDG.E.CONSTANT R12, desc[UR14][R12.64] ;  /* 0x0000000e0c0c7981 */ /* 0x000ea2000c1e9900 */
[C---:B------:R-:W-:Y:S02]  /*0ca0*/  LEA R17, R10.reuse, R15, 0x2 ;  /* 0x0000000f0a117211 */ /* 0x040fe400078e10ff */
[----:B------:R-:W-:Y:S02]  /*0cb0*/  IADD3 R9, PT, PT, R9, 0x1, RZ ;  /* 0x0000000109097810 */ /* 0x000fe40007ffe0ff */
[----:B------:R-:W-:Y:S02]  /*0cc0*/  IADD3 R10, PT, PT, R10, R11, RZ ;  /* 0x0000000b0a0a7210 */ /* 0x000fe40007ffe0ff */
[----:B------:R-:W-:Y:S01]  /*0cd0*/  ISETP.NE.AND P0, PT, R9, R14, PT ;  /* 0x0000000e0900720c */ /* 0x000fe20003f05270 */
[----:B--2---:R0:W-:-:S12]  /*0ce0*/  STS [R17], R12 ;  /* 0x0000000c11007388 */ /* 0x0041d80000000800 */
[----:B------:R-:W-:Y:S05]  /*0cf0*/  @P0 BRA `(.L_x_288) ;  /* 0xfffffffc00dc0947 */ /* 0x000fea000383ffff */
.L_x_287:
[----:B------:R-:W-:Y:S05]  /*0d00*/  BSYNC.RECONVERGENT B1 ;  /* 0x0000000000017941 */ /* 0x000fea0003800200 */
.L_x_286:
[----:B------:R-:W-:Y:S05]  /*0d10*/  @!P1 BRA `(.L_x_285) ;  /* 0x0000000000609947 */ /* 0x000fea0003800000 */
[----:B0-----:R-:W0:Y:S01]  /*0d20*/  S2R R12, SR_CgaCtaId ;  /* 0x00000000000c7919 */ /* 0x001e220000008800 */
[----:B------:R-:W-:-:S05]  /*0d30*/  MOV R9, 0x400 ;  /* 0x0000040000097802 */ /* 0x000fca0000000f00 */
[----:B------:R-:W-:-:S05]  /*0d40*/  VIADD R9, R9, 0x640 ;  /* 0x0000064009097836 */ /* 0x000fca0000000000 */
[----:B0-----:R-:W-:-:S07]  /*0d50*/  LEA R23, R12, R9, 0x18 ;  /* 0x000000090c177211 */ /* 0x001fce00078ec0ff */
.L_x_289:
        /* <DEDUP_REMOVED lines=20> */
.L_x_285:
[----:B------:R-:W-:Y:S05]  /*0ea0*/  BSYNC.RECONVERGENT B0 ;  /* 0x0000000000007941 */ /* 0x000fea0003800200 */
.L_x_284:
[----:B------:R-:W-:Y:S01]  /*0eb0*/  BAR.SYNC.DEFER_BLOCKING 0x0 ;  /* 0x0000000000007b1d */ /* 0x000fe20000010000 */
[----:B------:R-:W-:Y:S02]  /*0ec0*/  ISETP.GE.AND P0, PT, R7, 0x1, PT ;  /* 0x000000010700780c */ /* 0x000fe40003f06270 */
[----:B------:R-:W-:-:S11]  /*0ed0*/  MOV R4, 0xff800000 ;  /* 0xff80000000047802 */ /* 0x000fd60000000f00 */
[----:B------:R-:W-:Y:S05]  /*0ee0*/  @!P0 BRA `(.L_x_290) ;  /* 0x0000003000548947 */ /* 0x000fea0003800000 */
[----:B------:R-:W-:Y:S01]  /*0ef0*/  IMAD R5, R0, UR17, RZ ;  /* 0x0000001100057c24 */ /* 0x000fe2000f8e02ff */
[----:B------:R-:W-:Y:S01]  /*0f00*/  MOV R4, 0xff800000 ;  /* 0xff80000000047802 */ /* 0x000fe20000000f00 */
[----:B------:R-:W-:-:S07]  /*0f10*/  IMAD.MOV.U32 R8, RZ, RZ, RZ ;  /* 0x000000ffff087224 */ /* 0x000fce00078e00ff */
.L_x_294:
[----:B------:R-:W3:Y:S01]  /*0f20*/  LDCU UR4, c[0x0][0x3ac] ;  /* 0x00007580ff0477ac */ /* 0x000ee20008000800 */
[----:B------:R-:W-:Y:S01]  /*0f30*/  BSSY.RECONVERGENT B0, `(.L_x_291) ;  /* 0x0000049000007945 */ /* 0x000fe20003800200 */
[----:B------:R-:W4:Y:S01]  /*0f40*/  LDCU UR5, c[0x0][0x3b4] ;  /* 0x00007680ff0577ac */ /* 0x000f220008000800 */
[----:B---3--:R-:W-:-:S13]  /*0f50*/  ISETP.GE.AND P0, PT, R6, UR4, PT ;  /* 0x0000000406007c0c */ /* 0x008fda000bf06270 */
[----:B----4-:R-:W-:Y:S05]  /*0f60*/  @P0 BRA `(.L_x_292) ;  /* 0x0000000400140947 */ /* 0x010fea0003800000 */
[----:B------:R-:W3:Y:S01]  /*0f70*/  S2R R10, SR_CgaCtaId ;  /* 0x00000000000a7919 */ /* 0x000ee20000008800 */
[----:B0-----:R-:W-:Y:S01]  /*0f80*/  MOV R9, 0x400 ;  /* 0x0000040000097802 */ /* 0x001fe20000000f00 */
[----:B------:R-:W-:-:S03]  /*0f90*/  IMAD.IADD R11, R5, 0x1, R8 ;  /* 0x00000001050b7824 */ /* 0x000fc600078e0208 */
[C---:B------:R-:W-:Y:S01]  /*0fa0*/  IADD3 R7, PT, PT, R9.reuse, 0x320, RZ ;  /* 0x0000032009077810 */ /* 0x040fe20007ffe0ff */
[----:B------:R-:W-:Y:S01]  /*0fb0*/  IMAD R11, R0, R11, RZ ;  /* 0x0000000b000b7224 */ /* 0x000fe200078e02ff */
[----:B------:R-:W-:Y:S02]  /*0fc0*/  IADD3 R9, PT, PT, R9, 0x640, RZ ;  /* 0x0000064009097810 */ /* 0x000fe40007ffe0ff */
[C---:B---3--:R-:W-:Y:S02]  /*0fd0*/  LEA R7, R10.reuse, R7, 0x18 ;  /* 0x000000070a077211 */ /* 0x048fe400078ec0ff */
[----:B------:R-:W-:Y:S02]  /*0fe0*/  LEA R9, R10, R9, 0x18 ;  /* 0x000000090a097211 */ /* 0x000fe400078ec0ff */
[----:B------:R-:W-:Y:S02]  /*0ff0*/  LEA R7, R8, R7, 0x2 ;  /* 0x0000000708077211 */ /* 0x000fe400078e10ff */
[----:B------:R-:W-:-:S04]  /*1000*/  MOV R10, R6 ;  /* 0x00000006000a7202 */ /* 0x000fc80000000f00 */
[----:B------:R-:W0:Y:S03]  /*1010*/  LDS R7, [R7] ;  /* 0x0000000007077984 */ /* 0x000e260000000800 */
.L_x_293:
[----:B------:R-:W-:-:S05]  /*1020*/  IADD3 R15, PT, PT, R11, R10, RZ ;  /* 0x0000000a0b0f7210 */ /* 0x000fca0007ffe0ff */
[----:B--2---:R-:W-:-:S06]  /*1030*/  IMAD.WIDE R14, R15, 0x4, R2 ;  /* 0x000000040f0e7825 */ /* 0x004fcc00078e0202 */
[----:B------:R-:W2:Y:S01]  /*1040*/  LDG.E.CONSTANT R14, desc[UR14][R14.64] ;  /* 0x0000000e0e0e7981 */ /* 0x000ea2000c1e9900 */
[C---:B-1----:R-:W-:Y:S01]  /*1050*/  LEA R12, R10.reuse, R9, 0x2 ;  /* 0x000000090a0c7211 */ /* 0x042fe200078e10ff */
[----:B------:R-:W-:Y:S02]  /*1060*/  HFMA2 R18, -RZ, RZ, 3.7421875, 0 ;  /* 0x437c0000ff127431 */ /* 0x000fe400000001ff */
[----:B------:R-:W-:Y:S02]  /*1070*/  IMAD.MOV.U32 R19, RZ, RZ, 0x3bbb989d ;  /* 0x3bbb989dff137424 */ /* 0x000fe400078e00ff */
[----:B------:R-:W-:Y:S01]  /*1080*/  VIADD R10, R10, UR5 ;  /* 0x000000050a0a7c36 */ /* 0x000fe20008000000 */
[----:B------:R-:W0:Y:S04]  /*1090*/  LDS R12, [R12] ;  /* 0x000000000c0c7984 */ /* 0x000e280000000800 */
[----:B------:R-:W-:Y:S01]  /*10a0*/  ISETP.GE.AND P1, PT, R10, UR4, PT ;  /* 0x000000040a007c0c */ /* 0x000fe2000bf26270 */
[----:B0-----:R-:W-:-:S04]  /*10b0*/  FADD R13, R7, R12 ;  /* 0x0000000c070d7221 */ /* 0x001fc80000000000 */
[----:B--2---:R-:W-:-:S05]  /*10c0*/  FADD R16, R13, R14 ;  /* 0x0000000e0d107221 */ /* 0x004fca0000000000 */
[----:B------:R-:W-:-:S05]  /*10d0*/  FMNMX R13, R16, R4, !PT ;  /* 0x00000004100d7209 */ /* 0x000fca0007800000 */
[----:B------:R-:W-:Y:S01]  /*10e0*/  FADD R16, R16, -R13 ;  /* 0x8000000d10107221 */ /* 0x000fe20000000000 */
[----:B------:R-:W-:-:S03]  /*10f0*/  FADD R4, -R13, R4 ;  /* 0x000000040d047221 */ /* 0x000fc60000000100 */
[-C--:B------:R-:W-:Y:S01]  /*1100*/  FFMA.SAT R17, R16, R19.reuse, 0.5 ;  /* 0x3f00000010117423 */ /* 0x080fe20000002013 */
[----:B------:R-:W-:-:S03]  /*1110*/  FFMA.SAT R14, R4, R19, 0.5 ;  /* 0x3f000000040e7423 */ /* 0x000fc60000002013 */
[-C--:B------:R-:W-:Y:S01]  /*1120*/  FFMA.RM R17, R17, R18.reuse, 12582913 ;  /* 0x4b40000111117423 */ /* 0x080fe20000004012 */
[----:B------:R-:W-:-:S03]  /*1130*/  FFMA.RM R14, R14, R18, 12582913 ;  /* 0x4b4000010e0e7423 */ /* 0x000fc60000004012 */
[C---:B------:R-:W-:Y:S01]  /*1140*/  FADD R15, R17.reuse, -12583039 ;  /* 0xcb40007f110f7421 */ /* 0x040fe20000000000 */
[----:B------:R-:W-:-:S03]  /*1150*/  SHF.L.U32 R17, R17, 0x17, RZ ;  /* 0x0000001711117819 */ /* 0x000fc600000006ff */
[----:B------:R-:W-:Y:S01]  /*1160*/  FFMA R19, R16, 1.4426950216293334961, -R15 ;  /* 0x3fb8aa3b10137823 */ /* 0x000fe2000000080f */
[----:B------:R-:W-:-:S03]  /*1170*/  FADD R15, R14, -12583039 ;  /* 0xcb40007f0e0f7421 */ /* 0x000fc60000000000 */
[----:B------:R-:W-:Y:S01]  /*1180*/  FFMA R19, R16, 1.925963033500011079e-08, R19 ;  /* 0x32a5706010137823 */ /* 0x000fe20000000013 */
[----:B------:R-:W-:-:S03]  /*1190*/  FFMA R15, R4, 1.4426950216293334961, -R15 ;  /* 0x3fb8aa3b040f7823 */ /* 0x000fc6000000080f */
[----:B------:R0:W1:Y:S01]  /*11a0*/  MUFU.EX2 R12, R19 ;  /* 0x00000013000c7308 */ /* 0x0000620000000800 */
[----:B------:R-:W-:Y:S01]  /*11b0*/  FFMA R15, R4, 1.925963033500011079e-08, R15 ;  /* 0x32a57060040f7823 */ /* 0x000fe2000000000f */
[----:B------:R-:W-:-:S06]  /*11c0*/  SHF.L.U32 R4, R14, 0x17, RZ ;  /* 0x000000170e047819 */ /* 0x000fcc00000006ff */
[----:B------:R-:W2:Y:S01]  /*11d0*/  MUFU.EX2 R15, R15 ;  /* 0x0000000f000f7308 */ /* 0x000ea20000000800 */
[----:B0-----:R-:W-:Y:S01]  /*11e0*/  MOV R19, 0x3e055027 ;  /* 0x3e05502700137802 */ /* 0x001fe20000000f00 */
[----:B-1----:R-:W-:-:S04]  /*11f0*/  FMUL R17, R17, R12 ;  /* 0x0000000c11117220 */ /* 0x002fc80000400000 */
[----:B--2---:R-:W-:-:S05]  /*1200*/  FFMA R4, R4, R15, R17 ;  /* 0x0000000f04047223 */ /* 0x004fca0000000011 */
[----:B------:R-:W-:-:S13]  /*1210*/  FSETP.GEU.AND P0, PT, R4, 1.175494350822287508e-38, PT ;  /* 0x008000000400780b */ /* 0x000fda0003f0e000 */
[----:B------:R-:W-:-:S04]  /*1220*/  @!P0 FMUL R4, R4, 8388608 ;  /* 0x4b00000004048820 */ /* 0x000fc80000400000 */
[----:B------:R-:W-:-:S05]  /*1230*/  VIADD R12, R4, 0xc0d55555 ;  /* 0xc0d55555040c7836 */ /* 0x000fca0000000000 */
        /* <DEDUP_REMOVED lines=23> */
[----:B------:R-:W-:Y:S06]  /*13b0*/  @!P1 BRA `(.L_x_293) ;  /* 0xfffffffc00189947 */ /* 0x000fec000383ffff */
.L_x_292:
[----:B------:R-:W-:Y:S05]  /*13c0*/  BSYNC.RECONVERGENT B0 ;  /* 0x0000000000007941 */ /* 0x000fea0003800200 */
.L_x_291:
[----:B------:R-:W-:-:S04]  /*13d0*/  IADD3 R8, PT, PT, R8, 0x1, RZ ;  /* 0x0000000108087810 */ /* 0x000fc80007ffe0ff */
[----:B------:R-:W-:-:S13]  /*13e0*/  ISETP.NE.AND P0, PT, R8, UR4, PT ;  /* 0x0000000408007c0c */ /* 0x000fda000bf05270 */
[----:B------:R-:W-:Y:S05]  /*13f0*/  @P0 BRA `(.L_x_294) ;  /* 0xfffffff800c80947 */ /* 0x000fea000383ffff */
[----:B------:R-:W-:Y:S05]  /*1400*/  BRA `(.L_x_290) ;  /* 0x0000002c000c7947 */ /* 0x000fea0003800000 */
.L_x_283:
[----:B------:R-:W-:Y:S01]  /*1410*/  ISETP.GE.AND P0, PT, R6, R9, PT ;  /* 0x000000090600720c */ /* 0x000fe20003f06270 */
[----:B------:R-:W-:-:S12]  /*1420*/  BSSY.RECONVERGENT B0, `(.L_x_295) ;  /* 0x0000050000007945 */ /* 0x000fd80003800200 */
[----:B------:R-:W-:Y:S05]  /*1430*/  @P0 BRA `(.L_x_296) ;  /* 0x0000000400380947 */ /* 0x000fea0003800000 */
[----:B------:R-:W0:Y:S01]  /*1440*/  I2F.U32.RP R13, R11 ;  /* 0x0000000b000d7306 */ /* 0x000e220000209000 */
[----:B-12---:R-:W-:Y:S01]  /*1450*/  IMAD.IADD R12, R6, 0x1, R11 ;  /* 0x00000001060c7824 */ /* 0x006fe200078e020b */
[----:B------:R-:W-:Y:S01]  /*1460*/  ISETP.NE.U32.AND P2, PT, R11, RZ, PT ;  /* 0x000000ff0b00720c */ /* 0x000fe20003f45070 */
[----:B------:R-:W-:Y:S01]  /*1470*/  UIADD3 UR4, UPT, UPT, UR18, -0x1, URZ ;  /* 0xffffffff12047890 */ /* 0x000fe2000fffe0ff */
[----:B------:R-:W-:Y:S02]  /*1480*/  BSSY.RECONVERGENT B1, `(.L_x_297) ;  /* 0x000002f000017945 */ /* 0x000fe40003800200 */
[CC--:B------:R-:W-:Y:S02]  /*1490*/  ISETP.GE.AND P0, PT, R12.reuse, R9.reuse, PT ;  /* 0x000000090c00720c */ /* 0x0c0fe40003f06270 */
[----:B------:R-:W-:Y:S02]  /*14a0*/  VIMNMX R7, PT, PT, R12, R9, !PT ;  /* 0x000000090c077248 */ /* 0x000fe40007fe0100 */
[----:B------:R-:W-:Y:S01]  /*14b0*/  SEL R10, RZ, 0x1, P0 ;  /* 0x00000001ff0a7807 */ /* 0x000fe20000000000 */
[----:B0-----:R-:W0:Y:S02]  /*14c0*/  MUFU.RCP R13, R13 ;  /* 0x0000000d000d7308 */ /* 0x001e240000001000 */
[----:B0-----:R-:W-:-:S06]  /*14d0*/  IADD3 R5, PT, PT, R13, 0xffffffe, RZ ;  /* 0x0ffffffe0d057810 */ /* 0x001fcc0007ffe0ff */
[----:B------:R-:W0:Y:S02]  /*14e0*/  F2I.FTZ.U32.TRUNC.NTZ R5, R5 ;  /* 0x0000000500057305 */ /* 0x000e24000021f000 */
[----:B0-----:R-:W-:-:S05]  /*14f0*/  IADD3 R4, PT, PT, RZ, -R5, RZ ;  /* 0x80000005ff047210 */ /* 0x001fca0007ffe0ff */
[----:B------:R-:W-:Y:S02]  /*1500*/  IMAD R15, R4, R11, RZ ;  /* 0x0000000b040f7224 */ /* 0x000fe400078e02ff */
[----:B------:R-:W-:-:S05]  /*1510*/  HFMA2 R4, -RZ, RZ, 0, 0 ;  /* 0x00000000ff047431 */ /* 0x000fca00000001ff */
        /* <DEDUP_REMOVED lines=8> */
[----:B------:R-:W-:-:S13]  /*15a0*/  ISETP.GE.U32.AND P1, PT, R4, R11, PT ;  /* 0x0000000b0400720c */ /* 0x000fda0003f26070 */
[----:B------:R-:W-:Y:S02]  /*15b0*/  @P1 IADD3 R5, PT, PT, R5, 0x1, RZ ;  /* 0x0000000105051810 */ /* 0x000fe40007ffe0ff */
[----:B------:R-:W-:-:S04]  /*15c0*/  @!P2 LOP3.LUT R5, RZ, R11, RZ, 0x33, !PT ;  /* 0x0000000bff05a212 */ /* 0x000fc800078e33ff */
[----:B------:R-:W-:Y:S01]  /*15d0*/  IADD3 R7, PT, PT, R10, R5, RZ ;  /* 0x000000050a077210 */ /* 0x000fe20007ffe0ff */
[----:B------:R-:W-:Y:S01]  /*15e0*/  IMAD.MOV.U32 R10, RZ, RZ, R6 ;  /* 0x000000ffff0a7224 */ /* 0x000fe200078e0006 */
[----:B------:R-:W-:Y:S02]  /*15f0*/  MOV R5, UR4 ;  /* 0x0000000400057c02 */ /* 0x000fe40008000f00 */
[C---:B------:R-:W-:Y:S02]  /*1600*/  LOP3.LUT R4, R7.reuse, 0x3, RZ, 0xc0, !PT ;  /* 0x0000000307047812 */ /* 0x040fe400078ec0ff */
[----:B------:R-:W-:Y:S01]  /*1610*/  ISETP.GE.U32.AND P1, PT, R7, 0x3, PT ;  /* 0x000000030700780c */ /* 0x000fe20003f26070 */
[----:B------:R-:W-:Y:S01]  /*1620*/  IMAD R8, R5, UR5, R8 ;  /* 0x0000000505087c24 */ /* 0x000fe2000f8e0208 */
[----:B------:R-:W-:-:S13]  /*1630*/  ISETP.NE.AND P0, PT, R4, 0x3, PT ;  /* 0x000000030400780c */ /* 0x000fda0003f05270 */
[----:B------:R-:W-:Y:S05]  /*1640*/  @!P0 BRA `(.L_x_298) ;  /* 0x0000000000488947 */ /* 0x000fea0003800000 */
[----:B------:R-:W0:Y:S01]  /*1650*/  S2R R13, SR_CgaCtaId ;  /* 0x00000000000d7919 */ /* 0x000e220000008800 */
[----:B------:R-:W1:Y:S01]  /*1660*/  LDC.64 R4, c[0x0][0x388] ;  /* 0x0000e200ff047b82 */ /* 0x000e620000000a00 */
[----:B------:R-:W-:Y:S02]  /*1670*/  MOV R10, 0x400 ;  /* 0x00000400000a7802 */ /* 0x000fe40000000f00 */
[----:B------:R-:W-:Y:S02]  /*1680*/  IADD3 R7, PT, PT, R7, 0x1, RZ ;  /* 0x0000000107077810 */ /* 0x000fe40007ffe0ff */
[----:B------:R-:W-:Y:S02]  /*1690*/  IADD3 R10, PT, PT, R10, 0x640, RZ ;  /* 0x000006400a0a7810 */ /* 0x000fe40007ffe0ff */
[----:B------:R-:W-:Y:S02]  /*16a0*/  MOV R14, RZ ;  /* 0x000000ff000e7202 */ /* 0x000fe40000000f00 */
[----:B------:R-:W-:-:S02]  /*16b0*/  LOP3.LUT R7, R7, 0x3, RZ, 0xc0, !PT ;  /* 0x0000000307077812 */ /* 0x000fc400078ec0ff */
[----:B0-----:R-:W-:Y:S01]  /*16c0*/  LEA R17, R13, R10, 0x18 ;  /* 0x0000000a0d117211 */ /* 0x001fe200078ec0ff */
[----:B------:R-:W-:-:S07]  /*16d0*/  IMAD.MOV.U32 R10, RZ, RZ, R6 ;  /* 0x000000ffff0a7224 */ /* 0x000fce00078e0006 */
.L_x_299:
[----:B------:R-:W-:-:S04]  /*16e0*/  IMAD R13, R8, R9, R10 ;  /* 0x00000009080d7224 */ /* 0x000fc800078e020a */
[----:B01----:R-:W-:-:S06]  /*16f0*/  IMAD.WIDE R12, R13, 0x4, R4 ;  /* 0x000000040d0c7825 */ /* 0x003fcc00078e0204 */
[----:B------:R-:W2:Y:S01]  /*1700*/  LDG.E.CONSTANT R12, desc[UR14][R12.64] ;  /* 0x0000000e0c0c7981 */ /* 0x000ea2000c1e9900 */
[----:B------:R-:W-:Y:S02]  /*1710*/  LEA R15, R10, R17, 0x2 ;  /* 0x000000110a0f7211 */ /* 0x000fe400078e10ff */
[----:B------:R-:W-:Y:S02]  /*1720*/  IADD3 R14, PT, PT, R14, 0x1, RZ ;  /* 0x000000010e0e7810 */ /* 0x000fe40007ffe0ff */
[----:B------:R-:W-:Y:S02]  /*1730*/  IADD3 R10, PT, PT, R10, R11, RZ ;  /* 0x0000000b0a0a7210 */ /* 0x000fe40007ffe0ff */
[----:B------:R-:W-:Y:S01]  /*1740*/  ISETP.NE.AND P0, PT, R14, R7, PT ;  /* 0x000000070e00720c */ /* 0x000fe20003f05270 */
[----:B--2---:R0:W-:-:S12]  /*1750*/  STS [R15], R12 ;  /* 0x0000000c0f007388 */ /* 0x0041d80000000800 */
[----:B------:R-:W-:Y:S05]  /*1760*/  @P0 BRA `(.L_x_299) ;  /* 0xfffffffc00dc0947 */ /* 0x000fea000383ffff */
.L_x_298:
[----:B------:R-:W-:Y:S05]  /*1770*/  BSYNC.RECONVERGENT B1 ;  /* 0x0000000000017941 */ /* 0x000fea0003800200 */
.L_x_297:
[----:B------:R-:W-:Y:S05]  /*1780*/  @!P1 BRA `(.L_x_296) ;  /* 0x0000000000649947 */ /* 0x000fea0003800000 */
[----:B0-----:R-:W0:Y:S01]  /*1790*/  S2R R12, SR_CgaCtaId ;  /* 0x00000000000c7919 */ /* 0x001e220000008800 */
[----:B------:R-:W1:Y:S01]  /*17a0*/  LDC.64 R4, c[0x0][0x388] ;  /* 0x0000e200ff047b82 */ /* 0x000e620000000a00 */
[----:B------:R-:W-:-:S05]  /*17b0*/  MOV R7, 0x400 ;  /* 0x0000040000077802 */ /* 0x000fca0000000f00 */
[----:B------:R-:W-:-:S05]  /*17c0*/  VIADD R7, R7, 0x640 ;  /* 0x0000064007077836 */ /* 0x000fca0000000000 */
[----:B0-----:R-:W-:-:S07]  /*17d0*/  LEA R23, R12, R7, 0x18 ;  /* 0x000000070c177211 */ /* 0x001fce00078ec0ff */
.L_x_300:
[----:B------:R-:W-:-:S04]  /*17e0*/  IMAD R19, R8, R9, R10 ;  /* 0x0000000908137224 */ /* 0x000fc800078e020a */
[----:B01----:R-:W-:-:S04]  /*17f0*/  IMAD.WIDE R18, R19, 0x4, R4 ;  /* 0x0000000413127825 */ /* 0x003fc800078e0204 */
        /* <DEDUP_REMOVED lines=18> */
.L_x_296:
[----:B------:R-:W-:Y:S05]  /*1920*/  BSYNC.RECONVERGENT B0 ;  /* 0x0000000000007941 */ /* 0x000fea0003800200 */
.L_x_295:
[----:B------:R-:W-:Y:S01]  /*1930*/  BAR.SYNC.DEFER_BLOCKING 0x0 ;  /* 0x0000000000007b1d */ /* 0x000fe20000010000 */
[----:B------:R-:W-:Y:S02]  /*1940*/  ISETP.GE.AND P0, PT, R9, 0x1, PT ;  /* 0x000000010900780c */ /* 0x000fe40003f06270 */
[----:B------:R-:W-:-:S11]  /*1950*/  MOV R4, 0xff800000 ;  /* 0xff80000000047802 */ /* 0x000fd60000000f00 */
[----:B------:R-:W-:Y:S05]  /*1960*/  @!P0 BRA `(.L_x_290) ;  /* 0x0000002400b48947 */ /* 0x000fea0003800000 */
[----:B------:R-:W-:Y:S01]  /*1970*/  IMAD R5, R0, UR17, RZ ;  /* 0x0000001100057c24 */ /* 0x000fe2000f8e02ff */
[----:B------:R-:W-:Y:S01]  /*1980*/  MOV R4, 0xff800000 ;  /* 0xff80000000047802 */ /* 0x000fe20000000f00 */
[----:B0-----:R-:W-:-:S07]  /*1990*/  IMAD.MOV.U32 R7, RZ, RZ, RZ ;  /* 0x000000ffff077224 */ /* 0x001fce00078e00ff */
.L_x_304:
[----:B------:R-:W0:Y:S01]  /*19a0*/  LDCU UR4, c[0x0][0x3ac] ;  /* 0x00007580ff0477ac */ /* 0x000e220008000800 */
[----:B------:R-:W-:Y:S01]  /*19b0*/  BSSY.RECONVERGENT B0, `(.L_x_301) ;  /* 0x0000049000007945 */ /* 0x000fe20003800200 */
[----:B------:R-:W3:Y:S01]  /*19c0*/  LDCU UR5, c[0x0][0x3b4] ;  /* 0x00007680ff0577ac */ /* 0x000ee20008000800 */
[----:B0-----:R-:W-:-:S13]  /*19d0*/  ISETP.GE.AND P0, PT, R6, UR4, PT ;  /* 0x0000000406007c0c */ /* 0x001fda000bf06270 */
[----:B---3--:R-:W-:Y:S05]  /*19e0*/  @P0 BRA `(.L_x_302) ;  /* 0x0000000400140947 */ /* 0x008fea0003800000 */
[----:B------:R-:W1:Y:S01]  /*19f0*/  S2R R10, SR_CgaCtaId ;  /* 0x00000000000a7919 */ /* 0x000e620000008800 */
[----:B------:R-:W-:Y:S01]  /*1a00*/  MOV R8, 0x400 ;  /* 0x0000040000087802 */ /* 0x000fe20000000f00 */
[----:B------:R-:W-:-:S03]  /*1a10*/  VIADD R11, R7, UR4 ;  /* 0x00000004070b7c36 */ /* 0x000fc60008000000 */
[C---:B------:R-:W-:Y:S02]  /*1a20*/  IADD3 R9, PT, PT, R8.reuse, 0x640, RZ ;  /* 0x0000064008097810 */ /* 0x040fe40007ffe0ff */
[----:B------:R-:W-:Y:S02]  /*1a30*/  IADD3 R13, PT, PT, R8, 0x320, RZ ;  /* 0x00000320080d7810 */ /* 0x000fe40007ffe0ff */
[----:B------:R-:W-:Y:S02]  /*1a40*/  MOV R8, R6 ;  /* 0x0000000600087202 */ /* 0x000fe40000000f00 */
[C---:B-12---:R-:W-:Y:S02]  /*1a50*/  LEA R12, R10.reuse, R9, 0x18 ;  /* 0x000000090a0c7211 */ /* 0x046fe400078ec0ff */
[----:B------:R-:W-:Y:S02]  /*1a60*/  LEA R13, R10, R13, 0x18 ;  /* 0x0000000d0a0d7211 */ /* 0x000fe400078ec0ff */
[----:B------:R-:W-:-:S06]  /*1a70*/  LEA R9, R7, R12, 0x2 ;  /* 0x0000000c07097211 */ /* 0x000fcc00078e10ff */
[----:B------:R-:W0:Y:S02]  /*1a80*/  LDS R9, [R9] ;  /* 0x0000000009097984 */ /* 0x000e240000000800 */
.L_x_303:
[----:B------:R-:W-:-:S05]  /*1a90*/  IADD3 R10, PT, PT, R5, R8, RZ ;  /* 0x00000008050a7210 */ /* 0x000fca0007ffe0ff */
[----:B------:R-:W-:-:S04]  /*1aa0*/  IMAD R17, R0, R10, R11 ;  /* 0x0000000a00117224 */ /* 0x000fc800078e020b */
[----:B------:R-:W-:-:S06]  /*1ab0*/  IMAD.WIDE R16, R17, 0x4, R2 ;  /* 0x0000000411107825 */ /* 0x000fcc00078e0202 */
[----:B------:R-:W2:Y:S01]  /*1ac0*/  LDG.E.CONSTANT R17, desc[UR14][R16.64] ;  /* 0x0000000e10117981 */ /* 0x000ea2000c1e9900 */
[C---:B------:R-:W-:Y:S01]  /*1ad0*/  LEA R10, R8.reuse, R13, 0x2 ;  /* 0x0000000d080a7211 */ /* 0x040fe200078e10ff */
[----:B------:R-:W-:Y:S02]  /*1ae0*/  HFMA2 R21, -RZ, RZ, 3.7421875, 0 ;  /* 0x437c0000ff157431 */ /* 0x000fe400000001ff */
[----:B------:R-:W-:Y:S01]  /*1af0*/  IMAD.MOV.U32 R19, RZ, RZ, 0x3bbb989d ;  /* 0x3bbb989dff137424 */ /* 0x000fe200078e00ff */
[----:B------:R-:W-:Y:S02]  /*1b00*/  IADD3 R8, PT, PT, R8, UR5, RZ ;  /* 0x0000000508087c10 */ /* 0x000fe4000fffe0ff */
[----:B------:R-:W0:Y:S02]  /*1b10*/  LDS R10, [R10] ;  /* 0x000000000a0a7984 */ /* 0x000e240000000800 */
[----:B------:R-:W-:Y:S01]  /*1b20*/  ISETP.GE.AND P1, PT, R8, UR4, PT ;  /* 0x0000000408007c0c */ /* 0x000fe2000bf26270 */
[----:B0-----:R-:W-:-:S04]  /*1b30*/  FADD R12, R9, R10 ;  /* 0x0000000a090c7221 */ /* 0x001fc80000000000 */
[----:B--2---:R-:W-:-:S05]  /*1b40*/  FADD R12, R12, R17 ;  /* 0x000000110c0c7221 */ /* 0x004fca0000000000 */
[----:B------:R-:W-:-:S05]  /*1b50*/  FMNMX R15, R12, R4, !PT ;  /* 0x000000040c0f7209 */ /* 0x000fca0007800000 */
[----:B------:R-:W-:Y:S01]  /*1b60*/  FADD R14, R12, -R15 ;  /* 0x8000000f0c0e7221 */ /* 0x000fe20000000000 */
[----:B------:R-:W-:-:S03]  /*1b70*/  FADD R4, -R15, R4 ;  /* 0x000000040f047221 */ /* 0x000fc60000000100 */
[----:B------:R-:W-:-:S04]  /*1b80*/  FFMA.SAT R12, R14, R19, 0.5 ;  /* 0x3f0000000e0c7423 */ /* 0x000fc80000002013 */
[----:B------:R-:W-:Y:S01]  /*1b90*/  FFMA.RM R16, R12, R21, 12582913 ;  /* 0x4b4000010c107423 */ /* 0x000fe20000004015 */
[----:B------:R-:W-:-:S03]  /*1ba0*/  FFMA.SAT R12, R4, R19, 0.5 ;  /* 0x3f000000040c7423 */ /* 0x000fc60000002013 */
[----:B------:R-:W-:Y:S01]  /*1bb0*/  FADD R17, R16, -12583039 ;  /* 0xcb40007f10117421 */ /* 0x000fe20000000000 */
        /* <DEDUP_REMOVED lines=11> */
[----:B------:R-:W-:-:S03]  /*1c70*/  MOV R19, 0x3e055027 ;  /* 0x3e05502700137802 */ /* 0x000fc60000000f00 */
[----:B-1----:R-:W-:-:S05]  /*1c80*/  FFMA R4, R4, R17, R21 ;  /* 0x0000001104047223 */ /* 0x002fca0000000015 */
[----:B------:R-:W-:-:S13]  /*1c90*/  FSETP.GEU.AND P0, PT, R4, 1.175494350822287508e-38, PT ;  /* 0x008000000400780b */ /* 0x000fda0003f0e000 */
[----:B------:R-:W-:-:S05]  /*1ca0*/  @!P0 FMUL R4, R4, 8388608 ;  /* 0x4b00000004048820 */ /* 0x000fca0000400000 */
[----:B------:R-:W-:-:S04]  /*1cb0*/  IADD3 R10, PT, PT, R4, -0x3f2aaaab, RZ ;  /* 0xc0d55555040a7810 */ /* 0x000fc80007ffe0ff */
[----:B------:R-:W-:-:S05]  /*1cc0*/  LOP3.LUT R21, R10, 0xff800000, RZ, 0xc0, !PT ;  /* 0xff8000000a157812 */ /* 0x000fca00078ec0ff */
[----:B------:R-:W-:Y:S01]  /*1cd0*/  IMAD.IADD R10, R4, 0x1, -R21 ;  /* 0x00000001040a7824 */ /* 0x000fe200078e0a15 */
[----:B------:R-:W-:-:S03]  /*1ce0*/  I2FP.F32.S32 R21, R21 ;  /* 0x0000001500157245 */ /* 0x000fc60000201400 */
[----:B------:R-:W-:Y:S01]  /*1cf0*/  FADD R12, R10, -1 ;  /* 0xbf8000000a0c7421 */ /* 0x000fe20000000000 */
[----:B------:R-:W-:Y:S02]  /*1d00*/  FSEL R10, RZ, -23, P0 ;  /* 0xc1b80000ff0a7808 */ /* 0x000fe40000000000 */
[----:B------:R-:W-:Y:S01]  /*1d10*/  ISETP.GT.U32.AND P0, PT, R4, 0x7f7fffff, PT ;  /* 0x7f7fffff0400780c */ /* 0x000fe20003f04070 */
[C---:B------:R-:W-:Y:S01]  /*1d20*/  FFMA R17, R12.reuse, -R19, 0.14084610342979431152 ;  /* 0x3e1039f60c117423 */ /* 0x040fe20000000813 */
[----:B------:R-:W-:Y:S01]  /*1d30*/  MOV R19, 0x7f800000 ;  /* 0x7f80000000137802 */ /* 0x000fe20000000f00 */
[----:B------:R-:W-:Y:S02]  /*1d40*/  FFMA R10, R21, 1.1920928955078125e-07, R10 ;  /* 0x34000000150a7823 */ /* 0x000fe4000000000a */
        /* <DEDUP_REMOVED lines=15> */
.L_x_302:
[----:B------:R-:W-:Y:S05]  /*1e40*/  BSYNC.RECONVERGENT B0 ;  /* 0x0000000000007941 */ /* 0x000fea0003800200 */
.L_x_301:
[----:B------:R-:W0:Y:S01]  /*1e50*/  LDCU UR4, c[0x0][0x3b0] ;  /* 0x00007600ff0477ac */ /* 0x000e220008000800 */
[----:B------:R-:W-:-:S04]  /*1e60*/  IADD3 R7, PT, PT, R7, 0x1, RZ ;  /* 0x0000000107077810 */ /* 0x000fc80007ffe0ff */
[----:B0-----:R-:W-:-:S13]  /*1e70*/  ISETP.NE.AND P0, PT, R7, UR4, PT ;  /* 0x0000000407007c0c */ /* 0x001fda000bf05270 */
[----:B------:R-:W-:Y:S05]  /*1e80*/  @!P0 BRA `(.L_x_290) ;  /* 0x00000020006c8947 */ /* 0x000fea0003800000 */
[----:B------:R-:W-:Y:S05]  /*1e90*/  BRA `(.L_x_304) ;  /* 0xfffffff800c07947 */ /* 0x000fea000383ffff */
.L_x_276:
[----:B------:R-:W-:Y:S01]  /*1ea0*/  ISETP.GE.AND P0, PT, R6, R9, PT ;  /* 0x000000090600720c */ /* 0x000fe20003f06270 */
[----:B------:R-:W-:Y:S01]  /*1eb0*/  UIADD3 UR4, UPT, UPT, UR18, -0x1, URZ ;  /* 0xffffffff12047890 */ /* 0x000fe2000fffe0ff */
[----:B------:R-:W-:Y:S11]  /*1ec0*/  BSSY.RECONVERGENT B0, `(.L_x_305) ;  /* 0x0000050000007945 */ /* 0x000ff60003800200 */
[----:B------:R-:W-:Y:S05]  /*1ed0*/  @P0 BRA `(.L_x_306) ;  /* 0x0000000400380947 */ /* 0x000fea0003800000 */
[----:B------:R-:W1:Y:S01]  /*1ee0*/  I2F.U32.RP R14, R11 ;  /* 0x0000000b000e7306 */ /* 0x000e620000209000 */
[----:B------:R-:W-:Y:S01]  /*1ef0*/  IADD3 R8, PT, PT, R6, R11, RZ ;  /* 0x0000000b06087210 */ /* 0x000fe20007ffe0ff */
[----:B------:R-:W-:Y:S01]  /*1f00*/  BSSY.RECONVERGENT B1, `(.L_x_307) ;  /* 0x0000031000017945 */ /* 0x000fe20003800200 */
[----:B------:R-:W-:Y:S02]  /*1f10*/  ISETP.NE.U32.AND P3, PT, R11, RZ, PT ;  /* 0x000000ff0b00720c */ /* 0x000fe40003f65070 */
[CC--:B------:R-:W-:Y:S02]  /*1f20*/  ISETP.GE.AND P1, PT, R8.reuse, R9.reuse, PT ;  /* 0x000000090800720c */ /* 0x0c0fe40003f26270 */
[----:B------:R-:W-:Y:S01]  /*1f30*/  VIMNMX R15, PT, PT, R8, R9, !PT ;  /* 0x00000009080f7248 */ /* 0x000fe20007fe0100 */
[----:B-1----:R-:W1:Y:S02]  /*1f40*/  MUFU.RCP R14, R14 ;  /* 0x0000000e000e7308 */ /* 0x002e640000001000 */
[----:B-1----:R-:W-:-:S06]  /*1f50*/  VIADD R12, R14, 0xffffffe ;  /* 0x0ffffffe0e0c7836 */ /* 0x002fcc0000000000 */
[----:B------:R1:W2:Y:S02]  /*1f60*/  F2I.FTZ.U32.TRUNC.NTZ R13, R12 ;  /* 0x0000000c000d7305 */ /* 0x0002a4000021f000 */
[----:B-1----:R-:W-:Y:S01]  /*1f70*/  HFMA2 R12, -RZ, RZ, 0, 0 ;  /* 0x00000000ff0c7431 */ /* 0x002fe200000001ff */
[----:B--2---:R-:W-:-:S05]  /*1f80*/  IADD3 R10, PT, PT, RZ, -R13, RZ ;  /* 0x8000000dff0a7210 */ /* 0x004fca0007ffe0ff */
[----:B------:R-:W-:Y:S01]  /*1f90*/  IMAD R17, R10, R11, RZ ;  /* 0x0000000b0a117224 */ /* 0x000fe200078e02ff */
[----:B------:R-:W-:-:S03]  /*1fa0*/  SEL R10, RZ, 0x1, P1 ;  /* 0x00000001ff0a7807 */ /* 0x000fc60000800000 */
[----:B------:R-:W-:Y:S01]  /*1fb0*/  IMAD.HI.U32 R17, R13, R17, R12 ;  /* 0x000000110d117227 */ /* 0x000fe200078e000c */
[----:B------:R-:W-:-:S03]  /*1fc0*/  IADD3 R8, PT, PT, R15, -R8, -R10 ;  /* 0x800000080f087210 */ /* 0x000fc60007ffe80a */
[----:B------:R-:W-:Y:S02]  /*1fd0*/  IMAD.U32 R13, RZ, RZ, UR5 ;  /* 0x00000005ff0d7e24 */ /* 0x000fe4000f8e00ff */
[----:B------:R-:W-:-:S05]  /*1fe0*/  IMAD.HI.U32 R17, R17, R8, RZ ;  /* 0x0000000811117227 */ /* 0x000fca00078e00ff */
[----:B------:R-:W-:-:S05]  /*1ff0*/  IADD3 R12, PT, PT, -R17, RZ, RZ ;  /* 0x000000ff110c7210 */ /* 0x000fca0007ffe1ff */
[----:B------:R-:W-:-:S05]  /*2000*/  IMAD R8, R11, R12, R8 ;  /* 0x0000000c0b087224 */ /* 0x000fca00078e0208 */
[----:B------:R-:W-:-:S13]  /*2010*/  ISETP.GE.U32.AND P1, PT, R8, R11, PT ;  /* 0x0000000b0800720c */ /* 0x000fda0003f26070 */
[----:B------:R-:W-:Y:S01]  /*2020*/  @P1 IMAD.IADD R8, R8, 0x1, -R11 ;  /* 0x0000000108081824 */ /* 0x000fe200078e0a0b */
[----:B------:R-:W-:-:S04]  /*2030*/  @P1 IADD3 R17, PT, PT, R17, 0x1, RZ ;  /* 0x0000000111111810 */ /* 0x000fc80007ffe0ff */
[----:B------:R-:W-:Y:S02]  /*2040*/  ISETP.GE.U32.AND P2, PT, R8, R11, PT ;  /* 0x0000000b0800720c */ /* 0x000fe40003f46070 */
[----:B------:R-:W-:-:S05]  /*2050*/  MOV R8, UR4 ;  /* 0x0000000400087c02 */ /* 0x000fca0008000f00 */
[----:B------:R-:W-:-:S06]  /*2060*/  IMAD R8, R8, R13, UR6 ;  /* 0x0000000608087e24 */ /* 0x000fcc000f8e020d */
[----:B------:R-:W-:Y:S02]  /*2070*/  @P2 IADD3 R17, PT, PT, R17, 0x1, RZ ;  /* 0x0000000111112810 */ /* 0x000fe40007ffe0ff */
[----:B------:R-:W-:-:S04]  /*2080*/  @!P3 LOP3.LUT R17, RZ, R11, RZ, 0x33, !PT ;  /* 0x0000000bff11b212 */ /* 0x000fc800078e33ff */
[----:B------:R-:W-:-:S04]  /*2090*/  IADD3 R17, PT, PT, R10, R17, RZ ;  /* 0x000000110a117210 */ /* 0x000fc80007ffe0ff */
[C---:B------:R-:W-:Y:S02]  /*20a0*/  LOP3.LUT R10, R17.reuse, 0x3, RZ, 0xc0, !PT ;  /* 0x00000003110a7812 */ /* 0x040fe400078ec0ff */
[----:B------:R-:W-:Y:S02]  /*20b0*/  ISETP.GE.U32.AND P2, PT, R17, 0x3, PT ;  /* 0x000000031100780c */ /* 0x000fe40003f46070 */
[----:B------:R-:W-:Y:S02]  /*20c0*/  ISETP.NE.AND P1, PT, R10, 0x3, PT ;  /* 0x000000030a00780c */ /* 0x000fe40003f25270 */
[----:B------:R-:W-:-:S11]  /*20d0*/  MOV R10, R6 ;  /* 0x00000006000a7202 */ /* 0x000fd60000000f00 */
[----:B------:R-:W-:Y:S05]  /*20e0*/  @!P1 BRA `(.L_x_308) ;  /* 0x0000000000489947 */ /* 0x000fea0003800000 */
[----:B------:R-:W1:Y:S01]  /*20f0*/  S2R R15, SR_CgaCtaId ;  /* 0x00000000000f7919 */ /* 0x000e620000008800 */
[----:B------:R-:W2:Y:S01]  /*2100*/  LDC.64 R12, c[0x0][0x388] ;  /* 0x0000e200ff0c7b82 */ /* 0x000ea20000000a00 */
[----:B------:R-:W-:Y:S02]  /*2110*/  MOV R10, 0x400 ;  /* 0x00000400000a7802 */ /* 0x000fe40000000f00 */
[----:B------:R-:W-:Y:S02]  /*2120*/  IADD3 R17, PT, PT, R17, 0x1, RZ ;  /* 0x0000000111117810 */ /* 0x000fe40007ffe0ff */
[----:B------:R-:W-:Y:S02]  /*2130*/  IADD3 R10, PT, PT, R10, 0x320, RZ ;  /* 0x000003200a0a7810 */ /* 0x000fe40007ffe0ff */
[----:B------:R-:W-:Y:S02]  /*2140*/  MOV R16, RZ ;  /* 0x000000ff00107202 */ /* 0x000fe40000000f00 */
[----:B------:R-:W-:-:S02]  /*2150*/  LOP3.LUT R21, R17, 0x3, RZ, 0xc0, !PT ;  /* 0x0000000311157812 */ /* 0x000fc400078ec0ff */
[----:B-1----:R-:W-:Y:S01]  /*2160*/  LEA R19, R15, R10, 0x18 ;  /* 0x0000000a0f137211 */ /* 0x002fe200078ec0ff */
[----:B------:R-:W-:-:S07]  /*2170*/  IMAD.MOV.U32 R10, RZ, RZ, R6 ;  /* 0x000000ffff0a7224 */ /* 0x000fce00078e0006 */
.L_x_309:
[----:B------:R-:W-:-:S04]  /*2180*/  IMAD R15, R8, R9, R10 ;  /* 0x00000009080f7224 */ /* 0x000fc800078e020a */
[----:B-12---:R-:W-:-:S06]  /*2190*/  IMAD.WIDE R14, R15, 0x4, R12 ;  /* 0x000000040f0e7825 */ /* 0x006fcc00078e020c */
[----:B------:R-:W2:Y:S01]  /*21a0*/  LDG.E.CONSTANT R14, desc[UR14][R14.64] ;  /* 0x0000000e0e0e7981 */ /* 0x000ea2000c1e9900 */
[----:B------:R-:W-:Y:S02]  /*21b0*/  LEA R17, R10, R19, 0x2 ;  /* 0x000000130a117211 */ /* 0x000fe400078e10ff */
[----:B------:R-:W-:Y:S02]  /*21c0*/  IADD3 R16, PT, PT, R16, 0x1, RZ ;  /* 0x0000000110107810 */ /* 0x000fe40007ffe0ff */
[----:B------:R-:W-:Y:S02]  /*21d0*/  IADD3 R10, PT, PT, R10, R11, RZ ;  /* 0x0000000b0a0a7210 */ /* 0x000fe40007ffe0ff */
[----:B------:R-:W-:Y:S01]  /*21e0*/  ISETP.NE.AND P1, PT, R16, R21, PT ;  /* 0x000000151000720c */ /* 0x000fe20003f25270 */
[----:B--2---:R1:W-:-:S12]  /*21f0*/  STS [R17], R14 ;  /* 0x0000000e11007388 */ /* 0x0043d80000000800 */
[----:B------:R-:W-:Y:S05]  /*2200*/  @P1 BRA `(.L_x_309) ;  /* 0xfffffffc00dc1947 */ /* 0x000fea000383ffff */
.L_x_308:
[----:B0-----:R-:W-:Y:S05]  /*2210*/  BSYNC.RECONVERGENT B1 ;  /* 0x0000000000017941 */ /* 0x001fea0003800200 */
.L_x_307:
[----:B------:R-:W-:Y:S05]  /*2220*/  @!P2 BRA `(.L_x_306) ;  /* 0x000000000064a947 */ /* 0x000fea0003800000 */
[----:B------:R-:W0:Y:S01]  /*2230*/  S2R R23, SR_CgaCtaId ;  /* 0x0000000000177919 */ /* 0x000e220000008800 */
[----:B------:R-:W2:Y:S01]  /*2240*/  LDC.64 R12, c[0x0][0x388] ;  /* 0x0000e200ff0c7b82 */ /* 0x000ea20000000a00 */
[----:B-1----:R-:W-:-:S04]  /*2250*/  MOV R14, 0x400 ;  /* 0x00000400000e7802 */ /* 0x002fc80000000f00 */
[----:B------:R-:W-:-:S04]  /*2260*/  IADD3 R14, PT, PT, R14, 0x320, RZ ;  /* 0x000003200e0e7810 */ /* 0x000fc80007ffe0ff */
[----:B0-----:R-:W-:-:S07]  /*2270*/  LEA R23, R23, R14, 0x18 ;  /* 0x0000000e17177211 */ /* 0x001fce00078ec0ff */
.L_x_310:
        /* <DEDUP_REMOVED lines=10> */
[----:B------:R-:W-:-:S04]  /*2320*/  LEA R22, R11, R26, 0x2 ;  /* 0x0000001a0b167211 */ /* 0x000fc800078e10ff */
[----:B------:R-:W-:-:S04]  /*2330*/  LEA R24, R11, R22, 0x2 ;  /* 0x000000160b187211 */ /* 0x000fc800078e10ff */
[C---:B------:R-:W-:Y:S02]  /*2340*/  LEA R25, R11.reuse, R24, 0x2 ;  /* 0x000000180b197211 */ /* 0x040fe400078e10ff */
[----:B------:R-:W-:-:S04]  /*2350*/  LEA R10, R11, R10, 0x2 ;  /* 0x0000000a0b0a7211 */ /* 0x000fc800078e10ff */
[----:B------:R-:W-:Y:S01]  /*2360*/  ISETP.GE.AND P1, PT, R10, R9, PT ;  /* 0x000000090a00720c */ /* 0x000fe20003f26270 */
[----:B--2---:R0:W-:Y:S04]  /*2370*/  STS [R26], R14 ;  /* 0x0000000e1a007388 */ /* 0x0041e80000000800 */
[----:B---3--:R0:W-:Y:S04]  /*2380*/  STS [R22], R16 ;  /* 0x0000001016007388 */ /* 0x0081e80000000800 */
[----:B----4-:R0:W-:Y:S04]  /*2390*/  STS [R24], R18 ;  /* 0x0000001218007388 */ /* 0x0101e80000000800 */
[----:B-----5:R0:W-:Y:S01]  /*23a0*/  STS [R25], R20 ;  /* 0x0000001419007388 */ /* 0x0201e20000000800 */
[----:B------:R-:W-:Y:S05]  /*23b0*/  @!P1 BRA `(.L_x_310) ;  /* 0xfffffffc00b09947 */ /* 0x000fea000383ffff */
.L_x_306:
[----:B0-----:R-:W-:Y:S05]  /*23c0*/  BSYNC.RECONVERGENT B0 ;  /* 0x0000000000007941 */ /* 0x001fea0003800200 */
.L_x_305:
[----:B------:R-:W-:Y:S01]  /*23d0*/  UIADD3 UR11, UPT, UPT, UR8, 0x1, URZ ;  /* 0x00000001080b7890 */ /* 0x000fe2000fffe0ff */
[----:B------:R-:W-:Y:S01]  /*23e0*/  BAR.SYNC.DEFER_BLOCKING 0x0 ;  /* 0x0000000000007b1d */ /* 0x000fe20000010000 */
[----:B------:R-:W-:-:S04]  /*23f0*/  UIADD3 UR9, UPT, UPT, UR8, UR9, URZ ;  /* 0x0000000908097290 */ /* 0x000fc8000fffe0ff */
[----:B------:R-:W-:Y:S01]  /*2400*/  IMAD.U32 R8, RZ, RZ, UR11 ;  /* 0x0000000bff087e24 */ /* 0x000fe2000f8e00ff */
[----:B------:R-:W-:Y:S04]  /*2410*/  BSSY.RECONVERGENT B0, `(.L_x_290) ;  /* 0x00001c2000007945 */ /* 0x000fe80003800200 */
[----:B------:R-:W-:-:S04]  /*2420*/  IADD3 R8, PT, PT, R8, UR7, RZ ;  /* 0x0000000708087c10 */ /* 0x000fc8000fffe0ff */
[----:B------:R-:W-:-:S13]  /*2430*/  ISETP.NE.AND P1, PT, R8, UR9, PT ;  /* 0x0000000908007c0c */ /* 0x000fda000bf25270 */
[----:B------:R-:W-:Y:S05]  /*2440*/  @!P1 BRA `(.L_x_311) ;  /* 0x0000000800989947 */ /* 0x000fea0003800000 */
[----:B------:R-:W-:Y:S01]  /*2450*/  ISETP.GE.AND P0, PT, R6, R7, PT ;  /* 0x000000070600720c */ /* 0x000fe20003f06270 */
[----:B------:R-:W-:-:S12]  /*2460*/  BSSY.RECONVERGENT B1, `(.L_x_312) ;  /* 0x000004d000017945 */ /* 0x000fd80003800200 */
[----:B------:R-:W-:Y:S05]  /*2470*/  @P0 BRA `(.L_x_313) ;  /* 0x00000004002c0947 */ /* 0x000fea0003800000 */
[----:B------:R-:W0:Y:S01]  /*2480*/  I2F.U32.RP R16, R11 ;  /* 0x0000000b00107306 */ /* 0x000e220000209000 */
[----:B------:R-:W-:Y:S01]  /*2490*/  IADD3 R10, PT, PT, R6, R11, RZ ;  /* 0x0000000b060a7210 */ /* 0x000fe20007ffe0ff */
[----:B------:R-:W-:Y:S01]  /*24a0*/  BSSY.RECONVERGENT B2, `(.L_x_314) ;  /* 0x000002f000027945 */ /* 0x000fe20003800200 */
[----:B------:R-:W-:Y:S02]  /*24b0*/  ISETP.NE.U32.AND P2, PT, R11, RZ, PT ;  /* 0x000000ff0b00720c */ /* 0x000fe40003f45070 */
[CC--:B------:R-:W-:Y:S02]  /*24c0*/  ISETP.GE.AND P0, PT, R10.reuse, R7.reuse, PT ;  /* 0x000000070a00720c */ /* 0x0c0fe40003f06270 */
[----:B------:R-:W-:Y:S01]  /*24d0*/  VIMNMX R15, PT, PT, R10, R7, !PT ;  /* 0x000000070a0f7248 */ /* 0x000fe20007fe0100 */
[----:B0-----:R-:W0:Y:S02]  /*24e0*/  MUFU.RCP R16, R16 ;  /* 0x0000001000107308 */ /* 0x001e240000001000 */
[----:B0-----:R-:W-:-:S06]  /*24f0*/  IADD3 R12, PT, PT, R16, 0xffffffe, RZ ;  /* 0x0ffffffe100c7810 */ /* 0x001fcc0007ffe0ff */
[----:B------:R0:W1:Y:S02]  /*2500*/  F2I.FTZ.U32.TRUNC.NTZ R13, R12 ;  /* 0x0000000c000d7305 */ /* 0x000064000021f000 */
[----:B0-----:R-:W-:Y:S01]  /*2510*/  IMAD.MOV.U32 R12, RZ, RZ, RZ ;  /* 0x000000ffff0c7224 */ /* 0x001fe200078e00ff */
[----:B-1----:R-:W-:-:S05]  /*2520*/  IADD3 R14, PT, PT, RZ, -R13, RZ ;  /* 0x8000000dff0e7210 */ /* 0x002fca0007ffe0ff */
[----:B------:R-:W-:Y:S01]  /*2530*/  IMAD R17, R14, R11, RZ ;  /* 0x0000000b0e117224 */ /* 0x000fe200078e02ff */
[----:B------:R-:W-:-:S03]  /*2540*/  SEL R14, RZ, 0x1, P0 ;  /* 0x00000001ff0e7807 */ /* 0x000fc60000000000 */
[----:B------:R-:W-:Y:S01]  /*2550*/  IMAD.HI.U32 R17, R13, R17, R12 ;  /* 0x000000110d117227 */ /* 0x000fe200078e000c */
[----:B------:R-:W-:Y:S02]  /*2560*/  IADD3 R10, PT, PT, R15, -R10, -R14 ;  /* 0x8000000a0f0a7210 */ /* 0x000fe40007ffe80e */
[----:B------:R-:W-:-:S03]  /*2570*/  MOV R13, UR18 ;  /* 0x00000012000d7c02 */ /* 0x000fc60008000f00 */
[----:B------:R-:W-:-:S04]  /*2580*/  IMAD.HI.U32 R17, R17, R10, RZ ;  /* 0x0000000a11117227 */ /* 0x000fc800078e00ff */
[----:B------:R-:W-:Y:S01]  /*2590*/  IMAD R8, R8, R13, UR13 ;  /* 0x0000000d08087e24 */ /* 0x000fe2000f8e020d */
[----:B------:R-:W-:-:S05]  /*25a0*/  IADD3 R12, PT, PT, -R17, RZ, RZ ;  /* 0x000000ff110c7210 */ /* 0x000fca0007ffe1ff */
[----:B------:R-:W-:-:S05]  /*25b0*/  IMAD R10, R11, R12, R10 ;  /* 0x0000000c0b0a7224 */ /* 0x000fca00078e020a */
[----:B------:R-:W-:-:S13]  /*25c0*/  ISETP.GE.U32.AND P0, PT, R10, R11, PT ;  /* 0x0000000b0a00720c */ /* 0x000fda0003f06070 */
[-C--:B------:R-:W-:Y:S02]  /*25d0*/  @P0 IADD3 R10, PT, PT, R10, -R11.reuse, RZ ;  /* 0x8000000b0a0a0210 */ /* 0x080fe40007ffe0ff */
[----:B------:R-:W-:Y:S02]  /*25e0*/  @P0 IADD3 R17, PT, PT, R17, 0x1, RZ ;  /* 0x0000000111110810 */ /* 0x000fe40007ffe0ff */
[----:B------:R-:W-:-:S13]  /*25f0*/  ISETP.GE.U32.AND P1, PT, R10, R11, PT ;  /* 0x0000000b0a00720c */ /* 0x000fda0003f26070 */
[----:B------:R-:W-:Y:S02]  /*2600*/  @P1 IADD3 R17, PT, PT, R17, 0x1, RZ ;  /* 0x0000000111111810 */ /* 0x000fe40007ffe0ff */
[----:B------:R-:W-:-:S05]  /*2610*/  @!P2 LOP3.LUT R17, RZ, R11, RZ, 0x33, !PT ;  /* 0x0000000bff11a212 */ /* 0x000fca00078e33ff */
[----:B------:R-:W-:-:S05]  /*2620*/  IMAD.IADD R14, R14, 0x1, R17 ;  /* 0x000000010e0e7824 */ /* 0x000fca00078e0211 */
[C---:B------:R-:W-:Y:S02]  /*2630*/  LOP3.LUT R10, R14.reuse, 0x3, RZ, 0xc0, !PT ;  /* 0x000000030e0a7812 */ /* 0x040fe400078ec0ff */
[----:B------:R-:W-:Y:S02]  /*2640*/  ISETP.GE.U32.AND P1, PT, R14, 0x3, PT ;  /* 0x000000030e00780c */ /* 0x000fe40003f26070 */
[----:B------:R-:W-:Y:S02]  /*2650*/  ISETP.NE.AND P0, PT, R10, 0x3, PT ;  /* 0x000000030a00780c */ /* 0x000fe40003f05270 */
[----:B------:R-:W-:-:S11]  /*2660*/  MOV R10, R6 ;  /* 0x00000006000a7202 */ /* 0x000fd60000000f00 */
[----:B------:R-:W-:Y:S05]  /*2670*/  @!P0 BRA `(.L_x_315) ;  /* 0x0000000000448947 */ /* 0x000fea0003800000 */
[----:B------:R-:W0:Y:S01]  /*2680*/  S2R R13, SR_CgaCtaId ;  /* 0x00000000000d7919 */ /* 0x000e220000008800 */
[----:B------:R-:W-:Y:S02]  /*2690*/  MOV R10, 0x400 ;  /* 0x00000400000a7802 */ /* 0x000fe40000000f00 */
[----:B------:R-:W-:Y:S01]  /*26a0*/  IADD3 R12, PT, PT, R14, 0x1, RZ ;  /* 0x000000010e0c7810 */ /* 0x000fe20007ffe0ff */
[----:B------:R-:W-:Y:S01]  /*26b0*/  IMAD.MOV.U32 R14, RZ, RZ, RZ ;  /* 0x000000ffff0e7224 */ /* 0x000fe200078e00ff */
[----:B------:R-:W-:Y:S02]  /*26c0*/  IADD3 R10, PT, PT, R10, 0x640, RZ ;  /* 0x000006400a0a7810 */ /* 0x000fe40007ffe0ff */
[----:B------:R-:W-:Y:S02]  /*26d0*/  LOP3.LUT R17, R12, 0x3, RZ, 0xc0, !PT ;  /* 0x000000030c117812 */ /* 0x000fe400078ec0ff */
[----:B0-----:R-:W-:Y:S02]  /*26e0*/  LEA R19, R13, R10, 0x18 ;  /* 0x0000000a0d137211 */ /* 0x001fe400078ec0ff */
[----:B------:R-:W-:-:S07]  /*26f0*/  MOV R10, R6 ;  /* 0x00000006000a7202 */ /* 0x000fce0000000f00 */
.L_x_316:
[----:B------:R-:W-:-:S04]  /*2700*/  IMAD R13, R8, R7, R10 ;  /* 0x00000007080d7224 */ /* 0x000fc800078e020a */
[----:B0-----:R-:W-:-:S06]  /*2710*/  IMAD.WIDE R12, R13, 0x4, R4 ;  /* 0x000000040d0c7825 */ /* 0x001fcc00078e0204 */
[----:B------:R-:W2:Y:S01]  /*2720*/  LDG.E.CONSTANT R12, desc[UR14][R12.64] ;  /* 0x0000000e0c0c7981 */ /* 0x000ea2000c1e9900 */
[----:B------:R-:W-:Y:S02]  /*2730*/  LEA R15, R10, R19, 0x2 ;  /* 0x000000130a0f7211 */ /* 0x000fe400078e10ff */
[----:B------:R-:W-:Y:S02]  /*2740*/  IADD3 R14, PT, PT, R14, 0x1, RZ ;  /* 0x000000010e0e7810 */ /* 0x000fe40007ffe0ff */
[----:B------:R-:W-:Y:S02]  /*2750*/  IADD3 R10, PT, PT, R10, R11, RZ ;  /* 0x0000000b0a0a7210 */ /* 0x000fe40007ffe0ff */
[----:B------:R-:W-:Y:S01]  /*2760*/  ISETP.NE.AND P0, PT, R14, R17, PT ;  /* 0x000000110e00720c */ /* 0x000fe20003f05270 */
[----:B--2---:R0:W-:-:S12]  /*2770*/  STS [R15], R12 ;  /* 0x0000000c0f007388 */ /* 0x0041d80000000800 */
[----:B------:R-:W-:Y:S05]  /*2780*/  @P0 BRA `(.L_x_316) ;  /* 0xfffffffc00dc0947 */ /* 0x000fea000383ffff */
.L_x_315:
[----:B------:R-:W-:Y:S05]  /*2790*/  BSYNC.RECONVERGENT B2 ;  /* 0x0000000000027941 */ /* 0x000fea0003800200 */
.L_x_314:
[----:B------:R-:W-:Y:S05]  /*27a0*/  @!P1 BRA `(.L_x_313) ;  /* 0x0000000000609947 */ /* 0x000fea0003800000 */
[----:B------:R-:W1:Y:S01]  /*27b0*/  S2R R13, SR_CgaCtaId ;  /* 0x00000000000d7919 */ /* 0x000e620000008800 */
[----:B0-----:R-:W-:-:S05]  /*27c0*/  MOV R12, 0x400 ;  /* 0x00000400000c7802 */ /* 0x001fca0000000f00 */
[----:B------:R-:W-:-:S05]  /*27d0*/  VIADD R12, R12, 0x640 ;  /* 0x000006400c0c7836 */ /* 0x000fca0000000000 */
[----:B-1----:R-:W-:-:S07]  /*27e0*/  LEA R25, R13, R12, 0x18 ;  /* 0x0000000c0d197211 */ /* 0x002fce00078ec0ff */
.L_x_317:
        /* <DEDUP_REMOVED lines=11> */
[----:B------:R-:W-:-:S04]  /*28a0*/  LEA R21, R11, R20, 0x2 ;  /* 0x000000140b157211 */ /* 0x000fc800078e10ff */
[C---:B------:R-:W-:Y:S01]  /*28b0*/  LEA R23, R11.reuse, R21, 0x2 ;  /* 0x000000150b177211 */ /* 0x040fe200078e10ff */
[----:B------:R-:W-:-:S05]  /*28c0*/  IMAD R10, R11, 0x4, R10 ;  /* 0x000000040b0a7824 */ /* 0x000fca00078e020a */
[----:B------:R-:W-:Y:S01]  /*28d0*/  ISETP.GE.AND P0, PT, R10, R7, PT ;  /* 0x000000070a00720c */ /* 0x000fe20003f06270 */
[----:B--2---:R2:W-:Y:S04]  /*28e0*/  STS [R22], R18 ;  /* 0x0000001216007388 */ /* 0x0045e80000000800 */
[----:B---3--:R2:W-:Y:S04]  /*28f0*/  STS [R20], R16 ;  /* 0x0000001014007388 */ /* 0x0085e80000000800 */
[----:B----4-:R2:W-:Y:S04]  /*2900*/  STS [R21], R14 ;  /* 0x0000000e15007388 */ /* 0x0105e80000000800 */
[----:B-----5:R2:W-:Y:S01]  /*2910*/  STS [R23], R12 ;  /* 0x0000000c17007388 */ /* 0x0205e20000000800 */
[----:B------:R-:W-:Y:S05]  /*2920*/  @!P0 BRA `(.L_x_317) ;  /* 0xfffffffc00b08947 */ /* 0x000fea000383ffff */
.L_x_313:
[----:B------:R-:W-:Y:S05]  /*2930*/  BSYNC.RECONVERGENT B1 ;  /* 0x0000000000017941 */ /* 0x000fea0003800200 */
.L_x_312:
[----:B------:R-:W-:Y:S01]  /*2940*/  BAR.SYNC.DEFER_BLOCKING 0x0 ;  /* 0x0000000000007b1d */ /* 0x000fe20000010000 */
[----:B------:R-:W-:Y:S02]  /*2950*/  ISETP.GE.AND P0, PT, R9, 0x1, PT ;  /* 0x000000010900780c */ /* 0x000fe40003f06270 */
[----:B------:R-:W-:-:S11]  /*2960*/  MOV R4, 0xff800000 ;  /* 0xff80000000047802 */ /* 0x000fd60000000f00 */
[----:B------:R-:W-:Y:S05]  /*2970*/  @!P0 BRA `(.L_x_318) ;  /* 0x0000001400ac8947 */ /* 0x000fea0003800000 */
[----:B------:R-:W-:Y:S02]  /*2980*/  HFMA2 R8, -RZ, RZ, 0, 0 ;  /* 0x00000000ff087431 */ /* 0x000fe400000001ff */
[----:B------:R-:W-:Y:S01]  /*2990*/  IMAD R7, R0, UR17, R7 ;  /* 0x0000001100077c24 */ /* 0x000fe2000f8e0207 */
[----:B------:R-:W-:-:S07]  /*29a0*/  MOV R4, 0xff800000 ;  /* 0xff80000000047802 */ /* 0x000fce0000000f00 */
.L_x_322:
[----:B------:R-:W3:Y:S01]  /*29b0*/  LDCU UR4, c[0x0][0x3ac] ;  /* 0x00007580ff0477ac */ /* 0x000ee20008000800 */
[----:B------:R-:W-:Y:S01]  /*29c0*/  BSSY.RECONVERGENT B1, `(.L_x_319) ;  /* 0x0000049000017945 */ /* 0x000fe20003800200 */
[----:B------:R-:W4:Y:S01]  /*29d0*/  LDCU UR5, c[0x0][0x3b4] ;  /* 0x00007680ff0577ac */ /* 0x000f220008000800 */
[----:B---3--:R-:W-:-:S13]  /*29e0*/  ISETP.GE.AND P0, PT, R6, UR4, PT ;  /* 0x0000000406007c0c */ /* 0x008fda000bf06270 */
[----:B----4-:R-:W-:Y:S05]  /*29f0*/  @P0 BRA `(.L_x_320) ;  /* 0x0000000400140947 */ /* 0x010fea0003800000 */
[----:B------:R-:W3:Y:S01]  /*2a00*/  S2R R10, SR_CgaCtaId ;  /* 0x00000000000a7919 */ /* 0x000ee20000008800 */
[----:B------:R-:W-:Y:S02]  /*2a10*/  MOV R9, 0x400 ;  /* 0x0000040000097802 */ /* 0x000fe40000000f00 */
[----:B------:R-:W-:Y:S02]  /*2a20*/  IADD3 R11, PT, PT, R7, R8, RZ ;  /* 0x00000008070b7210 */ /* 0x000fe40007ffe0ff */
[C---:B------:R-:W-:Y:S02]  /*2a30*/  IADD3 R5, PT, PT, R9.reuse, 0x320, RZ ;  /* 0x0000032009057810 */ /* 0x040fe40007ffe0ff */
[----:B------:R-:W-:Y:S01]  /*2a40*/  IADD3 R9, PT, PT, R9, 0x640, RZ ;  /* 0x0000064009097810 */ /* 0x000fe20007ffe0ff */
[----:B------:R-:W-:Y:S01]  /*2a50*/  IMAD R11, R0, R11, RZ ;  /* 0x0000000b000b7224 */ /* 0x000fe200078e02ff */
[C---:B---3--:R-:W-:Y:S02]  /*2a60*/  LEA R5, R10.reuse, R5, 0x18 ;  /* 0x000000050a057211 */ /* 0x048fe400078ec0ff */
[----:B------:R-:W-:-:S02]  /*2a70*/  LEA R9, R10, R9, 0x18 ;  /* 0x000000090a097211 */ /* 0x000fc400078ec0ff */
[----:B------:R-:W-:Y:S01]  /*2a80*/  MOV R10, R6 ;  /* 0x00000006000a7202 */ /* 0x000fe20000000f00 */
[----:B------:R-:W-:-:S06]  /*2a90*/  IMAD R5, R8, 0x4, R5 ;  /* 0x0000000408057824 */ /* 0x000fcc00078e0205 */
[----:B------:R-:W3:Y:S02]  /*2aa0*/  LDS R5, [R5] ;  /* 0x0000000005057984 */ /* 0x000ee40000000800 */
.L_x_321:
[----:B0-----:R-:W-:-:S05]  /*2ab0*/  IADD3 R15, PT, PT, R11, R10, RZ ;  /* 0x0000000a0b0f7210 */ /* 0x001fca0007ffe0ff */
[----:B-12---:R-:W-:-:S06]  /*2ac0*/  IMAD.WIDE R14, R15, 0x4, R2 ;  /* 0x000000040f0e7825 */ /* 0x006fcc00078e0202 */
[----:B------:R-:W2:Y:S01]  /*2ad0*/  LDG.E.CONSTANT R14, desc[UR14][R14.64] ;  /* 0x0000000e0e0e7981 */ /* 0x000ea2000c1e9900 */
[C---:B------:R-:W-:Y:S02]  /*2ae0*/  IMAD R12, R10.reuse, 0x4, R9 ;  /* 0x000000040a0c7824 */ /* 0x040fe400078e0209 */
[----:B------:R-:W-:Y:S01]  /*2af0*/  HFMA2 R19, -RZ, RZ, 0.96630859375, -0.0022525787353515625 ;  /* 0x3bbb989dff137431 */ /* 0x000fe200000001ff */
[----:B------:R-:W-:Y:S02]  /*2b00*/  MOV R18, 0x437c0000 ;  /* 0x437c000000127802 */ /* 0x000fe40000000f00 */
[----:B------:R-:W-:Y:S01]  /*2b10*/  IADD3 R10, PT, PT, R10, UR5, RZ ;  /* 0x000000050a0a7c10 */ /* 0x000fe2000fffe0ff */
[----:B------:R-:W3:Y:S03]  /*2b20*/  LDS R12, [R12] ;  /* 0x000000000c0c7984 */ /* 0x000ee60000000800 */
[----:B------:R-:W-:Y:S01]  /*2b30*/  ISETP.GE.AND P1, PT, R10, UR4, PT ;  /* 0x000000040a007c0c */ /* 0x000fe2000bf26270 */
[----:B---3--:R-:W-:-:S04]  /*2b40*/  FADD R13, R5, R12 ;  /* 0x0000000c050d7221 */ /* 0x008fc80000000000 */
        /* <DEDUP_REMOVED lines=18> */
[----:B0-----:R-:W-:Y:S02]  /*2c70*/  HFMA2 R19, -RZ, RZ, 1.5048828125, 33.21875 ;  /* 0x3e055027ff137431 */ /* 0x001fe400000001ff */
        /* <DEDUP_REMOVED lines=29> */
.L_x_320:
[----:B------:R-:W-:Y:S05]  /*2e50*/  BSYNC.RECONVERGENT B1 ;  /* 0x0000000000017941 */ /* 0x000fea0003800200 */
.L_x_319:
[----:B------:R-:W3:Y:S01]  /*2e60*/  LDCU UR4, c[0x0][0x3b0] ;  /* 0x00007600ff0477ac */ /* 0x000ee20008000800 */
[----:B------:R-:W-:-:S05]  /*2e70*/  VIADD R8, R8, 0x1 ;  /* 0x0000000108087836 */ /* 0x000fca0000000000 */
[----:B---3--:R-:W-:-:S13]  /*2e80*/  ISETP.NE.AND P0, PT, R8, UR4, PT ;  /* 0x0000000408007c0c */ /* 0x008fda000bf05270 */
[----:B------:R-:W-:Y:S05]  /*2e90*/  @!P0 BRA `(.L_x_318) ;  /* 0x0000001000648947 */ /* 0x000fea0003800000 */
[----:B------:R-:W-:Y:S05]  /*2ea0*/  BRA `(.L_x_322) ;  /* 0xfffffff800c07947 */ /* 0x000fea000383ffff */
.L_x_311:
[----:B------:R-:W-:Y:S04]  /*2eb0*/  BSSY.RECONVERGENT B1, `(.L_x_323) ;  /* 0x000004f000017945 */ /* 0x000fe80003800200 */
[----:B------:R-:W-:Y:S05]  /*2ec0*/  @P0 BRA `(.L_x_324) ;  /* 0x0000000400340947 */ /* 0x000fea0003800000 */
[----:B-1----:R-:W0:Y:S01]  /*2ed0*/  I2F.U32.RP R14, R11 ;  /* 0x0000000b000e7306 */ /* 0x002e220000209000 */
        /* <DEDUP_REMOVED lines=8> */
[----:B0-----:R-:W-:Y:S01]  /*2f60*/  HFMA2 R4, -RZ, RZ, 0, 0 ;  /* 0x00000000ff047431 */ /* 0x001fe200000001ff */
[----:B-1----:R-:W-:-:S05]  /*2f70*/  IADD3 R12, PT, PT, RZ, -R5, RZ ;  /* 0x80000005ff0c7210 */ /* 0x002fca0007ffe0ff */
[----:B------:R-:W-:Y:S01]  /*2f80*/  IMAD R15, R12, R11, RZ ;  /* 0x0000000b0c0f7224 */ /* 0x000fe200078e02ff */
[----:B------:R-:W-:-:S03]  /*2f90*/  SEL R12, RZ, 0x1, P1 ;  /* 0x00000001ff0c7807 */ /* 0x000fc60000800000 */
[----:B------:R-:W-:Y:S01]  /*2fa0*/  IMAD.HI.U32 R15, R5, R15, R4 ;  /* 0x0000000f050f7227 */ /* 0x000fe200078e0004 */
[----:B------:R-:W-:-:S03]  /*2fb0*/  IADD3 R10, PT, PT, R13, -R10, -R12 ;  /* 0x8000000a0d0a7210 */ /* 0x000fc60007ffe80c */
[----:B------:R-:W-:Y:S02]  /*2fc0*/  IMAD.U32 R5, RZ, RZ, UR4 ;  /* 0x00000004ff057e24 */ /* 0x000fe4000f8e00ff */
[----:B------:R-:W-:-:S04]  /*2fd0*/  IMAD.HI.U32 R15, R15, R10, RZ ;  /* 0x0000000a0f0f7227 */ /* 0x000fc800078e00ff */
[----:B------:R-:W-:Y:S02]  /*2fe0*/  IMAD.MOV R4, RZ, RZ, -R15 ;  /* 0x000000ffff047224 */ /* 0x000fe400078e0a0f */
[----:B------:R-:W-:Y:S02]  /*2ff0*/  IMAD R8, R5, UR5, R8 ;  /* 0x0000000505087c24 */ /* 0x000fe4000f8e0208 */
[----:B------:R-:W-:Y:S01]  /*3000*/  IMAD R4, R11, R4, R10 ;  /* 0x000000040b047224 */ /* 0x000fe200078e020a */
[----:B------:R-:W-:-:S04]  /*3010*/  MOV R10, R6 ;  /* 0x00000006000a7202 */ /* 0x000fc80000000f00 */
[----:B------:R-:W-:-:S13]  /*3020*/  ISETP.GE.U32.AND P1, PT, R4, R11, PT ;  /* 0x0000000b0400720c */ /* 0x000fda0003f26070 */
[-C--:B------:R-:W-:Y:S02]  /*3030*/  @P1 IADD3 R4, PT, PT, R4, -R11.reuse, RZ ;  /* 0x8000000b04041210 */ /* 0x080fe40007ffe0ff */
[----:B------:R-:W-:Y:S02]  /*3040*/  @P1 IADD3 R15, PT, PT, R15, 0x1, RZ ;  /* 0x000000010f0f1810 */ /* 0x000fe40007ffe0ff */
[----:B------:R-:W-:-:S13]  /*3050*/  ISETP.GE.U32.AND P2, PT, R4, R11, PT ;  /* 0x0000000b0400720c */ /* 0x000fda0003f46070 */
[----:B------:R-:W-:Y:S02]  /*3060*/  @P2 IADD3 R15, PT, PT, R15, 0x1, RZ ;  /* 0x000000010f0f2810 */ /* 0x000fe40007ffe0ff */
        /* <DEDUP_REMOVED lines=15> */
.L_x_327:
        /* <DEDUP_REMOVED lines=9> */
.L_x_326:
[----:B------:R-:W-:Y:S05]  /*31f0*/  BSYNC.RECONVERGENT B2 ;  /* 0x0000000000027941 */ /* 0x000fea0003800200 */
.L_x_325:
[----:B------:R-:W-:Y:S05]  /*3200*/  @!P2 BRA `(.L_x_324) ;  /* 0x000000000064a947 */ /* 0x000fea0003800000 */
[----:B------:R-:W1:Y:S01]  /*3210*/  S2R R13, SR_CgaCtaId ;  /* 0x00000000000d7919 */ /* 0x000e620000008800 */
[----:B------:R-:W2:Y:S01]  /*3220*/  LDC.64 R4, c[0x0][0x388] ;  /* 0x0000e200ff047b82 */ /* 0x000ea20000000a00 */
[----:B0-----:R-:W-:-:S04]  /*3230*/  MOV R12, 0x400 ;  /* 0x00000400000c7802 */ /* 0x001fc80000000f00 */
[----:B------:R-:W-:-:S04]  /*3240*/  IADD3 R12, PT, PT, R12, 0x640, RZ ;  /* 0x000006400c0c7810 */ /* 0x000fc80007ffe0ff */
[----:B-1----:R-:W-:-:S07]  /*3250*/  LEA R25, R13, R12, 0x18 ;  /* 0x0000000c0d197211 */ /* 0x002fce00078ec0ff */
.L_x_328:
        /* <DEDUP_REMOVED lines=20> */
.L_x_324:
[----:B------:R-:W-:Y:S05]  /*33a0*/  BSYNC.RECONVERGENT B1 ;  /* 0x0000000000017941 */ /* 0x000fea0003800200 */
.L_x_323:
[----:B------:R-:W-:Y:S01]  /*33b0*/  BAR.SYNC.DEFER_BLOCKING 0x0 ;  /* 0x0000000000007b1d */ /* 0x000fe20000010000 */
[----:B------:R-:W-:-:S05]  /*33c0*/  IMAD.MOV.U32 R4, RZ, RZ, -0x800000 ;  /* 0xff800000ff047424 */ /* 0x000fca00078e00ff */
[----:B------:R-:W-:Y:S05]  /*33d0*/  @P0 BRA `(.L_x_318) ;  /* 0x0000000c00140947 */ /* 0x000fea0003800000 */
[----:B------:R-:W2:Y:S01]  /*33e0*/  S2R R11, SR_CgaCtaId ;  /* 0x00000000000b7919 */ /* 0x000ea20000008800 */
[----:B------:R-:W-:Y:S01]  /*33f0*/  MOV R4, 0x400 ;  /* 0x0000040000047802 */ /* 0x000fe20000000f00 */
[----:B------:R-:W-:Y:S01]  /*3400*/  IMAD R5, R0, UR17, R7 ;  /* 0x0000001100057c24 */ /* 0x000fe2000f8e0207 */
[----:B------:R-:W-:Y:S02]  /*3410*/  LOP3.LUT R9, R9, 0xfffffffe, RZ, 0xc0, !PT ;  /* 0xfffffffe09097812 */ /* 0x000fe400078ec0ff */
[----:B------:R-:W-:-:S04]  /*3420*/  IADD3 R4, PT, PT, R4, 0x320, RZ ;  /* 0x0000032004047810 */ /* 0x000fc80007ffe0ff */
[----:B--2---:R-:W-:Y:S02]  /*3430*/  LEA R8, R11, R4, 0x18 ;  /* 0x000000040b087211 */ /* 0x004fe400078ec0ff */
[----:B------:R-:W-:Y:S02]  /*3440*/  MOV R11, R6 ;  /* 0x00000006000b7202 */ /* 0x000fe40000000f00 */
[----:B------:R-:W-:-:S07]  /*3450*/  MOV R4, 0xff800000 ;  /* 0xff80000000047802 */ /* 0x000fce0000000f00 */
.L_x_332:
[----:B------:R-:W-:Y:S01]  /*3460*/  LEA R10, R11, R8, 0x2 ;  /* 0x000000080b0a7211 */ /* 0x000fe200078e10ff */
[----:B------:R-:W2:Y:S01]  /*3470*/  LDC.64 R6, c[0x0][0x3b0] ;  /* 0x0000ec00ff067b82 */ /* 0x000ea20000000a00 */
[----:B------:R-:W0:Y:S01]  /*3480*/  LDCU UR4, c[0x0][0x3ac] ;  /* 0x00007580ff0477ac */ /* 0x000e220008000800 */
[----:B------:R-:W-:-:S03]  /*3490*/  IMAD.IADD R13, R5, 0x1, R11 ;  /* 0x00000001050d7824 */ /* 0x000fc600078e020b */
[----:B------:R-:W3:Y:S01]  /*34a0*/  LDS R10, [R10] ;  /* 0x000000000a0a7984 */ /* 0x000ee20000000800 */
[----:B0-----:R-:W-:Y:S01]  /*34b0*/  IMAD R12, R0, R13, UR4 ;  /* 0x00000004000c7e24 */ /* 0x001fe2000f8e020d */
[----:B--2---:R-:W-:Y:S02]  /*34c0*/  ISETP.NE.AND P1, PT, R6, 0x1, PT ;  /* 0x000000010600780c */ /* 0x004fe40003f25270 */
[----:B------:R-:W-:Y:S01]  /*34d0*/  IADD3 R11, PT, PT, R11, R7, RZ ;  /* 0x000000070b0b7210 */ /* 0x000fe20007ffe0ff */
[----:B------:R-:W-:-:S03]  /*34e0*/  HFMA2 R7, -RZ, RZ, 0, 0 ;  /* 0x00000000ff077431 */ /* 0x000fc600000001ff */
[----:B------:R-:W-:-:S07]  /*34f0*/  ISETP.GE.AND P0, PT, R11, R6, PT ;  /* 0x000000060b00720c */ /* 0x000fce0003f06270 */
[----:B---3--:R-:W-:Y:S06]  /*3500*/  @!P1 BRA `(.L_x_329) ;  /* 0x0000000400cc9947 */ /* 0x008fec0003800000 */
[----:B------:R-:W0:Y:S01]  /*3510*/  S2UR UR5, SR_CgaCtaId ;  /* 0x00000000000579c3 */ /* 0x000e220000008800 */
[----:B------:R-:W-:Y:S01]  /*3520*/  UMOV UR4, 0x400 ;  /* 0x0000040000047882 */ /* 0x000fe20000000000 */
[----:B------:R-:W-:Y:S01]  /*3530*/  IADD3 R20, PT, PT, -R9, RZ, RZ ;  /* 0x000000ff09147210 */ /* 0x000fe20007ffe1ff */
[----:B------:R-:W-:Y:S01]  /*3540*/  UIADD3 UR4, UPT, UPT, UR4, 0x640, URZ ;  /* 0x0000064004047890 */ /* 0x000fe2000fffe0ff */
[----:B------:R-:W-:-:S03]  /*3550*/  MOV R13, R12 ;  /* 0x0000000c000d7202 */ /* 0x000fc60000000f00 */
[----:B0-----:R-:W-:-:S04]  /*3560*/  ULEA UR4, UR5, UR4, 0x18 ;  /* 0x0000000405047291 */ /* 0x001fc8000f8ec0ff */
[----:B------:R-:W-:-:S06]  /*3570*/  UIADD3 UR4, UPT, UPT, UR4, 0x4, URZ ;  /* 0x0000000404047890 */ /* 0x000fcc000fffe0ff */
[----:B------:R-:W-:-:S07]  /*3580*/  IMAD.U32 R7, RZ, RZ, UR4 ;  /* 0x00000004ff077e24 */ /* 0x000fce000f8e00ff */
.L_x_330:
[----:B-1----:R-:W-:Y:S01]  /*3590*/  IMAD.WIDE R14, R13, 0x4, R2 ;  /* 0x000000040d0e7825 */ /* 0x002fe200078e0202 */
[----:B------:R-:W0:Y:S04]  /*35a0*/  LDS R17, [R7+-0x4] ;  /* 0xfffffc0007117984 */ /* 0x000e280000000800 */
[----:B------:R-:W2:Y:S04]  /*35b0*/  LDG.E.CONSTANT R18, desc[UR14][R14.64] ;  /* 0x0000000e0e127981 */ /* 0x000ea8000c1e9900 */
[----:B------:R1:W3:Y:S01]  /*35c0*/  LDG.E.CONSTANT R16, desc[UR14][R14.64+0x4] ;  /* 0x0000040e0e107981 */ /* 0x0002e2000c1e9900 */
[----:B------:R-:W-:-:S02]  /*35d0*/  IADD3 R20, PT, PT, R20, 0x2, RZ ;  /* 0x0000000214147810 */ /* 0x000fc40007ffe0ff */
[----:B------:R-:W-:Y:S02]  /*35e0*/  IADD3 R13, PT, PT, R13, 0x2, RZ ;  /* 0x000000020d0d7810 */ /* 0x000fe40007ffe0ff */
[----:B------:R-:W-:Y:S01]  /*35f0*/  ISETP.NE.AND P2, PT, R20, RZ, PT ;  /* 0x000000ff1400720c */ /* 0x000fe20003f45270 */
[----:B0-----:R-:W-:-:S04]  /*3600*/  FADD R17, R10, R17 ;  /* 0x000000110a117221 */ /* 0x001fc80000000000 */
[----:B--2---:R-:W-:Y:S01]  /*3610*/  FADD R18, R17, R18 ;  /* 0x0000001211127221 */ /* 0x004fe20000000000 */
[----:B------:R-:W-:-:S04]  /*3620*/  MOV R17, 0x3bbb989d ;  /* 0x3bbb989d00117802 */ /* 0x000fc80000000f00 */
[----:B------:R-:W-:-:S05]  /*3630*/  FMNMX R19, R18, R4, !PT ;  /* 0x0000000412137209 */ /* 0x000fca0007800000 */
[----:B------:R-:W-:Y:S01]  /*3640*/  FADD R24, R18, -R19 ;  /* 0x8000001312187221 */ /* 0x000fe20000000000 */
[----:B------:R-:W-:Y:S02]  /*3650*/  HFMA2 R18, -RZ, RZ, 3.7421875, 0 ;  /* 0x437c0000ff127431 */ /* 0x000fe400000001ff */
[----:B------:R-:W-:Y:S01]  /*3660*/  FADD R22, -R19, R4 ;  /* 0x0000000413167221 */ /* 0x000fe20000000100 */
[----:B------:R-:W-:-:S03]  /*3670*/  FFMA.SAT R21, R24, R17, 0.5 ;  /* 0x3f00000018157423 */ /* 0x000fc60000002011 */
[----:B-1----:R-:W-:Y:S01]  /*3680*/  FFMA.SAT R15, R22, R17, 0.5 ;  /* 0x3f000000160f7423 */ /* 0x002fe20000002011 */
[----:B------:R-:W-:-:S03]  /*3690*/  FFMA.RM R4, R21, R18, 12582913 ;  /* 0x4b40000115047423 */ /* 0x000fc60000004012 */
[----:B------:R-:W-:Y:S01]  /*36a0*/  FFMA.RM R14, R15, R18, 12582913 ;  /* 0x4b4000010f0e7423 */ /* 0x000fe20000004012 */
[----:B------:R-:W-:-:S03]  /*36b0*/  FADD R21, R4, -12583039 ;  /* 0xcb40007f04157421 */ /* 0x000fc60000000000 */
[----:B------:R-:W-:Y:S01]  /*36c0*/  FADD R15, R14, -12583039 ;  /* 0xcb40007f0e0f7421 */ /* 0x000fe20000000000 */
[----:B------:R-:W-:Y:S01]  /*36d0*/  SHF.L.U32 R4, R4, 0x17, RZ ;  /* 0x0000001704047819 */ /* 0x000fe200000006ff */
[----:B------:R-:W-:Y:S02]  /*36e0*/  FFMA R21, R24, 1.4426950216293334961, -R21 ;  /* 0x3fb8aa3b18157823 */ /* 0x000fe40000000815 */
[----:B------:R-:W-:Y:S01]  /*36f0*/  FFMA R15, R22, 1.4426950216293334961, -R15 ;  /* 0x3fb8aa3b160f7823 */ /* 0x000fe2000000080f */
[----:B------:R-:W-:Y:S01]  /*3700*/  SHF.L.U32 R14, R14, 0x17, RZ ;  /* 0x000000170e0e7819 */ /* 0x000fe200000006ff */
[----:B------:R-:W-:Y:S02]  /*3710*/  FFMA R21, R24, 1.925963033500011079e-08, R21 ;  /* 0x32a5706018157823 */ /* 0x000fe40000000015 */
[----:B------:R-:W-:-:S04]  /*3720*/  FFMA R15, R22, 1.925963033500011079e-08, R15 ;  /* 0x32a57060160f7823 */ /* 0x000fc8000000000f */
[----:B------:R-:W0:Y:S08]  /*3730*/  MUFU.EX2 R21, R21 ;  /* 0x0000001500157308 */ /* 0x000e300000000800 */
[----:B------:R-:W1:Y:S01]  /*3740*/  MUFU.EX2 R15, R15 ;  /* 0x0000000f000f7308 */ /* 0x000e620000000800 */
[----:B0-----:R-:W-:Y:S01]  /*3750*/  FMUL R23, R4, R21 ;  /* 0x0000001504177220 */ /* 0x001fe20000400000 */
[----:B------:R-:W-:-:S03]  /*3760*/  MOV R4, 0x3e055027 ;  /* 0x3e05502700047802 */ /* 0x000fc60000000f00 */
[----:B-1----:R-:W-:Y:S02]  /*3770*/  FFMA R14, R14, R15, R23 ;  /* 0x0000000f0e0e7223 */ /* 0x002fe40000000017 */
[----:B------:R0:W1:Y:S03]  /*3780*/  LDS R15, [R7] ;  /* 0x00000000070f7984 */ /* 0x0000660000000800 */
[----:B------:R-:W-:Y:S01]  /*3790*/  FSETP.GEU.AND P1, PT, R14, 1.175494350822287508e-38, PT ;  /* 0x008000000e00780b */ /* 0x000fe20003f2e000 */
[----:B0-----:R-:W-:-:S12]  /*37a0*/  VIADD R7, R7, 0x8 ;  /* 0x0000000807077836 */ /* 0x001fd80000000000 */
[----:B------:R-:W-:-:S04]  /*37b0*/  @!P1 FMUL R14, R14, 8388608 ;  /* 0x4b0000000e0e9820 */ /* 0x000fc80000400000 */
[----:B------:R-:W-:-:S05]  /*37c0*/  VIADD R23, R14, 0xc0d55555 ;  /* 0xc0d555550e177836 */ /* 0x000fca0000000000 */
[----:B------:R-:W-:-:S04]  /*37d0*/  LOP3.LUT R23, R23, 0xff800000, RZ, 0xc0, !PT ;  /* 0xff80000017177812 */ /* 0x000fc800078ec0ff */
[-C--:B------:R-:W-:Y:S02]  /*37e0*/  IADD3 R21, PT, PT, R14, -R23.reuse, RZ ;  /* 0x800000170e157210 */ /* 0x080fe40007ffe0ff */
[----:B------:R-:W-:-:S03]  /*37f0*/  I2FP.F32.S32 R23, R23 ;  /* 0x0000001700177245 */ /* 0x000fc60000201400 */
[----:B------:R-:W-:-:S04]  /*3800*/  FADD R21, R21, -1 ;  /* 0xbf80000015157421 */ /* 0x000fc80000000000 */
[----:B------:R-:W-:Y:S01]  /*3810*/  FFMA R22, R21, -R4, 0.14084610342979431152 ;  /* 0x3e1039f615167423 */ /* 0x000fe20000000804 */
[----:B-1----:R-:W-:-:S03]  /*3820*/  FADD R15, R10, R15 ;  /* 0x0000000f0a0f7221 */ /* 0x002fc60000000000 */
[----:B------:R-:W-:Y:S01]  /*3830*/  FFMA R22, R21, R22, -0.12148627638816833496 ;  /* 0xbdf8cdcc15167423 */ /* 0x000fe20000000016 */
[----:B---3--:R-:W-:-:S03]  /*3840*/  FADD R15, R15, R16 ;  /* 0x000000100f0f7221 */ /* 0x008fc60000000000 */
        /* <DEDUP_REMOVED lines=12> */
[----:B------:R-:W-:-:S04]  /*3910*/  FFMA R22, R22, 0.69314718246459960938, R23 ;  /* 0x3f31721816167823 */ /* 0x000fc80000000017 */
        /* <DEDUP_REMOVED lines=17> */
[----:B------:R-:W0:Y:S01]  /*3a30*/  MUFU.EX2 R18, R23 ;  /* 0x0000001700127308 */ /* 0x000e220000000800 */
[----:B------:R-:W-:Y:S01]  /*3a40*/  FFMA R19, R16, 1.925963033500011079e-08, R19 ;  /* 0x32a5706010137823 */ /* 0x000fe20000000013 */
[----:B------:R-:W-:-:S06]  /*3a50*/  IMAD.SHL.U32 R16, R17, 0x800000, RZ ;  /* 0x0080000011107824 */ /* 0x000fcc00078e00ff */
        /* <DEDUP_REMOVED lines=28> */
[----:B------:R-:W-:Y:S06]  /*3c20*/  @P2 BRA `(.L_x_330) ;  /* 0xfffffff800582947 */ /* 0x000fec000383ffff */
[----:B------:R-:W-:-:S07]  /*3c30*/  MOV R7, R9 ;  /* 0x0000000900077202 */ /* 0x000fce0000000f00 */
.L_x_329:
[----:B------:R-:W-:-:S04]  /*3c40*/  LOP3.LUT R6, R6, 0x1, RZ, 0xc0, !PT ;  /* 0x0000000106067812 */ /* 0x000fc800078ec0ff */
[----:B------:R-:W-:-:S13]  /*3c50*/  ISETP.NE.U32.AND P1, PT, R6, 0x1, PT ;  /* 0x000000010600780c */ /* 0x000fda0003f25070 */
[----:B------:R-:W-:Y:S05]  /*3c60*/  @P1 BRA `(.L_x_331) ;  /* 0x0000000000ec1947 */ /* 0x000fea0003800000 */
[----:B------:R-:W-:-:S05]  /*3c70*/  IADD3 R13, PT, PT, R12, R7, RZ ;  /* 0x000000070c0d7210 */ /* 0x000fca0007ffe0ff */
[----:B------:R-:W-:-:S06]  /*3c80*/  IMAD.WIDE R12, R13, 0x4, R2 ;  /* 0x000000040d0c7825 */ /* 0x000fcc00078e0202 */
[----:B------:R-:W2:Y:S01]  /*3c90*/  LDG.E.CONSTANT R12, desc[UR14][R12.64] ;  /* 0x0000000e0c0c7981 */ /* 0x000ea2000c1e9900 */
[----:B------:R-:W0:Y:S01]  /*3ca0*/  S2UR UR5, SR_CgaCtaId ;  /* 0x00000000000579c3 */ /* 0x000e220000008800 */
[----:B------:R-:W-:Y:S01]  /*3cb0*/  UMOV UR4, 0x400 ;  /* 0x0000040000047882 */ /* 0x000fe20000000000 */
[----:B------:R-:W-:Y:S01]  /*3cc0*/  HFMA2 R15, -RZ, RZ, 0.96630859375, -0.0022525787353515625 ;  /* 0x3bbb989dff0f7431 */ /* 0x000fe200000001ff */
[----:B------:R-:W-:Y:S01]  /*3cd0*/  UIADD3 UR4, UPT, UPT, UR4, 0x640, URZ ;  /* 0x0000064004047890 */ /* 0x000fe2000fffe0ff */
[----:B-1----:R-:W-:-:S03]  /*3ce0*/  MOV R17, 0x437c0000 ;  /* 0x437c000000117802 */ /* 0x002fc60000000f00 */
[----:B0-----:R-:W-:-:S06]  /*3cf0*/  ULEA UR4, UR5, UR4, 0x18 ;  /* 0x0000000405047291 */ /* 0x001fcc000f8ec0ff */
[----:B------:R-:W-:-:S05]  /*3d00*/  LEA R6, R7, UR4, 0x2 ;  /* 0x0000000407067c11 */ /* 0x000fca000f8e10ff */
[----:B------:R-:W0:Y:S02]  /*3d10*/  LDS R7, [R6] ;  /* 0x0000000006077984 */ /* 0x000e240000000800 */
[----:B0-----:R-:W-:-:S04]  /*3d20*/  FADD R7, R10, R7 ;  /* 0x000000070a077221 */ /* 0x001fc80000000000 */
[----:B--2---:R-:W-:-:S05]  /*3d30*/  FADD R10, R7, R12 ;  /* 0x0000000c070a7221 */ /* 0x004fca0000000000 */
[----:B------:R-:W-:-:S05]  /*3d40*/  FMNMX R7, R4, R10, !PT ;  /* 0x0000000a04077209 */ /* 0x000fca0007800000 */
[--C-:B------:R-:W-:Y:S01]  /*3d50*/  FADD R12, R10, -R7.reuse ;  /* 0x800000070a0c7221 */ /* 0x100fe20000000000 */
[----:B------:R-:W-:-:S03]  /*3d60*/  FADD R4, R4, -R7 ;  /* 0x8000000704047221 */ /* 0x000fc60000000000 */
[----:B------:R-:W-:-:S04]  /*3d70*/  FFMA.SAT R10, R12, R15, 0.5 ;  /* 0x3f0000000c0a7423 */ /* 0x000fc8000000200f */
[----:B------:R-:W-:Y:S01]  /*3d80*/  FFMA.RM R14, R10, R17, 12582913 ;  /* 0x4b4000010a0e7423 */ /* 0x000fe20000004011 */
[----:B------:R-:W-:-:S03]  /*3d90*/  FFMA.SAT R10, R4, R15, 0.5 ;  /* 0x3f000000040a7423 */ /* 0x000fc6000000200f */
[----:B------:R-:W-:Y:S01]  /*3da0*/  FADD R13, R14, -12583039 ;  /* 0xcb40007f0e0d7421 */ /* 0x000fe20000000000 */
[----:B------:R-:W-:Y:S01]  /*3db0*/  FFMA.RM R10, R10, R17, 12582913 ;  /* 0x4b4000010a0a7423 */ /* 0x000fe20000004011 */
[----:B------:R-:W-:Y:S02]  /*3dc0*/  IMAD.SHL.U32 R14, R14, 0x800000, RZ ;  /* 0x008000000e0e7824 */ /* 0x000fe400078e00ff */
[----:B------:R-:W-:Y:S01]  /*3dd0*/  FFMA R15, R12, 1.4426950216293334961, -R13 ;  /* 0x3fb8aa3b0c0f7823 */ /* 0x000fe2000000080d */
[C---:B------:R-:W-:Y:S01]  /*3de0*/  FADD R13, R10.reuse, -12583039 ;  /* 0xcb40007f0a0d7421 */ /* 0x040fe20000000000 */
[----:B------:R-:W-:Y:S02]  /*3df0*/  SHF.L.U32 R10, R10, 0x17, RZ ;  /* 0x000000170a0a7819 */ /* 0x000fe400000006ff */
[----:B------:R-:W-:Y:S01]  /*3e00*/  FFMA R15, R12, 1.925963033500011079e-08, R15 ;  /* 0x32a570600c0f7823 */ /* 0x000fe2000000000f */
[----:B------:R-:W-:-:S04]  /*3e10*/  FFMA R13, R4, 1.4426950216293334961, -R13 ;  /* 0x3fb8aa3b040d7823 */ /* 0x000fc8000000080d */
[----:B------:R-:W-:Y:S01]  /*3e20*/  FFMA R13, R4, 1.925963033500011079e-08, R13 ;  /* 0x32a57060040d7823 */ /* 0x000fe2000000000d */
[----:B------:R-:W0:Y:S08]  /*3e30*/  MUFU.EX2 R15, R15 ;  /* 0x0000000f000f7308 */ /* 0x000e300000000800 */
[----:B------:R-:W1:Y:S01]  /*3e40*/  MUFU.EX2 R13, R13 ;  /* 0x0000000d000d7308 */ /* 0x000e620000000800 */
[----:B0-----:R-:W-:Y:S01]  /*3e50*/  FMUL R17, R14, R15 ;  /* 0x0000000f0e117220 */ /* 0x001fe20000400000 */
[----:B------:R-:W-:-:S03]  /*3e60*/  HFMA2 R15, -RZ, RZ, 1.5048828125, 33.21875 ;  /* 0x3e055027ff0f7431 */ /* 0x000fc600000001ff */
[----:B-1----:R-:W-:-:S05]  /*3e70*/  FFMA R10, R10, R13, R17 ;  /* 0x0000000d0a0a7223 */ /* 0x002fca0000000011 */
        /* <DEDUP_REMOVED lines=9> */
[C---:B------:R-:W-:Y:S01]  /*3f10*/  FFMA R13, R6.reuse, -R15, 0.14084610342979431152 ;  /* 0x3e1039f6060d7423 */ /* 0x040fe2000000080f */
[----:B------:R-:W-:Y:S02]  /*3f20*/  IMAD.MOV.U32 R15, RZ, RZ, 0x7f800000 ;  /* 0x7f800000ff0f7424 */ /* 0x000fe400078e00ff */
[----:B------:R-:W-:Y:S01]  /*3f30*/  FFMA R4, R17, 1.1920928955078125e-07, R4 ;  /* 0x3400000011047823 */ /* 0x000fe20000000004 */
        /* <DEDUP_REMOVED lines=14> */
.L_x_331:
[----:B------:R-:W-:Y:S05]  /*4020*/  @!P0 BRA `(.L_x_332) ;  /* 0xfffffff4000c8947 */ /* 0x000fea000383ffff */
.L_x_318:
[----:B------:R-:W-:Y:S05]  /*4030*/  BSYNC.RECONVERGENT B0 ;  /* 0x0000000000007941 */ /* 0x000fea0003800200 */
.L_x_290:
[----:B------:R-:W3:Y:S01]  /*4040*/  S2R R0, SR_TID.X ;  /* 0x0000000000007919 */ /* 0x000ee20000002100 */
[----:B------:R-:W4:Y:S01]  /*4050*/  S2UR UR4, SR_CgaCtaId ;  /* 0x00000000000479c3 */ /* 0x000f220000008800 */
[----:B------:R-:W-:Y:S02]  /*4060*/  UMOV UR5, 0x400 ;  /* 0x0000040000057882 */ /* 0x000fe40000000000 */
[----:B----4-:R-:W-:-:S06]  /*4070*/  ULEA UR5, UR4, UR5, 0x18 ;  /* 0x0000000504057291 */ /* 0x010fcc000f8ec0ff */
[C---:B---3--:R-:W-:Y:S02]  /*4080*/  LEA R3, R0.reuse, UR5, 0x2 ;  /* 0x0000000500037c11 */ /* 0x048fe4000f8e10ff */
[----:B------:R-:W-:-:S03]  /*4090*/  ISETP.NE.AND P0, PT, R0, RZ, PT ;  /* 0x000000ff0000720c */ /* 0x000fc60003f05270 */
[----:B------:R3:W-:Y:S01]  /*40a0*/  STS [R3], R4 ;  /* 0x0000000403007388 */ /* 0x0007e20000000800 */
[----:B------:R-:W-:Y:S09]  /*40b0*/  BAR.SYNC.DEFER_BLOCKING 0x0 ;  /* 0x0000000000007b1d */ /* 0x000ff20000010000 */
[----:B---3--:R-:W-:Y:S05]  /*40c0*/  @P0 EXIT ;  /* 0x000000000000094d */ /* 0x008fea0003800000 */
[----:B------:R-:W3:Y:S01]  /*40d0*/  LDCU UR9, c[0x0][0x3b4] ;  /* 0x00007680ff0977ac */ /* 0x000ee20008000800 */
[----:B------:R-:W-:Y:S01]  /*40e0*/  MOV R5, 0xff800000 ;  /* 0xff80000000057802 */ /* 0x000fe20000000f00 */
[----:B---3--:R-:W-:-:S09]  /*40f0*/  UISETP.GE.AND UP0, UPT, UR9, 0x1, UPT ;  /* 0x000000010900788c */ /* 0x008fd2000bf06270 */
        /* <DEDUP_REMOVED lines=11> */
.L_x_335:
[----:B------:R-:W3:Y:S01]  /*41b0*/  LDS R2, [UR11+-0x4] ;  /* 0xfffffc0bff027984 */ /* 0x000ee20008000800 */
[----:B------:R-:W-:Y:S01]  /*41c0*/  HFMA2 R0, -RZ, RZ, 0.96630859375, -0.0022525787353515625 ;  /* 0x3bbb989dff007431 */ /* 0x000fe200000001ff */
[----:B------:R-:W-:Y:S02]  /*41d0*/  UIADD3 UR12, UPT, UPT, UR12, 0x2, URZ ;  /* 0x000000020c0c7890 */ /* 0x000fe4000fffe0ff */
[----:B------:R-:W4:Y:S01]  /*41e0*/  LDS R11, [UR11] ;  /* 0x0000000bff0b7984 */ /* 0x000f220008000800 */
[----:B------:R-:W-:Y:S02]  /*41f0*/  UIADD3 UR11, UPT, UPT, UR11, 0x8, URZ ;  /* 0x000000080b0b7890 */ /* 0x000fe4000fffe0ff */
[----:B------:R-:W-:Y:S01]  /*4200*/  UISETP.NE.AND UP0, UPT, UR12, URZ, UPT ;  /* 0x000000ff0c00728c */ /* 0x000fe2000bf05270 */
[----:B---3--:R-:W-:-:S05]  /*4210*/  FMNMX R3, R2, R5, !PT ;  /* 0x0000000502037209 */ /* 0x008fca0007800000 */
[----:B0-----:R-:W-:Y:S01]  /*4220*/  FADD R9, R2, -R3 ;  /* 0x8000000302097221 */ /* 0x001fe20000000000 */
[----:B------:R-:W-:Y:S02]  /*4230*/  IMAD.MOV.U32 R2, RZ, RZ, 0x437c0000 ;  /* 0x437c0000ff027424 */ /* 0x000fe400078e00ff */
[----:B------:R-:W-:Y:S01]  /*4240*/  FADD R5, -R3, R5 ;  /* 0x0000000503057221 */ /* 0x000fe20000000100 */
        /* <DEDUP_REMOVED lines=21> */
[----:B------:R-:W-:Y:S01]  /*43a0*/  LOP3.LUT R7, R4, 0xff800000, RZ, 0xc0, !PT ;  /* 0xff80000004077812 */ /* 0x000fe200078ec0ff */
[----:B------:R-:W-:-:S03]  /*43b0*/  IMAD.MOV.U32 R4, RZ, RZ, 0x3e055027 ;  /* 0x3e055027ff047424 */ /* 0x000fc600078e00ff */
        /* <DEDUP_REMOVED lines=20> */
[----:B----4-:R-:W-:-:S05]  /*4500*/  FMNMX R3, R8, R11, !PT ;  /* 0x0000000b08037209 */ /* 0x010fca0007800000 */
        /* <DEDUP_REMOVED lines=23> */
[----:B------:R-:W-:-:S05]  /*4680*/  LOP3.LUT R7, R7, 0xff800000, RZ, 0xc0, !PT ;  /* 0xff80000007077812 */ /* 0x000fca00078ec0ff */
[----:B------:R-:W-:Y:S01]  /*4690*/  IMAD.IADD R2, R6, 0x1, -R7 ;  /* 0x0000000106027824 */ /* 0x000fe200078e0a07 */
        /* <DEDUP_REMOVED lines=19> */
.L_x_334:
[----:B------:R-:W-:Y:S05]  /*47d0*/  BRA.U UP1, `(.L_x_333) ;  /* 0x0000000101c87547 */ /* 0x000fea000b800000 */
[----:B------:R-:W-:Y:S01]  /*47e0*/  ULEA UR4, UR4, UR5, 0x2 ;  /* 0x0000000504047291 */ /* 0x000fe2000f8e10ff */
[----:B------:R-:W-:Y:S01]  /*47f0*/  HFMA2 R4, -RZ, RZ, 0.96630859375, -0.0022525787353515625 ;  /* 0x3bbb989dff047431 */ /* 0x000fe200000001ff */
[----:B0-----:R-:W-:-:S07]  /*4800*/  MOV R7, 0x437c0000 ;  /* 0x437c000000077802 */ /* 0x001fce0000000f00 */
[----:B------:R-:W0:Y:S02]  /*4810*/  LDS R2, [UR4] ;  /* 0x00000004ff027984 */ /* 0x000e240008000800 */
        /* <DEDUP_REMOVED lines=18> */
[----:B---3--:R-:W-:Y:S01]  /*4940*/  FFMA R2, R2, R3, R7 ;  /* 0x0000000302027223 */ /* 0x008fe20000000007 */
[----:B------:R-:W-:-:S04]  /*4950*/  HFMA2 R7, -RZ, RZ, 1.5048828125, 33.21875 ;  /* 0x3e055027ff077431 */ /* 0x000fc800000001ff */
[----:B------:R-:W-:-:S13]  /*4960*/  FSETP.GEU.AND P0, PT, R2, 1.175494350822287508e-38, PT ;  /* 0x008000000200780b */ /* 0x000fda0003f0e000 */
[----:B------:R-:W-:-:S04]  /*4970*/  @!P0 FMUL R2, R2, 8388608 ;  /* 0x4b00000002028820 */ /* 0x000fc80000400000 */
[----:B------:R-:W-:-:S05]  /*4980*/  VIADD R3, R2, 0xc0d55555 ;  /* 0xc0d5555502037836 */ /* 0x000fca0000000000 */
        /* <DEDUP_REMOVED lines=23> */
.L_x_333:
[----:B------:R-:W3:Y:S01]  /*4b00*/  LDCU UR12, c[0x0][0x3a4] ;  /* 0x00007480ff0c77ac */ /* 0x000ee20008000800 */
[----:B------:R-:W4:Y:S01]  /*4b10*/  LDC.64 R2, c[0x0][0x398] ;  /* 0x0000e600ff027b82 */ /* 0x000f220000000a00 */
[----:B------:R-:W5:Y:S01]  /*4b20*/  LDCU UR11, c[0x0][0x3a4] ;  /* 0x00007480ff0b77ac */ /* 0x000f620008000800 */
[----:B------:R-:W-:-:S04]  /*4b30*/  UIADD3 UR4, UPT, UPT, UR8, 0x1, URZ ;  /* 0x0000000108047890 */ /* 0x000fc8000fffe0ff */
[----:B------:R-:W-:Y:S02]  /*4b40*/  UIADD3 UR4, UPT, UPT, UR4, UR7, URZ ;  /* 0x0000000704047290 */ /* 0x000fe4000fffe0ff */
[----:B---3--:R-:W-:-:S04]  /*4b50*/  UIMAD UR12, UR12, UR12, URZ ;  /* 0x0000000c0c0c72a4 */ /* 0x008fc8000f8e02ff */
[----:B------:R-:W-:-:S04]  /*4b60*/  UIMAD UR4, UR6, UR12, UR4 ;  /* 0x0000000c060472a4 */ /* 0x000fc8000f8e0204 */
[----:B-----5:R-:W-:-:S04]  /*4b70*/  UIMAD UR4, UR10, UR11, UR4 ;  /* 0x0000000b0a0472a4 */ /* 0x020fc8000f8e0204 */
[----:B------:R-:W-:-:S04]  /*4b80*/  UIMAD UR4, UR7, UR11, UR4 ;  /* 0x0000000b070472a4 */ /* 0x000fc8000f8e0204 */
[----:B------:R-:W-:-:S04]  /*4b90*/  UIMAD UR4, UR4, UR11, UR13 ;  /* 0x0000000b040472a4 */ /* 0x000fc8000f8e020d */
[----:B------:R-:W-:-:S06]  /*4ba0*/  UIMAD UR4, UR4, UR9, UR17 ;  /* 0x00000009040472a4 */ /* 0x000fcc000f8e0211 */
[----:B0-----:R-:W-:-:S05]  /*4bb0*/  MOV R7, UR4 ;  /* 0x0000000400077c02 */ /* 0x001fca0008000f00 */
[----:B----4-:R-:W-:-:S05]  /*4bc0*/  IMAD.WIDE R2, R7, 0x4, R2 ;  /* 0x0000000407027825 */ /* 0x010fca00078e0202 */
[----:B------:R-:W-:Y:S01]  /*4bd0*/  STG.E desc[UR14][R2.64], R5 ;  /* 0x0000000502007986 */ /* 0x000fe2000c10190e */
[----:B------:R-:W-:Y:S05]  /*4be0*/  EXIT ;  /* 0x000000000000794d */ /* 0x000fea0003800000 */
.L_x_336:
        /* <DEDUP_REMOVED lines=9> */
.L_x_354:


//--------------------- .text._Z19kernel_forward_len2IfEvPKT_S2_PS0_iiii --------------------------
	.section	.text._Z19kernel_forward_len2IfEvPKT_S2_PS0_iiii,"ax",@progbits
	.align	128
        .global         _Z19kernel_forward_len2IfEvPKT_S2_PS0_iiii
        .type           _Z19kernel_forward_len2IfEvPKT_S2_PS0_iiii,@function
        .size           _Z19kernel_forward_len2IfEvPKT_S2_PS0_iiii,(.L_x_355 - _Z19kernel_forward_len2IfEvPKT_S2_PS0_iiii)
        .other          _Z19kernel_forward_len2IfEvPKT_S2_PS0_iiii,@"STO_CUDA_ENTRY STV_DEFAULT"
_Z19kernel_forward_len2IfEvPKT_S2_PS0_iiii:
.text._Z19kernel_forward_len2IfEvPKT_S2_PS0_iiii:
[----:B------:R-:W-:Y:S08]  /*0000*/  LDC R1, c[0x0][0x37c] ;  /* 0x0000df00ff017b82 */ /* 0x000ff00000000800 */
[----:B------:R-:W0:Y:S08]  /*0010*/  S2UR UR10, SR_CTAID.Y ;  /* 0x00000000000a79c3 */ /* 0x000e300000002600 */
[----:B------:R-:W1:Y:S01]  /*0020*/  LDC R0, c[0x0][0x39c] ;  /* 0x0000e700ff007b82 */ /* 0x000e620000000800 */
[----:B0-----:R-:W-:-:S06]  /*0030*/  UIADD3 UR4, UPT, UPT, UR10, 0x2, URZ ;  /* 0x000000020a047890 */ /* 0x001fcc000fffe0ff */
[----:B-1----:R-:W-:-:S13]  /*0040*/  ISETP.LE.AND P0, PT, R0, UR4, PT ;  /* 0x0000000400007c0c */ /* 0x002fda000bf03270 */
[----:B------:R-:W-:Y:S05]  /*0050*/  @P0 EXIT ;  /* 0x000000000000094d */ /* 0x000fea0003800000 */
[----:B------:R-:W0:Y:S01]  /*0060*/  S2R R5, SR_CTAID.X ;  /* 0x0000000000057919 */ /* 0x000e220000002500 */
[----:B------:R-:W1:Y:S01]  /*0070*/  LDC.64 R2, c[0x0][0x3a0] ;  /* 0x0000e800ff027b82 */ /* 0x000e620000000a00 */
[----:B------:R-:W-:Y:S01]  /*0080*/  IADD3 R8, PT, PT, R0, -0x1, RZ ;  /* 0xffffffff00087810 */ /* 0x000fe20007ffe0ff */
[----:B------:R-:W2:Y:S01]  /*0090*/  LDCU.64 UR8, c[0x0][0x358] ;  /* 0x00006b00ff0877ac */ /* 0x000ea20008000a00 */
[----:B------:R-:W1:Y:S05]  /*00a0*/  S2R R4, SR_TID.X ;  /* 0x0000000000047919 */ /* 0x000e6a0000002100 */
[----:B------:R-:W3:Y:S01]  /*00b0*/  LDC.64 R6, c[0x0][0x388] ;  /* 0x0000e200ff067b82 */ /* 0x000ee20000000a00 */
[----:B0-----:R-:W-:-:S02]  /*00c0*/  IMAD R8, R8, R5, RZ ;  /* 0x0000000508087224 */ /* 0x001fc400078e02ff */
[----:B-1----:R-:W-:-:S04]  /*00d0*/  IMAD R9, R3, UR10, R4 ;  /* 0x0000000a03097c24 */ /* 0x002fc8000f8e0204 */
        /* <DEDUP_REMOVED lines=9> */
[----:B------:R-:W-:Y:S01]  /*0170*/  MOV R10, 0xff800000 ;  /* 0xff800000000a7802 */ /* 0x000fe20000000f00 */
[----:B------:R-:W-:-:S03]  /*0180*/  UIADD3 UR6, UPT, UPT, UR4, 0x640, URZ ;  /* 0x0000064004067890 */ /* 0x000fc6000fffe0ff */
        /* <DEDUP_REMOVED lines=9> */
[----:B------:R-:W-:Y:S01]  /*0220*/  ISETP.NE.AND P2, PT, R3, 0x1, PT ;  /* 0x000000010300780c */ /* 0x000fe20003f45270 */
[-C--:B0-----:R-:W-:Y:S01]  /*0230*/  IMAD R6, R5, R2.reuse, RZ ;  /* 0x0000000205067224 */ /* 0x081fe200078e02ff */
[CC--:B------:R-:W-:Y:S01]  /*0240*/  IADD3 R11, PT, PT, R3.reuse, R2.reuse, RZ ;  /* 0x00000002030b7210 */ /* 0x0c0fe20007ffe0ff */
[----:B------:R0:W1:Y:S01]  /*0250*/  LDS R7, [R13] ;  /* 0x000000000d077984 */ /* 0x0000620000000800 */
[----:B------:R-:W-:Y:S02]  /*0260*/  IADD3 R8, PT, PT, R4, R2, RZ ;  /* 0x0000000204087210 */ /* 0x000fe40007ffe0ff */
[----:B------:R-:W-:Y:S01]  /*0270*/  LOP3.LUT R9, R3, 0x1, RZ, 0xc0, !PT ;  /* 0x0000000103097812 */ /* 0x000fe200078ec0ff */
[C---:B------:R-:W-:Y:S01]  /*0280*/  IMAD R6, R11.reuse, R6, RZ ;  /* 0x000000060b067224 */ /* 0x040fe200078e02ff */
[----:B------:R-:W-:Y:S01]  /*0290*/  MOV R10, 0xff800000 ;  /* 0xff800000000a7802 */ /* 0x000fe20000000f00 */
[----:B------:R-:W-:Y:S01]  /*02a0*/  IMAD R8, R11, UR11, R8 ;  /* 0x0000000b0b087c24 */ /* 0x000fe2000f8e0208 */
[----:B------:R-:W-:Y:S01]  /*02b0*/  ISETP.NE.U32.AND P1, PT, R9, 0x1, PT ;  /* 0x000000010900780c */ /* 0x000fe20003f25070 */
[----:B------:R-:W-:-:S02]  /*02c0*/  IMAD R9, R11, R6, RZ ;  /* 0x000000060b097224 */ /* 0x000fc400078e02ff */
[----:B------:R-:W-:Y:S02]  /*02d0*/  IMAD R8, R11, R8, R2 ;  /* 0x000000080b087224 */ /* 0x000fe400078e0202 */
[----:B------:R-:W-:Y:S01]  /*02e0*/  HFMA2 R11, -RZ, RZ, 0, 0 ;  /* 0x00000000ff0b7431 */ /* 0x000fe200000001ff */
[----:B0-----:R-:W-:Y:S01]  /*02f0*/  SHF.R.S32.HI R13, RZ, 0x1f, R9 ;  /* 0x0000001fff0d7819 */ /* 0x001fe20000011409 */
[----:B------:R-:W-:Y:S06]  /*0300*/  @!P2 BRA `(.L_x_338) ;  /* 0x0000000400e0a947 */ /* 0x000fec0003800000 */
[----:B------:R-:W-:Y:S01]  /*0310*/  LOP3.LUT R11, R3, 0x7ffffffe, RZ, 0xc0, !PT ;  /* 0x7ffffffe030b7812 */ /* 0x000fe200078ec0ff */
[----:B------:R-:W0:Y:S01]  /*0320*/  LDCU.64 UR12, c[0x0][0x380] ;  /* 0x00007000ff0c77ac */ /* 0x000e220008000a00 */
[----:B------:R-:W-:Y:S02]  /*0330*/  MOV R10, 0xff800000 ;  /* 0xff800000000a7802 */ /* 0x000fe40000000f00 */
[----:B------:R-:W-:Y:S01]  /*0340*/  MOV R6, R8 ;  /* 0x0000000800067202 */ /* 0x000fe20000000f00 */
[----:B------:R-:W-:Y:S01]  /*0350*/  UIADD3 UR6, UPT, UPT, UR6, 0x4, URZ ;  /* 0x0000000406067890 */ /* 0x000fe2000fffe0ff */
[----:B------:R-:W-:-:S11]  /*0360*/  IADD3 R20, PT, PT, -R11, RZ, RZ ;  /* 0x000000ff0b147210 */ /* 0x000fd60007ffe1ff */
.L_x_339:
[----:B------:R-:W-:-:S04]  /*0370*/  IADD3 R12, P2, PT, R9, R6, RZ ;  /* 0x00000006090c7210 */ /* 0x000fc80007f5e0ff */
[----:B------:R-:W-:Y:S02]  /*0380*/  LEA.HI.X.SX32 R15, R6, R13, 0x1, P2 ;  /* 0x0000000d060f7211 */ /* 0x000fe400010f0eff */
[----:B0-----:R-:W-:-:S04]  /*0390*/  LEA R14, P2, R12, UR12, 0x2 ;  /* 0x0000000c0c0e7c11 */ /* 0x001fc8000f8410ff */
[----:B------:R-:W-:-:S06]  /*03a0*/  LEA.HI.X R15, R12, UR13, R15, 0x2, P2 ;  /* 0x0000000d0c0f7c11 */ /* 0x000fcc00090f140f */
[----:B------:R0:W2:Y:S01]  /*03b0*/  LDG.E.CONSTANT R15, desc[UR8][R14.64] ;  /* 0x000000080e0f7981 */ /* 0x0000a2000c1e9900 */
[----:B------:R-:W-:-:S04]  /*03c0*/  IADD3 R12, PT, PT, R6, 0x1, RZ ;  /* 0x00000001060c7810 */ /* 0x000fc80007ffe0ff */
[----:B------:R-:W-:-:S04]  /*03d0*/  IADD3 R16, P2, PT, R9, R12, RZ ;  /* 0x0000000c09107210 */ /* 0x000fc80007f5e0ff */
[----:B------:R-:W-:Y:S02]  /*03e0*/  LEA.HI.X.SX32 R17, R12, R13, 0x1, P2 ;  /* 0x0000000d0c117211 */ /* 0x000fe400010f0eff */
[----:B------:R-:W-:-:S04]  /*03f0*/  LEA R18, P2, R16, UR12, 0x2 ;  /* 0x0000000c10127c11 */ /* 0x000fc8000f8410ff */
[----:B------:R-:W-:Y:S02]  /*0400*/  LEA.HI.X R19, R16, UR13, R17, 0x2, P2 ;  /* 0x0000000d10137c11 */ /* 0x000fe400090f1411 */
[----:B------:R-:W1:Y:S04]  /*0410*/  LDS R16, [UR6+-0x4] ;  /* 0xfffffc06ff107984 */ /* 0x000e680008000800 */
[----:B------:R3:W4:Y:S01]  /*0420*/  LDG.E.CONSTANT R12, desc[UR8][R18.64] ;  /* 0x00000008120c7981 */ /* 0x000722000c1e9900 */
[----:B0-----:R-:W-:Y:S02]  /*0430*/  MOV R14, 0x3bbb989d ;  /* 0x3bbb989d000e7802 */ /* 0x001fe40000000f00 */
[----:B------:R-:W-:Y:S02]  /*0440*/  IADD3 R20, PT, PT, R20, 0x2, RZ ;  /* 0x0000000214147810 */ /* 0x000fe40007ffe0ff */
[----:B------:R-:W-:-:S02]  /*0450*/  IADD3 R6, PT, PT, R6, 0x2, RZ ;  /* 0x0000000206067810 */ /* 0x000fc40007ffe0ff */
[----:B------:R-:W-:Y:S01]  /*0460*/  ISETP.NE.AND P3, PT, R20, RZ, PT ;  /* 0x000000ff1400720c */ /* 0x000fe20003f65270 */
[----:B-1----:R-:W-:-:S04]  /*0470*/  FADD R16, R7, R16 ;  /* 0x0000001007107221 */ /* 0x002fc80000000000 */
[----:B--2---:R-:W-:Y:S01]  /*0480*/  FADD R16, R16, R15 ;  /* 0x0000000f10107221 */ /* 0x004fe20000000000 */
[----:B------:R-:W-:-:S04]  /*0490*/  HFMA2 R15, -RZ, RZ, 3.7421875, 0 ;  /* 0x437c0000ff0f7431 */ /* 0x000fc800000001ff */
        /* <DEDUP_REMOVED lines=9> */
[C---:B---3--:R-:W-:Y:S01]  /*0530*/  FFMA R18, R23.reuse, 1.4426950216293334961, -R16 ;  /* 0x3fb8aa3b17127823 */ /* 0x048fe20000000810 */
        /* <DEDUP_REMOVED lines=18> */
[C---:B------:R-:W-:Y:S02]  /*0660*/  FFMA R22, R19.reuse, R18, -0.12148627638816833496 ;  /* 0xbdf8cdcc13167423 */ /* 0x040fe40000000012 */
[----:B------:R-:W0:Y:S01]  /*0670*/  LDS R18, [UR6] ;  /* 0x00000006ff127984 */ /* 0x000e220008000800 */
[----:B------:R-:W-:Y:S01]  /*0680*/  UIADD3 UR6, UPT, UPT, UR6, 0x8, URZ ;  /* 0x0000000806067890 */ /* 0x000fe2000fffe0ff */
        /* <DEDUP_REMOVED lines=14> */
[----:B------:R-:W-:Y:S01]  /*0770*/  FSETP.NEU.AND P2, PT, R16, RZ, PT ;  /* 0x000000ff1000720b */ /* 0x000fe20003f4d000 */
[----:B0-----:R-:W-:-:S03]  /*0780*/  FADD R23, R7, R18 ;  /* 0x0000001207177221 */ /* 0x001fc60000000000 */
[----:B------:R-:W-:Y:S01]  /*0790*/  FSEL R16, R21, -INF , P2 ;  /* 0xff80000015107808 */ /* 0x000fe20001000000 */
[----:B----4-:R-:W-:-:S04]  /*07a0*/  FADD R23, R23, R12 ;  /* 0x0000000c17177221 */ /* 0x010fc80000000000 */
        /* <DEDUP_REMOVED lines=46> */
.L_x_338:
[----:B------:R-:W-:Y:S05]  /*0a90*/  @P1 BRA `(.L_x_337) ;  /* 0x0000000000f41947 */ /* 0x000fea0003800000 */
[----:B------:R-:W0:Y:S01]  /*0aa0*/  LDCU.64 UR12, c[0x0][0x380] ;  /* 0x00007000ff0c77ac */ /* 0x000e220008000a00 */
[----:B------:R-:W-:-:S04]  /*0ab0*/  IADD3 R8, PT, PT, R8, R11, RZ ;  /* 0x0000000b08087210 */ /* 0x000fc80007ffe0ff */
[----:B------:R-:W-:-:S04]  /*0ac0*/  IADD3 R9, P1, PT, R9, R8, RZ ;  /* 0x0000000809097210 */ /* 0x000fc80007f3e0ff */
[----:B------:R-:W-:Y:S02]  /*0ad0*/  LEA.HI.X.SX32 R6, R8, R13, 0x1, P1 ;  /* 0x0000000d08067211 */ /* 0x000fe400008f0eff */
[----:B0-----:R-:W-:-:S04]  /*0ae0*/  LEA R8, P1, R9, UR12, 0x2 ;  /* 0x0000000c09087c11 */ /* 0x001fc8000f8210ff */
[----:B------:R-:W-:-:S06]  /*0af0*/  LEA.HI.X R9, R9, UR13, R6, 0x2, P1 ;  /* 0x0000000d09097c11 */ /* 0x000fcc00088f1406 */
[----:B------:R-:W2:Y:S01]  /*0b00*/  LDG.E.CONSTANT R9, desc[UR8][R8.64] ;  /* 0x0000000808097981 */ /* 0x000ea2000c1e9900 */
[----:B------:R-:W-:Y:S01]  /*0b10*/  UIADD3 UR5, UPT, UPT, UR4, 0x640, URZ ;  /* 0x0000064004057890 */ /* 0x000fe2000fffe0ff */
[----:B------:R-:W-:Y:S01]  /*0b20*/  HFMA2 R13, -RZ, RZ, 0.96630859375, -0.0022525787353515625 ;  /* 0x3bbb989dff0d7431 */ /* 0x000fe200000001ff */
[----:B------:R-:W-:Y:S02]  /*0b30*/  MOV R15, 0x437c0000 ;  /* 0x437c0000000f7802 */ /* 0x000fe40000000f00 */
[----:B------:R-:W-:-:S06]  /*0b40*/  ULEA UR5, UR7, UR5, 0x18 ;  /* 0x0000000507057291 */ /* 0x000fcc000f8ec0ff */
[----:B------:R-:W-:-:S05]  /*0b50*/  LEA R11, R11, UR5, 0x2 ;  /* 0x000000050b0b7c11 */ /* 0x000fca000f8e10ff */
        /* <DEDUP_REMOVED lines=12> */
[----:B------:R-:W-:Y:S01]  /*0c20*/  FFMA R11, R12, 1.4426950216293334961, -R9 ;  /* 0x3fb8aa3b0c0b7823 */ /* 0x000fe20000000809 */
[C---:B------:R-:W-:Y:S01]  /*0c30*/  FADD R9, R6.reuse, -12583039 ;  /* 0xcb40007f06097421 */ /* 0x040fe20000000000 */
[----:B------:R-:W-:Y:S02]  /*0c40*/  SHF.L.U32 R6, R6, 0x17, RZ ;  /* 0x0000001706067819 */ /* 0x000fe400000006ff */
[----:B------:R-:W-:Y:S01]  /*0c50*/  FFMA R11, R12, 1.925963033500011079e-08, R11 ;  /* 0x32a570600c0b7823 */ /* 0x000fe2000000000b */
[----:B------:R-:W-:-:S04]  /*0c60*/  FFMA R9, R10, 1.4426950216293334961, -R9 ;  /* 0x3fb8aa3b0a097823 */ /* 0x000fc80000000809 */
[----:B------:R-:W-:Y:S01]  /*0c70*/  FFMA R9, R10, 1.925963033500011079e-08, R9 ;  /* 0x32a570600a097823 */ /* 0x000fe20000000009 */
[----:B------:R-:W0:Y:S01]  /*0c80*/  MUFU.EX2 R11, R11 ;  /* 0x0000000b000b7308 */ /* 0x000e220000000800 */
[----:B------:R-:W-:-:S07]  /*0c90*/  HFMA2 R10, -RZ, RZ, 1.5048828125, 33.21875 ;  /* 0x3e055027ff0a7431 */ /* 0x000fce00000001ff */
[----:B------:R-:W1:Y:S01]  /*0ca0*/  MUFU.EX2 R9, R9 ;  /* 0x0000000900097308 */ /* 0x000e620000000800 */
[----:B0-----:R-:W-:Y:S01]  /*0cb0*/  FMUL R13, R8, R11 ;  /* 0x0000000b080d7220 */ /* 0x001fe20000400000 */
[----:B------:R-:W-:-:S03]  /*0cc0*/  MOV R11, 0x7f800000 ;  /* 0x7f800000000b7802 */ /* 0x000fc60000000f00 */
        /* <DEDUP_REMOVED lines=26> */
.L_x_337:
[----:B------:R-:W-:Y:S01]  /*0e70*/  ULEA UR4, UR7, UR4, 0x18 ;  /* 0x0000000407047291 */ /* 0x000fe2000f8ec0ff */
[----:B------:R-:W-:-:S05]  /*0e80*/  ISETP.NE.AND P1, PT, R4, RZ, PT ;  /* 0x000000ff0400720c */ /* 0x000fca0003f25270 */
[----:B-1----:R-:W-:-:S05]  /*0e90*/  LEA R7, R4, UR4, 0x2 ;  /* 0x0000000404077c11 */ /* 0x002fca000f8e10ff */
[----:B------:R1:W-:Y:S01]  /*0ea0*/  STS [R7], R10 ;  /* 0x0000000a07007388 */ /* 0x0003e20000000800 */
[----:B------:R-:W-:Y:S06]  /*0eb0*/  BAR.SYNC.DEFER_BLOCKING 0x0 ;  /* 0x0000000000007b1d */ /* 0x000fec0000010000 */
[----:B------:R-:W-:Y:S05]  /*0ec0*/  @P1 EXIT ;  /* 0x000000000000194d */ /* 0x000fea0003800000 */
[----:B0-----:R-:W-:Y:S01]  /*0ed0*/  MOV R8, 0xff800000 ;  /* 0xff80000000087802 */ /* 0x001fe20000000f00 */
[----:B------:R-:W-:Y:S06]  /*0ee0*/  @!P0 BRA `(.L_x_340) ;  /* 0x00000008007c8947 */ /* 0x000fec0003800000 */
[C---:B------:R-:W-:Y:S02]  /*0ef0*/  ISETP.NE.AND P1, PT, R3.reuse, 0x1, PT ;  /* 0x000000010300780c */ /* 0x040fe40003f25270 */
[----:B------:R-:W-:Y:S02]  /*0f00*/  LOP3.LUT R4, R3, 0x1, RZ, 0xc0, !PT ;  /* 0x0000000103047812 */ /* 0x000fe400078ec0ff */
[----:B------:R-:W-:Y:S02]  /*0f10*/  MOV R8, 0xff800000 ;  /* 0xff80000000087802 */ /* 0x000fe40000000f00 */
[----:B------:R-:W-:Y:S01]  /*0f20*/  ISETP.NE.U32.AND P0, PT, R4, 0x1, PT ;  /* 0x000000010400780c */ /* 0x000fe20003f05070 */
[----:B------:R-:W-:-:S06]  /*0f30*/  HFMA2 R4, -RZ, RZ, 0, 0 ;  /* 0x00000000ff047431 */ /* 0x000fcc00000001ff */
[----:B------:R-:W-:Y:S06]  /*0f40*/  @!P1 BRA `(.L_x_341) ;  /* 0x0000000400989947 */ /* 0x000fec0003800000 */
[----:B------:R-:W-:Y:S01]  /*0f50*/  LOP3.LUT R4, R3, 0x7ffffffe, RZ, 0xc0, !PT ;  /* 0x7ffffffe03047812 */ /* 0x000fe200078ec0ff */
[----:B------:R-:W-:Y:S01]  /*0f60*/  UIADD3 UR5, UPT, UPT, UR4, 0x4, URZ ;  /* 0x0000000404057890 */ /* 0x000fe2000fffe0ff */
[----:B------:R-:W-:Y:S02]  /*0f70*/  MOV R8, 0xff800000 ;  /* 0xff80000000087802 */ /* 0x000fe40000000f00 */
[----:B------:R-:W-:-:S09]  /*0f80*/  IADD3 R14, PT, PT, -R4, RZ, RZ ;  /* 0x000000ff040e7210 */ /* 0x000fd20007ffe1ff */
.L_x_342:
[----:B------:R-:W1:Y:S01]  /*0f90*/  LDS R6, [UR5+-0x4] ;  /* 0xfffffc05ff067984 */ /* 0x000e620008000800 */
[----:B------:R-:W-:Y:S02]  /*0fa0*/  MOV R3, 0x3bbb989d ;  /* 0x3bbb989d00037802 */ /* 0x000fe40000000f00 */
[----:B------:R-:W-:Y:S01]  /*0fb0*/  IADD3 R14, PT, PT, R14, 0x2, RZ ;  /* 0x000000020e0e7810 */ /* 0x000fe20007ffe0ff */
[----:B------:R-:W0:Y:S01]  /*0fc0*/  LDS R15, [UR5] ;  /* 0x00000005ff0f7984 */ /* 0x000e220008000800 */
[----:B------:R-:W-:Y:S02]  /*0fd0*/  UIADD3 UR5, UPT, UPT, UR5, 0x8, URZ ;  /* 0x0000000805057890 */ /* 0x000fe4000fffe0ff */
[----:B------:R-:W-:Y:S02]  /*0fe0*/  ISETP.NE.AND P2, PT, R14, RZ, PT ;  /* 0x000000ff0e00720c */ /* 0x000fe40003f45270 */
[----:B-1----:R-:W-:-:S05]  /*0ff0*/  FMNMX R7, R6, R8, !PT ;  /* 0x0000000806077209 */ /* 0x002fca0007800000 */
[----:B------:R-:W-:Y:S01]  /*1000*/  FADD R10, R6, -R7 ;  /* 0x80000007060a7221 */ /* 0x000fe20000000000 */
[----:B------:R-:W-:Y:S02]  /*1010*/  HFMA2 R6, -RZ, RZ, 3.7421875, 0 ;  /* 0x437c0000ff067431 */ /* 0x000fe400000001ff */
[----:B------:R-:W-:Y:S01]  /*1020*/  FADD R8, -R7, R8 ;  /* 0x0000000807087221 */ /* 0x000fe20000000100 */
        /* <DEDUP_REMOVED lines=12> */
[----:B------:R-:W1:Y:S08]  /*10f0*/  MUFU.EX2 R13, R13 ;  /* 0x0000000d000d7308 */ /* 0x000e700000000800 */
[----:B------:R-:W2:Y:S01]  /*1100*/  MUFU.EX2 R8, R11 ;  /* 0x0000000b00087308 */ /* 0x000ea20000000800 */
[----:B-1----:R-:W-:-:S04]  /*1110*/  FMUL R12, R12, R13 ;  /* 0x0000000d0c0c7220 */ /* 0x002fc80000400000 */
[----:B--2---:R-:W-:-:S05]  /*1120*/  FFMA R9, R9, R8, R12 ;  /* 0x0000000809097223 */ /* 0x004fca000000000c */
[----:B------:R-:W-:-:S13]  /*1130*/  FSETP.GEU.AND P1, PT, R9, 1.175494350822287508e-38, PT ;  /* 0x008000000900780b */ /* 0x000fda0003f2e000 */
[----:B------:R-:W-:-:S05]  /*1140*/  @!P1 FMUL R9, R9, 8388608 ;  /* 0x4b00000009099820 */ /* 0x000fca0000400000 */
[----:B------:R-:W-:-:S04]  /*1150*/  IADD3 R8, PT, PT, R9, -0x3f2aaaab, RZ ;  /* 0xc0d5555509087810 */ /* 0x000fc80007ffe0ff */
[----:B------:R-:W-:Y:S02]  /*1160*/  LOP3.LUT R12, R8, 0xff800000, RZ, 0xc0, !PT ;  /* 0xff800000080c7812 */ /* 0x000fe400078ec0ff */
[----:B------:R-:W-:Y:S02]  /*1170*/  MOV R8, 0x3e055027 ;  /* 0x3e05502700087802 */ /* 0x000fe40000000f00 */
        /* <DEDUP_REMOVED lines=14> */
[----:B------:R-:W-:Y:S01]  /*1260*/  FFMA R11, R11, 1.1920928955078125e-07, R10 ;  /* 0x340000000b0b7823 */ /* 0x000fe2000000000a */
[----:B------:R-:W-:Y:S01]  /*1270*/  MOV R10, 0x7f800000 ;  /* 0x7f800000000a7802 */ /* 0x000fe20000000f00 */
[----:B------:R-:W-:-:S04]  /*1280*/  FFMA R16, R13, R16, R13 ;  /* 0x000000100d107223 */ /* 0x000fc8000000000d */
[----:B------:R-:W-:-:S04]  /*1290*/  FFMA R11, R11, 0.69314718246459960938, R16 ;  /* 0x3f3172180b0b7823 */ /* 0x000fc80000000010 */
[C---:B------:R-:W-:Y:S01]  /*12a0*/  @P1 FFMA R11, R9.reuse, R10, +INF ;  /* 0x7f800000090b1423 */ /* 0x040fe2000000000a */
[----:B------:R-:W-:-:S04]  /*12b0*/  FSETP.NEU.AND P1, PT, R9, RZ, PT ;  /* 0x000000ff0900720b */ /* 0x000fc80003f2d000 */
[----:B------:R-:W-:-:S05]  /*12c0*/  FSEL R12, R11, -INF , P1 ;  /* 0xff8000000b0c7808 */ /* 0x000fca0000800000 */
[----:B------:R-:W-:-:S05]  /*12d0*/  FADD R12, R7, R12 ;  /* 0x0000000c070c7221 */ /* 0x000fca0000000000 */
[----:B0-----:R-:W-:-:S05]  /*12e0*/  FMNMX R7, R12, R15, !PT ;  /* 0x0000000f0c077209 */ /* 0x001fca0007800000 */
        /* <DEDUP_REMOVED lines=27> */
[----:B------:R-:W-:Y:S02]  /*14a0*/  FFMA R8, R11, -R8, 0.14084610342979431152 ;  /* 0x3e1039f60b087423 */ /* 0x000fe40000000808 */
        /* <DEDUP_REMOVED lines=15> */
[----:B------:R-:W-:Y:S06]  /*15a0*/  @P2 BRA `(.L_x_342) ;  /* 0xfffffff800782947 */ /* 0x000fec000383ffff */
.L_x_341:
[----:B------:R-:W-:Y:S05]  /*15b0*/  @P0 BRA `(.L_x_340) ;  /* 0x0000000000c80947 */ /* 0x000fea0003800000 */
[----:B------:R-:W-:Y:S01]  /*15c0*/  LEA R4, R4, UR4, 0x2 ;  /* 0x0000000404047c11 */ /* 0x000fe2000f8e10ff */
[----:B-1----:R-:W-:Y:S01]  /*15d0*/  HFMA2 R7, -RZ, RZ, 0.96630859375, -0.0022525787353515625 ;  /* 0x3bbb989dff077431 */ /* 0x002fe200000001ff */
[----:B------:R-:W-:-:S04]  /*15e0*/  MOV R11, 0x437c0000 ;  /* 0x437c0000000b7802 */ /* 0x000fc80000000f00 */
[----:B------:R-:W0:Y:S02]  /*15f0*/  LDS R4, [R4] ;  /* 0x0000000004047984 */ /* 0x000e240000000800 */
        /* <DEDUP_REMOVED lines=15> */
[----:B------:R-:W-:Y:S01]  /*16f0*/  FFMA R7, R8, 1.925963033500011079e-08, R7 ;  /* 0x32a5706008077823 */ /* 0x000fe20000000007 */
[----:B------:R-:W-:-:S06]  /*1700*/  HFMA2 R8, -RZ, RZ, 1.5048828125, 33.21875 ;  /* 0x3e055027ff087431 */ /* 0x000fcc00000001ff */
        /* <DEDUP_REMOVED lines=28> */
[----:B------:R-:W-:-:S07]  /*18d0*/  FADD R8, R3, R4 ;  /* 0x0000000403087221 */ /* 0x000fce0000000000 */
.L_x_340:
[----:B-1----:R-:W0:Y:S01]  /*18e0*/  LDC.64 R6, c[0x0][0x390] ;  /* 0x0000e400ff067b82 */ /* 0x002e220000000a00 */
[----:B------:R-:W-:Y:S02]  /*18f0*/  UIADD3 UR5, UPT, UPT, UR10, 0x2, URZ ;  /* 0x000000020a057890 */ /* 0x000fe4000fffe0ff */
[----:B------:R-:W-:-:S04]  /*1900*/  IMAD R5, R5, R0, UR10 ;  /* 0x0000000a05057e24 */ /* 0x000fc8000f8e0200 */
[----:B------:R-:W-:-:S04]  /*1910*/  IMAD R5, R5, R0, UR5 ;  /* 0x0000000505057e24 */ /* 0x000fc8000f8e0200 */
[----:B------:R-:W-:-:S04]  /*1920*/  IMAD R3, R5, R2, UR11 ;  /* 0x0000000b05037e24 */ /* 0x000fc8000f8e0202 */
[----:B0-----:R-:W-:-:S05]  /*1930*/  IMAD.WIDE R2, R3, 0x4, R6 ;  /* 0x0000000403027825 */ /* 0x001fca00078e0206 */
[----:B------:R-:W-:Y:S01]  /*1940*/  STG.E desc[UR8][R2.64], R8 ;  /* 0x0000000802007986 */ /* 0x000fe2000c101908 */
[----:B------:R-:W-:Y:S05]  /*1950*/  EXIT ;  /* 0x000000000000794d */ /* 0x000fea0003800000 */
.L_x_343:
        /* <DEDUP_REMOVED lines=10> */
.L_x_355:


//--------------------- .nv.global.init           --------------------------
	.section	.nv.global.init,"aw",@progbits
.nv.global.init:
	.type		$str,@object
	.size		$str,(.L_0 - $str)
$str:
        /*0000*/ 	.byte	0x3f, 0x0a, 0x00
.L_0:


//--------------------- .nv.shared._Z27kernel_forward_close_argmaxIfEvPKT_S2_PS0_S3_iiiiii --------------------------
	.section	.nv.shared._Z27kernel_forward_close_argmaxIfEvPKT_S2_PS0_S3_iiiiii,"aw",@nobits
	.sectionflags	@""
	.align	4
.nv.shared._Z27kernel_forward_close_argmaxIfEvPKT_S2_PS0_S3_iiiiii:
	.zero		4224


//--------------------- .nv.shared.reserved.0     --------------------------
	.section	.nv.shared.reserved.0,"aw",@nobits
	.weak		__nv_reservedSMEM_offset_0_alias
	.size		__nv_reservedSMEM_offset_0_alias, 0, 64
	.other		__nv_reservedSMEM_offset_0_alias,@"STO_CUDA_RESERVED_SHARED STV_DEFAULT"
__nv_reservedSMEM_offset_0_alias:
	.zero		0
	.zero		64


//--------------------- .nv.shared._Z21kernel_forward_argmaxIfEvPKT_S2_PS0_iiiii --------------------------
	.section	.nv.shared._Z21kernel_forward_argmaxIfEvPKT_S2_PS0_iiiii,"aw",@nobits
	.sectionflags	@""
	.align	4
.nv.shared._Z21kernel_forward_argmaxIfEvPKT_S2_PS0_iiiii:
	.zero		4224


//--------------------- .nv.shared._Z23kernel_forward_d_argmaxIfEvPKT_S2_PS0_S3_iiiiii --------------------------
	.section	.nv.shared._Z23kernel_forward_d_argmaxIfEvPKT_S2_PS0_S3_iiiiii,"aw",@nobits
	.sectionflags	@""
	.align	4
.nv.shared._Z23kernel_forward_d_argmaxIfEvPKT_S2_PS0_S3_iiiiii:
	.zero		4224


//--------------------- .nv.shared._Z26kernel_forward_len2_argmaxIfEvPKT_S2_PS0_iiii --------------------------
	.section	.nv.shared._Z26kernel_forward_len2_argmaxIfEvPKT_S2_PS0_iiii,"aw",@nobits
	.sectionflags	@""
	.align	4
.nv.shared._Z26kernel_forward_len2_argmaxIfEvPKT_S2_PS0_iiii:
	.zero		4224


//--------------------- .nv.shared._Z20kernel_backward_len2IfEvPKT_S2_PS0_S3_S3_iiii --------------------------
	.section	.nv.shared._Z20kernel_backward_len2IfEvPKT_S2_PS0_S3_S3_iiii,"aw",@nobits
	.sectionflags	@""
	.align	4
.nv.shared._Z20kernel_backward_len2IfEvPKT_S2_PS0_S3_S3_iiii:
	.zero		2624


//--------------------- .nv.shared._Z21kernel_backward_closeIfEvPKT_S2_PS0_S3_S3_S3_iiiiii --------------------------
	.section	.nv.shared._Z21kernel_backward_closeIfEvPKT_S2_PS0_S3_S3_S3_iiiiii,"aw",@nobits
	.sectionflags	@""
	.align	4
.nv.shared._Z21kernel_backward_closeIfEvPKT_S2_PS0_S3_S3_S3_iiiiii:
	.zero		2624


//--------------------- .nv.shared._Z15kernel_backwardIfEvPKT_S2_PS0_S3_S3_iiiii --------------------------
	.section	.nv.shared._Z15kernel_backwardIfEvPKT_S2_PS0_S3_S3_iiiii,"aw",@nobits
	.sectionflags	@""
	.align	4
.nv.shared._Z15kernel_backwardIfEvPKT_S2_PS0_S3_S3_iiiii:
	.zero		2624


//--------------------- .nv.shared._Z17kernel_backward_dIfEvPKT_S2_PS0_S3_S3_S3_iiiiii --------------------------
	.section	.nv.shared._Z17kernel_backward_dIfEvPKT_S2_PS0_S3_S3_S3_iiiiii,"aw",@nobits
	.sectionflags	@""
	.align	4
.nv.shared._Z17kernel_backward_dIfEvPKT_S2_PS0_S3_S3_S3_iiiiii:
	.zero		2624


//--------------------- .nv.shared._Z20kernel_forward_closeIfEvPKT_S2_PS0_S3_iiiiii --------------------------
	.section	.nv.shared._Z20kernel_forward_closeIfEvPKT_S2_PS0_S3_iiiiii,"aw",@nobits
	.sectionflags	@""
	.align	4
.nv.shared._Z20kernel_forward_closeIfEvPKT_S2_PS0_S3_iiiiii:
	.zero		3424


//--------------------- .nv.shared._Z14kernel_forwardIfEvPKT_S2_PS0_iiiii --------------------------
	.section	.nv.shared._Z14kernel_forwardIfEvPKT_S2_PS0_iiiii,"aw",@nobits
	.sectionflags	@""
	.align	4
.nv.shared._Z14kernel_forwardIfEvPKT_S2_PS0_iiiii:
	.zero		3424


//--------------------- .nv.shared._Z16kernel_forward_dIfEvPKT_S2_PS0_S3_iiiiii --------------------------
	.section	.nv.shared._Z16kernel_forward_dIfEvPKT_S2_PS0_S3_iiiiii,"aw",@nobits
	.sectionflags	@""
	.align	4
.nv.shared._Z16kernel_forward_dIfEvPKT_S2_PS0_S3_iiiiii:
	.zero		3424


//--------------------- .nv.shared._Z19kernel_forward_len2IfEvPKT_S2_PS0_iiii --------------------------
	.section	.nv.shared._Z19kernel_forward_len2IfEvPKT_S2_PS0_iiii,"aw",@nobits
	.sectionflags	@""
	.align	4
.nv.shared._Z19kernel_forward_len2IfEvPKT_S2_PS0_iiii:
	.zero		3424


//--------------------- .nv.constant0._Z27kernel_forward_close_argmaxIfEvPKT_S2_PS0_S3_iiiiii --------------------------
	.section	.nv.constant0._Z27kernel_forward_close_argmaxIfEvPKT_S2_PS0_S3_iiiiii,"a",@progbits
	.sectionflags	@""
	.align	4
.nv.constant0._Z27kernel_forward_close_argmaxIfEvPKT_S2_PS0_S3_iiiiii:
	.zero		952


//--------------------- .nv.constant0._Z21kernel_forward_argmaxIfEvPKT_S2_PS0_iiiii --------------------------
	.section	.nv.constant0._Z21kernel_forward_argmaxIfEvPKT_S2_PS0_iiiii,"a",@progbits
	.sectionflags	@""
	.align	4
.nv.constant0._Z21kernel_forward_argmaxIfEvPKT_S2_PS0_iiiii:
	.zero		940


//--------------------- .nv.constant0._Z23kernel_forward_d_argmaxIfEvPKT_S2_PS0_S3_iiiiii --------------------------
	.section	.nv.constant0._Z23kernel_forward_d_argmaxIfEvPKT_S2_PS0_S3_iiiiii,"a",@progbits
	.sectionflags	@""
	.align	4
.nv.constant0._Z23kernel_forward_d_argmaxIfEvPKT_S2_PS0_S3_iiiiii:
	.zero		952


//--------------------- .nv.constant0._Z26kernel_forward_len2_argmaxIfEvPKT_S2_PS0_iiii --------------------------
	.section	.nv.constant0._Z26kernel_forward_len2_argmaxIfEvPKT_S2_PS0_iiii,"a",@progbits
	.sectionflags	@""
	.align	4
.nv.constant0._Z26kernel_forward_len2_argmaxIfEvPKT_S2_PS0_iiii:
	.zero		936


//--------------------- .nv.constant0._Z20kernel_backward_len2IfEvPKT_S2_PS0_S3_S3_iiii --------------------------
	.section	.nv.constant0._Z20kernel_backward_len2IfEvPKT_S2_PS0_S3_S3_iiii,"a",@progbits
	.sectionflags	@""
	.align	4
.nv.constant0._Z20kernel_backward_len2IfEvPKT_S2_PS0_S3_S3_iiii:
	.zero		952


//--------------------- .nv.constant0._Z21kernel_backward_closeIfEvPKT_S2_PS0_S3_S3_S3_iiiiii --------------------------
	.section	.nv.constant0._Z21kernel_backward_closeIfEvPKT_S2_PS0_S3_S3_S3_iiiiii,"a",@progbits
	.sectionflags	@""
	.align	4
.nv.constant0._Z21kernel_backward_closeIfEvPKT_S2_PS0_S3_S3_S3_iiiiii:
	.zero		968


//--------------------- .nv.constant0._Z15kernel_backwardIfEvPKT_S2_PS0_S3_S3_iiiii --------------------------
	.section	.nv.constant0._Z15kernel_backwardIfEvPKT_S2_PS0_S3_S3_iiiii,"a",@progbits
	.sectionflags	@""
	.align	4
.nv.constant0._Z15kernel_backwardIfEvPKT_S2_PS0_S3_S3_iiiii:
	.zero		956


//--------------------- .nv.constant0._Z17kernel_backward_dIfEvPKT_S2_PS0_S3_S3_S3_iiiiii --------------------------
	.section	.nv.constant0._Z17kernel_backward_dIfEvPKT_S2_PS0_S3_S3_S3_iiiiii,"a",@progbits
	.sectionflags	@""
	.align	4
.nv.constant0._Z17kernel_backward_dIfEvPKT_S2_PS0_S3_S3_S3_iiiiii:
	.zero		968


//--------------------- .nv.constant0._Z20kernel_forward_closeIfEvPKT_S2_PS0_S3_iiiiii --------------------------
	.section	.nv.constant0._Z20kernel_forward_closeIfEvPKT_S2_PS0_S3_iiiiii,"a",@progbits
	.sectionflags	@""
	.align	4
.nv.constant0._Z20kernel_forward_closeIfEvPKT_S2_PS0_S3_iiiiii:
	.zero		952


//--------------------- .nv.constant0._Z14kernel_forwardIfEvPKT_S2_PS0_iiiii --------------------------
	.section	.nv.constant0._Z14kernel_forwardIfEvPKT_S2_PS0_iiiii,"a",@progbits
	.sectionflags	@""
	.align	4
.nv.constant0._Z14kernel_forwardIfEvPKT_S2_PS0_iiiii:
	.zero		940


//--------------------- .nv.constant0._Z16kernel_forward_dIfEvPKT_S2_PS0_S3_iiiiii --------------------------
	.section	.nv.constant0._Z16kernel_forward_dIfEvPKT_S2_PS0_S3_iiiiii,"a",@progbits
	.sectionflags	@""
	.align	4
.nv.constant0._Z16kernel_forward_dIfEvPKT_S2_PS0_S3_iiiiii:
	.zero		952


//--------------------- .nv.constant0._Z19kernel_forward_len2IfEvPKT_S2_PS0_iiii --------------------------
	.section	.nv.constant0._Z19kernel_forward_len2IfEvPKT_S2_PS0_iiii,"a",@progbits
	.sectionflags	@""
	.align	4
.nv.constant0._Z19kernel_forward_len2IfEvPKT_S2_PS0_iiii:
	.zero		936


//--------------------- SYMBOLS --------------------------

	.type		.nv.reservedSmem.offset0,@object
	.size		.nv.reservedSmem.offset0,0x4
	.type		.nv.reservedSmem.cap,@object
	.size		.nv.reservedSmem.cap,0x4
	.type		vprintf,@function
